	.target	sm_90a

	.elftype	@"ET_EXEC"


//--------------------- .note.nv.tkinfo           --------------------------
	.section	.note.nv.tkinfo,"",@"SHT_NOTE"
	.sectionflags	@"SHF_NOTE_NV_TKINFO"
	.tkinfo
        /*0018*/ 	.word	0x00000002
        /*0030*/ 	.string	""
        /*0030*/ 	.string	"ptxas"
        /*0030*/ 	.string	"Cuda compilation tools, release 13.0, V13.0.88"
        /*0030*/ 	.string	"Build cuda_13.0.r13.0/compiler.36424714_0"
        /*0030*/ 	.string	"-arch sm_90a -m 64 "



//--------------------- .note.nv.cuinfo           --------------------------
	.section	.note.nv.cuinfo,"",@"SHT_NOTE"
	.sectionflags	@"SHF_NOTE_NV_CUINFO"
        /*0018*/ 	.short	0x0002
        /*001a*/ 	.short	0x005a
        /*001c*/ 	.short	0x0082
	.zero		2


//--------------------- .nv.info                  --------------------------
	.section	.nv.info,"",@"SHT_CUDA_INFO"
	.align	4


	//----- nvinfo : EIATTR_REGCOUNT
	.align		4
        /*0000*/ 	.byte	0x04, 0x2f
        /*0002*/ 	.short	(.L_18 - .L_17)
	.align		4
.L_17:
        /*0004*/ 	.word	index@(_ZN7cutlass13device_kernelINS_4gemm6kernel13GemmUniversalIN4cute5tupleIJiiiiEEENS1_10collective13CollectiveMmaINS1_34MainloopSm90TmaGmmaWarpSpecializedILi4ENS5_IJNS4_1CILi1EEESB_SB_EEENS1_35KernelTmaWarpSpecializedCooperativeEEENS5_IJNSA_ILi256EEENSA_ILi64EEESG_EEENS_6half_tENS5_IJlSB_lEEESI_SJ_NS4_8TiledMMAINS4_8MMA_AtomIJNS4_4SM904GMMA25MMA_64x64x16_F32F16F16_SSILNSN_5MajorE0ELSP_0ELNSN_7ScaleInE1ELSQ_1EEEEEENS4_6LayoutINS5_IJNSA_ILi2EEESB_SB_EEENS5_IJSB_NSA_ILi0EEESW_EEEEENS5_IJNS4_10UnderscoreESZ_SZ_EEEEENS4_13SM90_TMA_LOADENS4_14ComposedLayoutINS4_7SwizzleILi3ELi4ELi3EEENS4_18smem_ptr_flag_bitsILi16EEENST_INS5_IJNSA_ILi8EEESG_EEENS5_IJSG_SB_EEEEEEEvNS4_8identityES12_S1C_vS1D_EENS_8epilogue10collective18CollectiveEpilogueINS1F_22Sm90TmaWarpSpecializedILi4ELi2ELi16ELb1ELb0EEEJSH_NS5_IJNSA_ILi128EEENSA_ILi32EEEEEESI_SJ_SI_SJ_NS1F_6fusion15FusionCallbacksIS1J_NS1N_13LinCombEltActINS1F_6thread7SigmoidESI_fSI_fLNS_15FloatRoundStyleE2EEESH_S1M_JEEES12_NS13_INS14_ILi2ELi4ELi3EEES17_NST_INS5_IJS18_S1L_EEENS5_IJS1L_SB_EEEEEEENS4_17SM75_U32x4_LDSM_NENS4_14SM90_TMA_STOREES1Z_NS4_17SM90_U32x4_STSM_NENS4_9Copy_AtomIJS22_SI_EEEvEEEvvEEEEvNT_6ParamsE)
        /*0008*/ 	.word	0x000000a8


	//----- nvinfo : EIATTR_FRAME_SIZE
	.align		4
.L_18:
        /*000c*/ 	.byte	0x04, 0x11
        /*000e*/ 	.short	(.L_20 - .L_19)
	.align		4
.L_19:
        /*0010*/ 	.word	index@($__internal_0_$__cuda_sm20_rcp_rn_f32_slowpath)
        /*0014*/ 	.word	0x00000000


	//----- nvinfo : EIATTR_FRAME_SIZE
	.align		4
.L_20:
        /*0018*/ 	.byte	0x04, 0x11
        /*001a*/ 	.short	(.L_22 - .L_21)
	.align		4
.L_21:
        /*001c*/ 	.word	index@(_ZN7cutlass13device_kernelINS_4gemm6kernel13GemmUniversalIN4cute5tupleIJiiiiEEENS1_10collective13CollectiveMmaINS1_34MainloopSm90TmaGmmaWarpSpecializedILi4ENS5_IJNS4_1CILi1EEESB_SB_EEENS1_35KernelTmaWarpSpecializedCooperativeEEENS5_IJNSA_ILi256EEENSA_ILi64EEESG_EEENS_6half_tENS5_IJlSB_lEEESI_SJ_NS4_8TiledMMAINS4_8MMA_AtomIJNS4_4SM904GMMA25MMA_64x64x16_F32F16F16_SSILNSN_5MajorE0ELSP_0ELNSN_7ScaleInE1ELSQ_1EEEEEENS4_6LayoutINS5_IJNSA_ILi2EEESB_SB_EEENS5_IJSB_NSA_ILi0EEESW_EEEEENS5_IJNS4_10UnderscoreESZ_SZ_EEEEENS4_13SM90_TMA_LOADENS4_14ComposedLayoutINS4_7SwizzleILi3ELi4ELi3EEENS4_18smem_ptr_flag_bitsILi16EEENST_INS5_IJNSA_ILi8EEESG_EEENS5_IJSG_SB_EEEEEEEvNS4_8identityES12_S1C_vS1D_EENS_8epilogue10collective18CollectiveEpilogueINS1F_22Sm90TmaWarpSpecializedILi4ELi2ELi16ELb1ELb0EEEJSH_NS5_IJNSA_ILi128EEENSA_ILi32EEEEEESI_SJ_SI_SJ_NS1F_6fusion15FusionCallbacksIS1J_NS1N_13LinCombEltActINS1F_6thread7SigmoidESI_fSI_fLNS_15FloatRoundStyleE2EEESH_S1M_JEEES12_NS13_INS14_ILi2ELi4ELi3EEES17_NST_INS5_IJS18_S1L_EEENS5_IJS1L_SB_EEEEEEENS4_17SM75_U32x4_LDSM_NENS4_14SM90_TMA_STOREES1Z_NS4_17SM90_U32x4_STSM_NENS4_9Copy_AtomIJS22_SI_EEEvEEEvvEEEEvNT_6ParamsE)
        /*0020*/ 	.word	0x00000000


	//----- nvinfo : EIATTR_MIN_STACK_SIZE
	.align		4
.L_22:
        /*0024*/ 	.byte	0x04, 0x12
        /*0026*/ 	.short	(.L_24 - .L_23)
	.align		4
.L_23:
        /*0028*/ 	.word	index@(_ZN7cutlass13device_kernelINS_4gemm6kernel13GemmUniversalIN4cute5tupleIJiiiiEEENS1_10collective13CollectiveMmaINS1_34MainloopSm90TmaGmmaWarpSpecializedILi4ENS5_IJNS4_1CILi1EEESB_SB_EEENS1_35KernelTmaWarpSpecializedCooperativeEEENS5_IJNSA_ILi256EEENSA_ILi64EEESG_EEENS_6half_tENS5_IJlSB_lEEESI_SJ_NS4_8TiledMMAINS4_8MMA_AtomIJNS4_4SM904GMMA25MMA_64x64x16_F32F16F16_SSILNSN_5MajorE0ELSP_0ELNSN_7ScaleInE1ELSQ_1EEEEEENS4_6LayoutINS5_IJNSA_ILi2EEESB_SB_EEENS5_IJSB_NSA_ILi0EEESW_EEEEENS5_IJNS4_10UnderscoreESZ_SZ_EEEEENS4_13SM90_TMA_LOADENS4_14ComposedLayoutINS4_7SwizzleILi3ELi4ELi3EEENS4_18smem_ptr_flag_bitsILi16EEENST_INS5_IJNSA_ILi8EEESG_EEENS5_IJSG_SB_EEEEEEEvNS4_8identityES12_S1C_vS1D_EENS_8epilogue10collective18CollectiveEpilogueINS1F_22Sm90TmaWarpSpecializedILi4ELi2ELi16ELb1ELb0EEEJSH_NS5_IJNSA_ILi128EEENSA_ILi32EEEEEESI_SJ_SI_SJ_NS1F_6fusion15FusionCallbacksIS1J_NS1N_13LinCombEltActINS1F_6thread7SigmoidESI_fSI_fLNS_15FloatRoundStyleE2EEESH_S1M_JEEES12_NS13_INS14_ILi2ELi4ELi3EEES17_NST_INS5_IJS18_S1L_EEENS5_IJS1L_SB_EEEEEEENS4_17SM75_U32x4_LDSM_NENS4_14SM90_TMA_STOREES1Z_NS4_17SM90_U32x4_STSM_NENS4_9Copy_AtomIJS22_SI_EEEvEEEvvEEEEvNT_6ParamsE)
        /*002c*/ 	.word	0x00000000
.L_24:


//--------------------- .nv.compat                --------------------------
	.section	.nv.compat,"",@"SHT_CUDA_COMPAT_INFO"
	.align	4
        /*0000*/ 	.byte	0x02, 0x09, 0x01, 0x00, 0x02, 0x02, 0x04, 0x00, 0x02, 0x05, 0x05, 0x00, 0x03, 0x07, 0x01, 0x01
        /*0010*/ 	.byte	0x02, 0x03, 0x01, 0x00, 0x02, 0x06, 0x01, 0x00, 0x04, 0x0b, 0x08, 0x00, 0x00, 0x00, 0x00, 0x00
        /*0020*/ 	.byte	0x00, 0x00, 0x00, 0x00


//--------------------- .nv.info._ZN7cutlass13device_kernelINS_4gemm6kernel13GemmUniversalIN4cute5tupleIJiiiiEEENS1_10collective13CollectiveMmaINS1_34MainloopSm90TmaGmmaWarpSpecializedILi4ENS5_IJNS4_1CILi1EEESB_SB_EEENS1_35KernelTmaWarpSpecializedCooperativeEEENS5_IJNSA_ILi256EEENSA_ILi64EEESG_EEENS_6half_tENS5_IJlSB_lEEESI_SJ_NS4_8TiledMMAINS4_8MMA_AtomIJNS4_4SM904GMMA25MMA_64x64x16_F32F16F16_SSILNSN_5MajorE0ELSP_0ELNSN_7ScaleInE1ELSQ_1EEEEEENS4_6LayoutINS5_IJNSA_ILi2EEESB_SB_EEENS5_IJSB_NSA_ILi0EEESW_EEEEENS5_IJNS4_10UnderscoreESZ_SZ_EEEEENS4_13SM90_TMA_LOADENS4_14ComposedLayoutINS4_7SwizzleILi3ELi4ELi3EEENS4_18smem_ptr_flag_bitsILi16EEENST_INS5_IJNSA_ILi8EEESG_EEENS5_IJSG_SB_EEEEEEEvNS4_8identityES12_S1C_vS1D_EENS_8epilogue10collective18CollectiveEpilogueINS1F_22Sm90TmaWarpSpecializedILi4ELi2ELi16ELb1ELb0EEEJSH_NS5_IJNSA_ILi128EEENSA_ILi32EEEEEESI_SJ_SI_SJ_NS1F_6fusion15FusionCallbacksIS1J_NS1N_13LinCombEltActINS1F_6thread7SigmoidESI_fSI_fLNS_15FloatRoundStyleE2EEESH_S1M_JEEES12_NS13_INS14_ILi2ELi4ELi3EEES17_NST_INS5_IJS18_S1L_EEENS5_IJS1L_SB_EEEEEEENS4_17SM75_U32x4_LDSM_NENS4_14SM90_TMA_STOREES1Z_NS4_17SM90_U32x4_STSM_NENS4_9Copy_AtomIJS22_SI_EEEvEEEvvEEEEvNT_6ParamsE --------------------------
	.section	.nv.info._ZN7cutlass13device_kernelINS_4gemm6kernel13GemmUniversalIN4cute5tupleIJiiiiEEENS1_10collective13CollectiveMmaINS1_34MainloopSm90TmaGmmaWarpSpecializedILi4ENS5_IJNS4_1CILi1EEESB_SB_EEENS1_35KernelTmaWarpSpecializedCooperativeEEENS5_IJNSA_ILi256EEENSA_ILi64EEESG_EEENS_6half_tENS5_IJlSB_lEEESI_SJ_NS4_8TiledMMAINS4_8MMA_AtomIJNS4_4SM904GMMA25MMA_64x64x16_F32F16F16_SSILNSN_5MajorE0ELSP_0ELNSN_7ScaleInE1ELSQ_1EEEEEENS4_6LayoutINS5_IJNSA_ILi2EEESB_SB_EEENS5_IJSB_NSA_ILi0EEESW_EEEEENS5_IJNS4_10UnderscoreESZ_SZ_EEEEENS4_13SM90_TMA_LOADENS4_14ComposedLayoutINS4_7SwizzleILi3ELi4ELi3EEENS4_18smem_ptr_flag_bitsILi16EEENST_INS5_IJNSA_ILi8EEESG_EEENS5_IJSG_SB_EEEEEEEvNS4_8identityES12_S1C_vS1D_EENS_8epilogue10collective18CollectiveEpilogueINS1F_22Sm90TmaWarpSpecializedILi4ELi2ELi16ELb1ELb0EEEJSH_NS5_IJNSA_ILi128EEENSA_ILi32EEEEEESI_SJ_SI_SJ_NS1F_6fusion15FusionCallbacksIS1J_NS1N_13LinCombEltActINS1F_6thread7SigmoidESI_fSI_fLNS_15FloatRoundStyleE2EEESH_S1M_JEEES12_NS13_INS14_ILi2ELi4ELi3EEES17_NST_INS5_IJS18_S1L_EEENS5_IJS1L_SB_EEEEEEENS4_17SM75_U32x4_LDSM_NENS4_14SM90_TMA_STOREES1Z_NS4_17SM90_U32x4_STSM_NENS4_9Copy_AtomIJS22_SI_EEEvEEEvvEEEEvNT_6ParamsE,"",@"SHT_CUDA_INFO"
	.sectionflags	@""
	.align	4


	//----- nvinfo : EIATTR_CUDA_API_VERSION
	.align		4
        /*0000*/ 	.byte	0x04, 0x37
        /*0002*/ 	.short	(.L_26 - .L_25)
.L_25:
        /*0004*/ 	.word	0x00000082


	//----- nvinfo : EIATTR_KPARAM_INFO
	.align		4
.L_26:
        /*0008*/ 	.byte	0x04, 0x17
        /*000a*/ 	.short	(.L_28 - .L_27)
.L_27:
        /*000c*/ 	.word	0x00000000
        /*0010*/ 	.short	0x0000
        /*0012*/ 	.short	0x0070
        /*0014*/ 	.byte	0x00, 0xf0, 0x01, 0x1c


	//----- nvinfo : EIATTR_SPARSE_MMA_MASK
	.align		4
.L_28:
        /*0018*/ 	.byte	0x03, 0x50
        /*001a*/ 	.short	0x0000


	//----- nvinfo : EIATTR_MAXREG_COUNT
	.align		4
        /*001c*/ 	.byte	0x03, 0x1b
        /*001e*/ 	.short	0x00a8


	//----- nvinfo : EIATTR_NUM_BARRIERS
	.align		4
        /*0020*/ 	.byte	0x02, 0x4c
        /*0022*/ 	.byte	0x02
	.zero		1


	//----- nvinfo : EIATTR_EXTERNS
	.align		4
        /*0024*/ 	.byte	0x04, 0x0f
        /*0026*/ 	.short	(.L_30 - .L_29)


	//   ....[0]....
	.align		4
.L_29:
        /*0028*/ 	.word	index@(__assertfail)


	//----- nvinfo : EIATTR_MERCURY_ISA_VERSION
	.align		4
.L_30:
        /*002c*/ 	.byte	0x03, 0x5f
        /*002e*/ 	.short	0x0101


	//----- nvinfo : EIATTR_INT_WARP_WIDE_INSTR_OFFSETS
	.align		4
        /*0030*/ 	.byte	0x04, 0x31
        /*0032*/ 	.short	(.L_32 - .L_31)


	//   ....[0]....
.L_31:
        /*0034*/ 	.word	0x000008c0


	//   ....[1]....
        /*0038*/ 	.word	0x000008d0


	//   ....[2]....
        /*003c*/ 	.word	0x00000960


	//----- nvinfo : EIATTR_COOP_GROUP_MASK_REGIDS
	.align		4
.L_32:
        /*0040*/ 	.byte	0x04, 0x29
        /*0042*/ 	.short	(.L_34 - .L_33)


	//   ....[0]....
.L_33:
        /*0044*/ 	.word	0xffffffff


	//   ....[1]....
        /*0048*/ 	.word	0xffffffff


	//   ....[2]....
        /*004c*/ 	.word	0xffffffff


	//   ....[3]....
        /*0050*/ 	.word	0xffffffff


	//   ....[4]....
        /*0054*/ 	.word	0xffffffff


	//   ....[5]....
        /*0058*/ 	.word	0xffffffff


	//----- nvinfo : EIATTR_COOP_GROUP_INSTR_OFFSETS
	.align		4
.L_34:
        /*005c*/ 	.byte	0x04, 0x28
        /*005e*/ 	.short	(.L_36 - .L_35)


	//   ....[0]....
.L_35:
        /*0060*/ 	.word	0x00000070


	//   ....[1]....
        /*0064*/ 	.word	0x00000080


	//   ....[2]....
        /*0068*/ 	.word	0x00000440


	//   ....[3]....
        /*006c*/ 	.word	0x000005d0


	//   ....[4]....
        /*0070*/ 	.word	0x00000780


	//   ....[5]....
        /*0074*/ 	.word	0x00001460


	//----- nvinfo : EIATTR_REG_RECONFIG
	.align		4
.L_36:
        /*0078*/ 	.byte	0x01, 0x54
	.zero		2


	//----- nvinfo : EIATTR_SYSCALL_OFFSETS
	.align		4
        /*007c*/ 	.byte	0x04, 0x46
        /*007e*/ 	.short	(.L_38 - .L_37)


	//   ....[0]....
.L_37:
        /*0080*/ 	.word	0x00001620


	//   ....[1]....
        /*0084*/ 	.word	0x00002340


	//   ....[2]....
        /*0088*/ 	.word	0x00002430


	//----- nvinfo : EIATTR_MBARRIER_INSTR_OFFSETS
	.align		4
.L_38:
        /*008c*/ 	.byte	0x04, 0x39
        /*008e*/ 	.short	(.L_40 - .L_39)


	//   ....[0]....
.L_39:
        /*0090*/ 	.word	0x00000540
        /*0094*/ 	.word	0x000000ff
        /*0098*/ 	.word	0x00000000
        /*009c*/ 	.short	0x0100
        /*009e*/ 	.byte	0x08
	.zero		1


	//   ....[1]....
        /*00a0*/ 	.word	0x00000550
        /*00a4*/ 	.word	0x000000ff
        /*00a8*/ 	.word	0x00000020
        /*00ac*/ 	.short	0x0100
        /*00ae*/ 	.byte	0x08
	.zero		1


	//   ....[2]....
        /*00b0*/ 	.word	0x00000560
        /*00b4*/ 	.word	0x000000ff
        /*00b8*/ 	.word	0x00000008
        /*00bc*/ 	.short	0x0100
        /*00be*/ 	.byte	0x08
	.zero		1


	//   ....[3]....
        /*00c0*/ 	.word	0x00000570
        /*00c4*/ 	.word	0x000000ff
        /*00c8*/ 	.word	0x00000028
        /*00cc*/ 	.short	0x0100
        /*00ce*/ 	.byte	0x08
	.zero		1


	//   ....[4]....
        /*00d0*/ 	.word	0x00000580
        /*00d4*/ 	.word	0x000000ff
        /*00d8*/ 	.word	0x00000010
        /*00dc*/ 	.short	0x0100
        /*00de*/ 	.byte	0x08
	.zero		1


	//   ....[5]....
        /*00e0*/ 	.word	0x00000590
        /*00e4*/ 	.word	0x000000ff
        /*00e8*/ 	.word	0x00000030
        /*00ec*/ 	.short	0x0100
        /*00ee*/ 	.byte	0x08
	.zero		1


	//   ....[6]....
        /*00f0*/ 	.word	0x000005a0
        /*00f4*/ 	.word	0x000000ff
        /*00f8*/ 	.word	0x00000018
        /*00fc*/ 	.short	0x0100
        /*00fe*/ 	.byte	0x08
	.zero		1


	//   ....[7]....
        /*0100*/ 	.word	0x000005b0
        /*0104*/ 	.word	0x000000ff
        /*0108*/ 	.word	0x00000038
        /*010c*/ 	.short	0x0100
        /*010e*/ 	.byte	0x08
	.zero		1


	//   ....[8]....
        /*0110*/ 	.word	0x000006f0
        /*0114*/ 	.word	0x000000ff
        /*0118*/ 	.word	0x00000040
        /*011c*/ 	.short	0x0100
        /*011e*/ 	.byte	0x08
	.zero		1


	//   ....[9]....
        /*0120*/ 	.word	0x00000700
        /*0124*/ 	.word	0x000000ff
        /*0128*/ 	.word	0x00000060
        /*012c*/ 	.short	0x0100
        /*012e*/ 	.byte	0x08
	.zero		1


	//   ....[10]....
        /*0130*/ 	.word	0x00000710
        /*0134*/ 	.word	0x000000ff
        /*0138*/ 	.word	0x00000048
        /*013c*/ 	.short	0x0100
        /*013e*/ 	.byte	0x08
	.zero		1


	//   ....[11]....
        /*0140*/ 	.word	0x00000720
        /*0144*/ 	.word	0x000000ff
        /*0148*/ 	.word	0x00000068
        /*014c*/ 	.short	0x0100
        /*014e*/ 	.byte	0x08
	.zero		1


	//   ....[12]....
        /*0150*/ 	.word	0x00000730
        /*0154*/ 	.word	0x000000ff
        /*0158*/ 	.word	0x00000050
        /*015c*/ 	.short	0x0100
        /*015e*/ 	.byte	0x08
	.zero		1


	//   ....[13]....
        /*0160*/ 	.word	0x00000740
        /*0164*/ 	.word	0x000000ff
        /*0168*/ 	.word	0x00000070
        /*016c*/ 	.short	0x0100
        /*016e*/ 	.byte	0x08
	.zero		1


	//   ....[14]....
        /*0170*/ 	.word	0x00000750
        /*0174*/ 	.word	0x000000ff
        /*0178*/ 	.word	0x00000058
        /*017c*/ 	.short	0x0100
        /*017e*/ 	.byte	0x08
	.zero		1


	//   ....[15]....
        /*0180*/ 	.word	0x00000760
        /*0184*/ 	.word	0x000000ff
        /*0188*/ 	.word	0x00000078
        /*018c*/ 	.short	0x0100
        /*018e*/ 	.byte	0x08
	.zero		1


	//   ....[16]....
        /*0190*/ 	.word	0x00000a00
        /*0194*/ 	.word	0x000000ff
        /*0198*/ 	.word	0x00000080
        /*019c*/ 	.short	0x0100
        /*019e*/ 	.byte	0x08
	.zero		1


	//   ....[17]....
        /*01a0*/ 	.word	0x00000a50
        /*01a4*/ 	.word	0x000000ff
        /*01a8*/ 	.word	0x00000088
        /*01ac*/ 	.short	0x0100
        /*01ae*/ 	.byte	0x08
	.zero		1


	//   ....[18]....
        /*01b0*/ 	.word	0x000016a0
        /*01b4*/ 	.word	0x00000003
        /*01b8*/ 	.word	0x00000000
        /*01bc*/ 	.short	0x010a
        /*01be*/ 	.byte	0x3f
	.zero		1


	//   ....[19]....
        /*01c0*/ 	.word	0x000016e0
        /*01c4*/ 	.word	0x00000003
        /*01c8*/ 	.word	0x00000000
        /*01cc*/ 	.short	0x010a
        /*01ce*/ 	.byte	0x3f
	.zero		1


	//   ....[20]....
        /*01d0*/ 	.word	0x00001bd0
        /*01d4*/ 	.word	0x000000ff
        /*01d8*/ 	.word	0x00000000
        /*01dc*/ 	.short	0x010a
        /*01de*/ 	.byte	0x08
	.zero		1


	//   ....[21]....
        /*01e0*/ 	.word	0x00001c10
        /*01e4*/ 	.word	0x000000ff
        /*01e8*/ 	.word	0x00000000
        /*01ec*/ 	.short	0x010a
        /*01ee*/ 	.byte	0x08
	.zero		1


	//   ....[22]....
        /*01f0*/ 	.word	0x00001ff0
        /*01f4*/ 	.word	0x000000ff
        /*01f8*/ 	.word	0x00000000
        /*01fc*/ 	.short	0x0101
        /*01fe*/ 	.byte	0x08
	.zero		1


	//   ....[23]....
        /*0200*/ 	.word	0x000021a0
        /*0204*/ 	.word	0x000000ff
        /*0208*/ 	.word	0x00000000
        /*020c*/ 	.short	0x0101
        /*020e*/ 	.byte	0x04
	.zero		1


	//   ....[24]....
        /*0210*/ 	.word	0x000028f0
        /*0214*/ 	.word	0x000000ff
        /*0218*/ 	.word	0x00000040
        /*021c*/ 	.short	0x010a
        /*021e*/ 	.byte	0x34
	.zero		1


	//   ....[25]....
        /*0220*/ 	.word	0x00004850
        /*0224*/ 	.word	0x000000ff
        /*0228*/ 	.word	0x00000000
        /*022c*/ 	.short	0x0101
        /*022e*/ 	.byte	0x04
	.zero		1


	//   ....[26]....
        /*0230*/ 	.word	0x00004930
        /*0234*/ 	.word	0x00000014
        /*0238*/ 	.word	0x00000040
        /*023c*/ 	.short	0x010a
        /*023e*/ 	.byte	0x3f
	.zero		1


	//   ....[27]....
        /*0240*/ 	.word	0x00006660
        /*0244*/ 	.word	0x000000ff
        /*0248*/ 	.word	0x00000000
        /*024c*/ 	.short	0x0101
        /*024e*/ 	.byte	0x04
	.zero		1


	//   ....[28]....
        /*0250*/ 	.word	0x00006750
        /*0254*/ 	.word	0x00000003
        /*0258*/ 	.word	0x00000040
        /*025c*/ 	.short	0x010a
        /*025e*/ 	.byte	0x3f
	.zero		1


	//   ....[29]....
        /*0260*/ 	.word	0x000084c0
        /*0264*/ 	.word	0x000000ff
        /*0268*/ 	.word	0x00000000
        /*026c*/ 	.short	0x0101
        /*026e*/ 	.byte	0x04
	.zero		1


	//   ....[30]....
        /*0270*/ 	.word	0x000085a0
        /*0274*/ 	.word	0x00000014
        /*0278*/ 	.word	0x00000040
        /*027c*/ 	.short	0x010a
        /*027e*/ 	.byte	0x3f
	.zero		1


	//   ....[31]....
        /*0280*/ 	.word	0x0000a2c0
        /*0284*/ 	.word	0x000000ff
        /*0288*/ 	.word	0x00000000
        /*028c*/ 	.short	0x0101
        /*028e*/ 	.byte	0x04
	.zero		1


	//   ....[32]....
        /*0290*/ 	.word	0x0000aca0
        /*0294*/ 	.word	0x000000ff
        /*0298*/ 	.word	0x00000000
        /*029c*/ 	.short	0x0101
        /*029e*/ 	.byte	0x04
	.zero		1


	//   ....[33]....
        /*02a0*/ 	.word	0x0000b380
        /*02a4*/ 	.word	0x000000ff
        /*02a8*/ 	.word	0x00000088
        /*02ac*/ 	.short	0x010a
        /*02ae*/ 	.byte	0x04
	.zero		1


	//   ....[34]....
        /*02b0*/ 	.word	0x0000b790
        /*02b4*/ 	.word	0x000000ff
        /*02b8*/ 	.word	0x00000060
        /*02bc*/ 	.short	0x010a
        /*02be*/ 	.byte	0x05
	.zero		1


	//   ....[35]....
        /*02c0*/ 	.word	0x0000b880
        /*02c4*/ 	.word	0x000000ff
        /*02c8*/ 	.word	0x00000040
        /*02cc*/ 	.short	0x010b
        /*02ce*/ 	.byte	0x05
	.zero		1


	//   ....[36]....
        /*02d0*/ 	.word	0x0000b8e0
        /*02d4*/ 	.word	0x000000ff
        /*02d8*/ 	.word	0x00000000
        /*02dc*/ 	.short	0x0101
        /*02de*/ 	.byte	0x04
	.zero		1


	//   ....[37]....
        /*02e0*/ 	.word	0x0000b910
        /*02e4*/ 	.word	0x000000ff
        /*02e8*/ 	.word	0x00000068
        /*02ec*/ 	.short	0x010a
        /*02ee*/ 	.byte	0x05
	.zero		1


	//   ....[38]....
        /*02f0*/ 	.word	0x0000ba20
        /*02f4*/ 	.word	0x000000ff
        /*02f8*/ 	.word	0x00000048
        /*02fc*/ 	.short	0x010b
        /*02fe*/ 	.byte	0x05
	.zero		1


	//   ....[39]....
        /*0300*/ 	.word	0x0000ba90
        /*0304*/ 	.word	0x000000ff
        /*0308*/ 	.word	0x00000000
        /*030c*/ 	.short	0x0101
        /*030e*/ 	.byte	0x04
	.zero		1


	//   ....[40]....
        /*0310*/ 	.word	0x0000bac0
        /*0314*/ 	.word	0x000000ff
        /*0318*/ 	.word	0x00000070
        /*031c*/ 	.short	0x010a
        /*031e*/ 	.byte	0x05
	.zero		1


	//   ....[41]....
        /*0320*/ 	.word	0x0000bbc0
        /*0324*/ 	.word	0x000000ff
        /*0328*/ 	.word	0x00000050
        /*032c*/ 	.short	0x010b
        /*032e*/ 	.byte	0x05
	.zero		1


	//   ....[42]....
        /*0330*/ 	.word	0x0000bc20
        /*0334*/ 	.word	0x000000ff
        /*0338*/ 	.word	0x00000000
        /*033c*/ 	.short	0x0101
        /*033e*/ 	.byte	0x04
	.zero		1


	//   ....[43]....
        /*0340*/ 	.word	0x0000bc50
        /*0344*/ 	.word	0x000000ff
        /*0348*/ 	.word	0x00000078
        /*034c*/ 	.short	0x010a
        /*034e*/ 	.byte	0x05
	.zero		1


	//   ....[44]....
        /*0350*/ 	.word	0x0000bd50
        /*0354*/ 	.word	0x000000ff
        /*0358*/ 	.word	0x00000058
        /*035c*/ 	.short	0x010b
        /*035e*/ 	.byte	0x05
	.zero		1


	//   ....[45]....
        /*0360*/ 	.word	0x0000be30
        /*0364*/ 	.word	0x000000ff
        /*0368*/ 	.word	0x00000000
        /*036c*/ 	.short	0x0101
        /*036e*/ 	.byte	0x04
	.zero		1


	//   ....[46]....
        /*0370*/ 	.word	0x0000c480
        /*0374*/ 	.word	0x00000003
        /*0378*/ 	.word	0x00000060
        /*037c*/ 	.short	0x010a
        /*037e*/ 	.byte	0x3f
	.zero		1


	//   ....[47]....
        /*0380*/ 	.word	0x0000c4c0
        /*0384*/ 	.word	0x00000003
        /*0388*/ 	.word	0x00000068
        /*038c*/ 	.short	0x010a
        /*038e*/ 	.byte	0x3f
	.zero		1


	//   ....[48]....
        /*0390*/ 	.word	0x0000c500
        /*0394*/ 	.word	0x00000003
        /*0398*/ 	.word	0x00000070
        /*039c*/ 	.short	0x010a
        /*039e*/ 	.byte	0x3f
	.zero		1


	//   ....[49]....
        /*03a0*/ 	.word	0x0000c550
        /*03a4*/ 	.word	0x00000003
        /*03a8*/ 	.word	0x00000078
        /*03ac*/ 	.short	0x010a
        /*03ae*/ 	.byte	0x3f
	.zero		1


	//   ....[50]....
        /*03b0*/ 	.word	0x0000c880
        /*03b4*/ 	.word	0x0000000f
        /*03b8*/ 	.word	0x00000020
        /*03bc*/ 	.short	0x010a
        /*03be*/ 	.byte	0x3f
	.zero		1


	//   ....[51]....
        /*03c0*/ 	.word	0x0000cc40
        /*03c4*/ 	.word	0x00000005
        /*03c8*/ 	.word	0x00000088
        /*03cc*/ 	.short	0x0101
        /*03ce*/ 	.byte	0x3f
	.zero		1


	//   ....[52]....
        /*03d0*/ 	.word	0x0000d350
        /*03d4*/ 	.word	0x00000007
        /*03d8*/ 	.word	0x00000000
        /*03dc*/ 	.short	0x010a
        /*03de*/ 	.byte	0x3f
	.zero		1


	//   ....[53]....
        /*03e0*/ 	.word	0x0000d3d0
        /*03e4*/ 	.word	0x00000006
        /*03e8*/ 	.word	0x00000000
        /*03ec*/ 	.short	0x010a
        /*03ee*/ 	.byte	0x3f
	.zero		1


	//   ....[54]....
        /*03f0*/ 	.word	0x0000d460
        /*03f4*/ 	.word	0x00000007
        /*03f8*/ 	.word	0x00000000
        /*03fc*/ 	.short	0x010a
        /*03fe*/ 	.byte	0x3f
	.zero		1


	//   ....[55]....
        /*0400*/ 	.word	0x0000d4f0
        /*0404*/ 	.word	0x00000005
        /*0408*/ 	.word	0x00000000
        /*040c*/ 	.short	0x010a
        /*040e*/ 	.byte	0x3f
	.zero		1


	//   ....[56]....
        /*0410*/ 	.word	0x0000d550
        /*0414*/ 	.word	0x00000003
        /*0418*/ 	.word	0x00000000
        /*041c*/ 	.short	0x010a
        /*041e*/ 	.byte	0x3f
	.zero		1


	//   ....[57]....
        /*0420*/ 	.word	0x0000d5b0
        /*0424*/ 	.word	0x00000004
        /*0428*/ 	.word	0x00000000
        /*042c*/ 	.short	0x010a
        /*042e*/ 	.byte	0x3f
	.zero		1


	//   ....[58]....
        /*0430*/ 	.word	0x0000d610
        /*0434*/ 	.word	0x00000003
        /*0438*/ 	.word	0x00000040
        /*043c*/ 	.short	0x010a
        /*043e*/ 	.byte	0x3f
	.zero		1


	//   ....[59]....
        /*0440*/ 	.word	0x0000d660
        /*0444*/ 	.word	0x00000014
        /*0448*/ 	.word	0x00000040
        /*044c*/ 	.short	0x010a
        /*044e*/ 	.byte	0x3f
	.zero		1


	//   ....[60]....
        /*0450*/ 	.word	0x0000d6b0
        /*0454*/ 	.word	0x00000003
        /*0458*/ 	.word	0x00000040
        /*045c*/ 	.short	0x010a
        /*045e*/ 	.byte	0x3f
	.zero		1


	//   ....[61]....
        /*0460*/ 	.word	0x0000d700
        /*0464*/ 	.word	0x00000014
        /*0468*/ 	.word	0x00000040
        /*046c*/ 	.short	0x010a
        /*046e*/ 	.byte	0x3f
	.zero		1


	//   ....[62]....
        /*0470*/ 	.word	0x0000d760
        /*0474*/ 	.word	0x00000003
        /*0478*/ 	.word	0x00000088
        /*047c*/ 	.short	0x010a
        /*047e*/ 	.byte	0x3f
	.zero		1


	//   ....[63]....
        /*0480*/ 	.word	0x0000d7c0
        /*0484*/ 	.word	0x00000005
        /*0488*/ 	.word	0x00000060
        /*048c*/ 	.short	0x010a
        /*048e*/ 	.byte	0x3f
	.zero		1


	//   ....[64]....
        /*0490*/ 	.word	0x0000d820
        /*0494*/ 	.word	0x00000005
        /*0498*/ 	.word	0x00000068
        /*049c*/ 	.short	0x010a
        /*049e*/ 	.byte	0x3f
	.zero		1


	//   ....[65]....
        /*04a0*/ 	.word	0x0000d880
        /*04a4*/ 	.word	0x00000005
        /*04a8*/ 	.word	0x00000070
        /*04ac*/ 	.short	0x010a
        /*04ae*/ 	.byte	0x3f
	.zero		1


	//   ....[66]....
        /*04b0*/ 	.word	0x0000d8e0
        /*04b4*/ 	.word	0x00000005
        /*04b8*/ 	.word	0x00000078
        /*04bc*/ 	.short	0x010a
        /*04be*/ 	.byte	0x3f
	.zero		1


	//   ....[67]....
        /*04c0*/ 	.word	0x0000d930
        /*04c4*/ 	.word	0x00000003
        /*04c8*/ 	.word	0x00000060
        /*04cc*/ 	.short	0x010a
        /*04ce*/ 	.byte	0x3f
	.zero		1


	//   ....[68]....
        /*04d0*/ 	.word	0x0000d980
        /*04d4*/ 	.word	0x00000003
        /*04d8*/ 	.word	0x00000068
        /*04dc*/ 	.short	0x010a
        /*04de*/ 	.byte	0x3f
	.zero		1


	//   ....[69]....
        /*04e0*/ 	.word	0x0000d9d0
        /*04e4*/ 	.word	0x00000003
        /*04e8*/ 	.word	0x00000070
        /*04ec*/ 	.short	0x010a
        /*04ee*/ 	.byte	0x3f
	.zero		1


	//   ....[70]....
        /*04f0*/ 	.word	0x0000daa0
        /*04f4*/ 	.word	0x0000000f
        /*04f8*/ 	.word	0x00000020
        /*04fc*/ 	.short	0x010a
        /*04fe*/ 	.byte	0x3f
	.zero		1


	//   ....[71]....
        /*0500*/ 	.word	0x0000db70
        /*0504*/ 	.word	0x00000007
        /*0508*/ 	.word	0x00000000
        /*050c*/ 	.short	0x010a
        /*050e*/ 	.byte	0x3f
	.zero		1


	//   ....[72]....
        /*0510*/ 	.word	0x0000dbc0
        /*0514*/ 	.word	0x00000006
        /*0518*/ 	.word	0x00000000
        /*051c*/ 	.short	0x010a
        /*051e*/ 	.byte	0x3f
	.zero		1


	//   ....[73]....
        /*0520*/ 	.word	0x0000dc10
        /*0524*/ 	.word	0x00000007
        /*0528*/ 	.word	0x00000000
        /*052c*/ 	.short	0x010a
        /*052e*/ 	.byte	0x3f
	.zero		1


	//----- nvinfo : EIATTR_NUM_MBARRIERS
	.align		4
.L_40:
        /*0530*/ 	.byte	0x03, 0x38
        /*0532*/ 	.short	0x0012


	//----- nvinfo : EIATTR_EXIT_INSTR_OFFSETS
	.align		4
        /*0534*/ 	.byte	0x04, 0x1c
        /*0536*/ 	.short	(.L_42 - .L_41)


	//   ....[0]....
.L_41:
        /*0538*/ 	.word	0x0000d540


	//----- nvinfo : EIATTR_MAX_THREADS
	.align		4
.L_42:
        /*053c*/ 	.byte	0x04, 0x05
        /*053e*/ 	.short	(.L_44 - .L_43)
.L_43:
        /*0540*/ 	.word	0x00000180
        /*0544*/ 	.word	0x00000001
        /*0548*/ 	.word	0x00000001


	//----- nvinfo : EIATTR_CRS_STACK_SIZE
	.align		4
.L_44:
        /*054c*/ 	.byte	0x04, 0x1e
        /*054e*/ 	.short	(.L_46 - .L_45)
.L_45:
        /*0550*/ 	.word	0x00000000


	//----- nvinfo : EIATTR_CBANK_PARAM_SIZE
	.align		4
.L_46:
        /*0554*/ 	.byte	0x03, 0x19
        /*0556*/ 	.short	0x0770


	//----- nvinfo : EIATTR_PARAM_CBANK
	.align		4
        /*0558*/ 	.byte	0x04, 0x0a
        /*055a*/ 	.short	(.L_48 - .L_47)
	.align		4
.L_47:
        /*055c*/ 	.word	index@(.nv.constant0._ZN7cutlass13device_kernelINS_4gemm6kernel13GemmUniversalIN4cute5tupleIJiiiiEEENS1_10collective13CollectiveMmaINS1_34MainloopSm90TmaGmmaWarpSpecializedILi4ENS5_IJNS4_1CILi1EEESB_SB_EEENS1_35KernelTmaWarpSpecializedCooperativeEEENS5_IJNSA_ILi256EEENSA_ILi64EEESG_EEENS_6half_tENS5_IJlSB_lEEESI_SJ_NS4_8TiledMMAINS4_8MMA_AtomIJNS4_4SM904GMMA25MMA_64x64x16_F32F16F16_SSILNSN_5MajorE0ELSP_0ELNSN_7ScaleInE1ELSQ_1EEEEEENS4_6LayoutINS5_IJNSA_ILi2EEESB_SB_EEENS5_IJSB_NSA_ILi0EEESW_EEEEENS5_IJNS4_10UnderscoreESZ_SZ_EEEEENS4_13SM90_TMA_LOADENS4_14ComposedLayoutINS4_7SwizzleILi3ELi4ELi3EEENS4_18smem_ptr_flag_bitsILi16EEENST_INS5_IJNSA_ILi8EEESG_EEENS5_IJSG_SB_EEEEEEEvNS4_8identityES12_S1C_vS1D_EENS_8epilogue10collective18CollectiveEpilogueINS1F_22Sm90TmaWarpSpecializedILi4ELi2ELi16ELb1ELb0EEEJSH_NS5_IJNSA_ILi128EEENSA_ILi32EEEEEESI_SJ_SI_SJ_NS1F_6fusion15FusionCallbacksIS1J_NS1N_13LinCombEltActINS1F_6thread7SigmoidESI_fSI_fLNS_15FloatRoundStyleE2EEESH_S1M_JEEES12_NS13_INS14_ILi2ELi4ELi3EEES17_NST_INS5_IJS18_S1L_EEENS5_IJS1L_SB_EEEEEEENS4_17SM75_U32x4_LDSM_NENS4_14SM90_TMA_STOREES1Z_NS4_17SM90_U32x4_STSM_NENS4_9Copy_AtomIJS22_SI_EEEvEEEvvEEEEvNT_6ParamsE)
        /*0560*/ 	.short	0x0210
        /*0562*/ 	.short	0x0770


	//----- nvinfo : EIATTR_SW_WAR
	.align		4
.L_48:
        /*0564*/ 	.byte	0x04, 0x36
        /*0566*/ 	.short	(.L_50 - .L_49)
.L_49:
        /*0568*/ 	.word	0x00000008
.L_50:


//--------------------- .nv.callgraph             --------------------------
	.section	.nv.callgraph,"",@"SHT_CUDA_CALLGRAPH"
	.align	4
	.sectionentsize	8
	.align		4
        /*0000*/ 	.word	0x00000000
	.align		4
        /*0004*/ 	.word	0xffffffff
	.align		4
        /*0008*/ 	.word	index@(_ZN7cutlass13device_kernelINS_4gemm6kernel13GemmUniversalIN4cute5tupleIJiiiiEEENS1_10collective13CollectiveMmaINS1_34MainloopSm90TmaGmmaWarpSpecializedILi4ENS5_IJNS4_1CILi1EEESB_SB_EEENS1_35KernelTmaWarpSpecializedCooperativeEEENS5_IJNSA_ILi256EEENSA_ILi64EEESG_EEENS_6half_tENS5_IJlSB_lEEESI_SJ_NS4_8TiledMMAINS4_8MMA_AtomIJNS4_4SM904GMMA25MMA_64x64x16_F32F16F16_SSILNSN_5MajorE0ELSP_0ELNSN_7ScaleInE1ELSQ_1EEEEEENS4_6LayoutINS5_IJNSA_ILi2EEESB_SB_EEENS5_IJSB_NSA_ILi0EEESW_EEEEENS5_IJNS4_10UnderscoreESZ_SZ_EEEEENS4_13SM90_TMA_LOADENS4_14ComposedLayoutINS4_7SwizzleILi3ELi4ELi3EEENS4_18smem_ptr_flag_bitsILi16EEENST_INS5_IJNSA_ILi8EEESG_EEENS5_IJSG_SB_EEEEEEEvNS4_8identityES12_S1C_vS1D_EENS_8epilogue10collective18CollectiveEpilogueINS1F_22Sm90TmaWarpSpecializedILi4ELi2ELi16ELb1ELb0EEEJSH_NS5_IJNSA_ILi128EEENSA_ILi32EEEEEESI_SJ_SI_SJ_NS1F_6fusion15FusionCallbacksIS1J_NS1N_13LinCombEltActINS1F_6thread7SigmoidESI_fSI_fLNS_15FloatRoundStyleE2EEESH_S1M_JEEES12_NS13_INS14_ILi2ELi4ELi3EEES17_NST_INS5_IJS18_S1L_EEENS5_IJS1L_SB_EEEEEEENS4_17SM75_U32x4_LDSM_NENS4_14SM90_TMA_STOREES1Z_NS4_17SM90_U32x4_STSM_NENS4_9Copy_AtomIJS22_SI_EEEvEEEvvEEEEvNT_6ParamsE)
	.align		4
        /*000c*/ 	.word	index@(__assertfail)
	.align		4
        /*0010*/ 	.word	0x00000000
	.align		4
        /*0014*/ 	.word	0xfffffffe
	.align		4
        /*0018*/ 	.word	0x00000000
	.align		4
        /*001c*/ 	.word	0xfffffffd
	.align		4
        /*0020*/ 	.word	0x00000000
	.align		4
        /*0024*/ 	.word	0xfffffffc


//--------------------- .nv.constant4             --------------------------
	.section	.nv.constant4,"a",@progbits
	.align	8
	.align		8
.nv.constant4:
        /*0000*/ 	.dword	__assertfail
	.align		8
        /*0008*/ 	.dword	__unnamed_1
	.align		8
        /*0010*/ 	.dword	__unnamed_2
	.align		8
        /*0018*/ 	.dword	_ZN39_INTERNAL_087b4f06_4_k_cu_c5485c63_38974cuda3std3__45__cpo5beginE
	.align		8
        /*0020*/ 	.dword	_ZN39_INTERNAL_087b4f06_4_k_cu_c5485c63_38974cuda3std3__45__cpo3endE
	.align		8
        /*0028*/ 	.dword	_ZN39_INTERNAL_087b4f06_4_k_cu_c5485c63_38974cuda3std3__45__cpo6cbeginE
	.align		8
        /*0030*/ 	.dword	_ZN39_INTERNAL_087b4f06_4_k_cu_c5485c63_38974cuda3std3__45__cpo4cendE
	.align		8
        /*0038*/ 	.dword	_ZN39_INTERNAL_087b4f06_4_k_cu_c5485c63_38974cuda3std3__441_GLOBAL__N__087b4f06_4_k_cu_c5485c63_38976ignoreE
	.align		8
        /*0040*/ 	.dword	_ZN39_INTERNAL_087b4f06_4_k_cu_c5485c63_38974cuda3std3__419piecewise_constructE
	.align		8
        /*0048*/ 	.dword	_ZN39_INTERNAL_087b4f06_4_k_cu_c5485c63_38974cuda3std3__48in_placeE
	.align		8
        /*0050*/ 	.dword	_ZN39_INTERNAL_087b4f06_4_k_cu_c5485c63_38974cuda3std6ranges3__45__cpo4swapE
	.align		8
        /*0058*/ 	.dword	_ZN39_INTERNAL_087b4f06_4_k_cu_c5485c63_38974cuda3std6ranges3__45__cpo9iter_moveE
	.align		8
        /*0060*/ 	.dword	_ZN39_INTERNAL_087b4f06_4_k_cu_c5485c63_38974cute7productE
	.align		8
        /*0068*/ 	.dword	_ZN39_INTERNAL_087b4f06_4_k_cu_c5485c63_38974cute1_E
	.align		8
        /*0070*/ 	.dword	$str$22
	.align		8
        /*0078*/ 	.dword	$str$23
	.align		8
        /*0080*/ 	.dword	$str$26
	.align		8
        /*0088*/ 	.dword	$str$27


//--------------------- .text._ZN7cutlass13device_kernelINS_4gemm6kernel13GemmUniversalIN4cute5tupleIJiiiiEEENS1_10collective13CollectiveMmaINS1_34MainloopSm90TmaGmmaWarpSpecializedILi4ENS5_IJNS4_1CILi1EEESB_SB_EEENS1_35KernelTmaWarpSpecializedCooperativeEEENS5_IJNSA_ILi256EEENSA_ILi64EEESG_EEENS_6half_tENS5_IJlSB_lEEESI_SJ_NS4_8TiledMMAINS4_8MMA_AtomIJNS4_4SM904GMMA25MMA_64x64x16_F32F16F16_SSILNSN_5MajorE0ELSP_0ELNSN_7ScaleInE1ELSQ_1EEEEEENS4_6LayoutINS5_IJNSA_ILi2EEESB_SB_EEENS5_IJSB_NSA_ILi0EEESW_EEEEENS5_IJNS4_10UnderscoreESZ_SZ_EEEEENS4_13SM90_TMA_LOADENS4_14ComposedLayoutINS4_7SwizzleILi3ELi4ELi3EEENS4_18smem_ptr_flag_bitsILi16EEENST_INS5_IJNSA_ILi8EEESG_EEENS5_IJSG_SB_EEEEEEEvNS4_8identityES12_S1C_vS1D_EENS_8epilogue10collective18CollectiveEpilogueINS1F_22Sm90TmaWarpSpecializedILi4ELi2ELi16ELb1ELb0EEEJSH_NS5_IJNSA_ILi128EEENSA_ILi32EEEEEESI_SJ_SI_SJ_NS1F_6fusion15FusionCallbacksIS1J_NS1N_13LinCombEltActINS1F_6thread7SigmoidESI_fSI_fLNS_15FloatRoundStyleE2EEESH_S1M_JEEES12_NS13_INS14_ILi2ELi4ELi3EEES17_NST_INS5_IJS18_S1L_EEENS5_IJS1L_SB_EEEEEEENS4_17SM75_U32x4_LDSM_NENS4_14SM90_TMA_STOREES1Z_NS4_17SM90_U32x4_STSM_NENS4_9Copy_AtomIJS22_SI_EEEvEEEvvEEEEvNT_6ParamsE --------------------------
	.section	.text._ZN7cutlass13device_kernelINS_4gemm6kernel13GemmUniversalIN4cute5tupleIJiiiiEEENS1_10collective13CollectiveMmaINS1_34MainloopSm90TmaGmmaWarpSpecializedILi4ENS5_IJNS4_1CILi1EEESB_SB_EEENS1_35KernelTmaWarpSpecializedCooperativeEEENS5_IJNSA_ILi256EEENSA_ILi64EEESG_EEENS_6half_tENS5_IJlSB_lEEESI_SJ_NS4_8TiledMMAINS4_8MMA_AtomIJNS4_4SM904GMMA25MMA_64x64x16_F32F16F16_SSILNSN_5MajorE0ELSP_0ELNSN_7ScaleInE1ELSQ_1EEEEEENS4_6LayoutINS5_IJNSA_ILi2EEESB_SB_EEENS5_IJSB_NSA_ILi0EEESW_EEEEENS5_IJNS4_10UnderscoreESZ_SZ_EEEEENS4_13SM90_TMA_LOADENS4_14ComposedLayoutINS4_7SwizzleILi3ELi4ELi3EEENS4_18smem_ptr_flag_bitsILi16EEENST_INS5_IJNSA_ILi8EEESG_EEENS5_IJSG_SB_EEEEEEEvNS4_8identityES12_S1C_vS1D_EENS_8epilogue10collective18CollectiveEpilogueINS1F_22Sm90TmaWarpSpecializedILi4ELi2ELi16ELb1ELb0EEEJSH_NS5_IJNSA_ILi128EEENSA_ILi32EEEEEESI_SJ_SI_SJ_NS1F_6fusion15FusionCallbacksIS1J_NS1N_13LinCombEltActINS1F_6thread7SigmoidESI_fSI_fLNS_15FloatRoundStyleE2EEESH_S1M_JEEES12_NS13_INS14_ILi2ELi4ELi3EEES17_NST_INS5_IJS18_S1L_EEENS5_IJS1L_SB_EEEEEEENS4_17SM75_U32x4_LDSM_NENS4_14SM90_TMA_STOREES1Z_NS4_17SM90_U32x4_STSM_NENS4_9Copy_AtomIJS22_SI_EEEvEEEvvEEEEvNT_6ParamsE,"ax",@progbits
	.align	128
.text._ZN7cutlass13device_kernelINS_4gemm6kernel13GemmUniversalIN4cute5tupleIJiiiiEEENS1_10collective13CollectiveMmaINS1_34MainloopSm90TmaGmmaWarpSpecializedILi4ENS5_IJNS4_1CILi1EEESB_SB_EEENS1_35KernelTmaWarpSpecializedCooperativeEEENS5_IJNSA_ILi256EEENSA_ILi64EEESG_EEENS_6half_tENS5_IJlSB_lEEESI_SJ_NS4_8TiledMMAINS4_8MMA_AtomIJNS4_4SM904GMMA25MMA_64x64x16_F32F16F16_SSILNSN_5MajorE0ELSP_0ELNSN_7ScaleInE1ELSQ_1EEEEEENS4_6LayoutINS5_IJNSA_ILi2EEESB_SB_EEENS5_IJSB_NSA_ILi0EEESW_EEEEENS5_IJNS4_10UnderscoreESZ_SZ_EEEEENS4_13SM90_TMA_LOADENS4_14ComposedLayoutINS4_7SwizzleILi3ELi4ELi3EEENS4_18smem_ptr_flag_bitsILi16EEENST_INS5_IJNSA_ILi8EEESG_EEENS5_IJSG_SB_EEEEEEEvNS4_8identityES12_S1C_vS1D_EENS_8epilogue10collective18CollectiveEpilogueINS1F_22Sm90TmaWarpSpecializedILi4ELi2ELi16ELb1ELb0EEEJSH_NS5_IJNSA_ILi128EEENSA_ILi32EEEEEESI_SJ_SI_SJ_NS1F_6fusion15FusionCallbacksIS1J_NS1N_13LinCombEltActINS1F_6thread7SigmoidESI_fSI_fLNS_15FloatRoundStyleE2EEESH_S1M_JEEES12_NS13_INS14_ILi2ELi4ELi3EEES17_NST_INS5_IJS18_S1L_EEENS5_IJS1L_SB_EEEEEEENS4_17SM75_U32x4_LDSM_NENS4_14SM90_TMA_STOREES1Z_NS4_17SM90_U32x4_STSM_NENS4_9Copy_AtomIJS22_SI_EEEvEEEvvEEEEvNT_6ParamsE:
        .type           _ZN7cutlass13device_kernelINS_4gemm6kernel13GemmUniversalIN4cute5tupleIJiiiiEEENS1_10collective13CollectiveMmaINS1_34MainloopSm90TmaGmmaWarpSpecializedILi4ENS5_IJNS4_1CILi1EEESB_SB_EEENS1_35KernelTmaWarpSpecializedCooperativeEEENS5_IJNSA_ILi256EEENSA_ILi64EEESG_EEENS_6half_tENS5_IJlSB_lEEESI_SJ_NS4_8TiledMMAINS4_8MMA_AtomIJNS4_4SM904GMMA25MMA_64x64x16_F32F16F16_SSILNSN_5MajorE0ELSP_0ELNSN_7ScaleInE1ELSQ_1EEEEEENS4_6LayoutINS5_IJNSA_ILi2EEESB_SB_EEENS5_IJSB_NSA_ILi0EEESW_EEEEENS5_IJNS4_10UnderscoreESZ_SZ_EEEEENS4_13SM90_TMA_LOADENS4_14ComposedLayoutINS4_7SwizzleILi3ELi4ELi3EEENS4_18smem_ptr_flag_bitsILi16EEENST_INS5_IJNSA_ILi8EEESG_EEENS5_IJSG_SB_EEEEEEEvNS4_8identityES12_S1C_vS1D_EENS_8epilogue10collective18CollectiveEpilogueINS1F_22Sm90TmaWarpSpecializedILi4ELi2ELi16ELb1ELb0EEEJSH_NS5_IJNSA_ILi128EEENSA_ILi32EEEEEESI_SJ_SI_SJ_NS1F_6fusion15FusionCallbacksIS1J_NS1N_13LinCombEltActINS1F_6thread7SigmoidESI_fSI_fLNS_15FloatRoundStyleE2EEESH_S1M_JEEES12_NS13_INS14_ILi2ELi4ELi3EEES17_NST_INS5_IJS18_S1L_EEENS5_IJS1L_SB_EEEEEEENS4_17SM75_U32x4_LDSM_NENS4_14SM90_TMA_STOREES1Z_NS4_17SM90_U32x4_STSM_NENS4_9Copy_AtomIJS22_SI_EEEvEEEvvEEEEvNT_6ParamsE,@function
        .size           _ZN7cutlass13device_kernelINS_4gemm6kernel13GemmUniversalIN4cute5tupleIJiiiiEEENS1_10collective13CollectiveMmaINS1_34MainloopSm90TmaGmmaWarpSpecializedILi4ENS5_IJNS4_1CILi1EEESB_SB_EEENS1_35KernelTmaWarpSpecializedCooperativeEEENS5_IJNSA_ILi256EEENSA_ILi64EEESG_EEENS_6half_tENS5_IJlSB_lEEESI_SJ_NS4_8TiledMMAINS4_8MMA_AtomIJNS4_4SM904GMMA25MMA_64x64x16_F32F16F16_SSILNSN_5MajorE0ELSP_0ELNSN_7ScaleInE1ELSQ_1EEEEEENS4_6LayoutINS5_IJNSA_ILi2EEESB_SB_EEENS5_IJSB_NSA_ILi0EEESW_EEEEENS5_IJNS4_10UnderscoreESZ_SZ_EEEEENS4_13SM90_TMA_LOADENS4_14ComposedLayoutINS4_7SwizzleILi3ELi4ELi3EEENS4_18smem_ptr_flag_bitsILi16EEENST_INS5_IJNSA_ILi8EEESG_EEENS5_IJSG_SB_EEEEEEEvNS4_8identityES12_S1C_vS1D_EENS_8epilogue10collective18CollectiveEpilogueINS1F_22Sm90TmaWarpSpecializedILi4ELi2ELi16ELb1ELb0EEEJSH_NS5_IJNSA_ILi128EEENSA_ILi32EEEEEESI_SJ_SI_SJ_NS1F_6fusion15FusionCallbacksIS1J_NS1N_13LinCombEltActINS1F_6thread7SigmoidESI_fSI_fLNS_15FloatRoundStyleE2EEESH_S1M_JEEES12_NS13_INS14_ILi2ELi4ELi3EEES17_NST_INS5_IJS18_S1L_EEENS5_IJS1L_SB_EEEEEEENS4_17SM75_U32x4_LDSM_NENS4_14SM90_TMA_STOREES1Z_NS4_17SM90_U32x4_STSM_NENS4_9Copy_AtomIJS22_SI_EEEvEEEvvEEEEvNT_6ParamsE,(.L_x_379 - _ZN7cutlass13device_kernelINS_4gemm6kernel13GemmUniversalIN4cute5tupleIJiiiiEEENS1_10collective13CollectiveMmaINS1_34MainloopSm90TmaGmmaWarpSpecializedILi4ENS5_IJNS4_1CILi1EEESB_SB_EEENS1_35KernelTmaWarpSpecializedCooperativeEEENS5_IJNSA_ILi256EEENSA_ILi64EEESG_EEENS_6half_tENS5_IJlSB_lEEESI_SJ_NS4_8TiledMMAINS4_8MMA_AtomIJNS4_4SM904GMMA25MMA_64x64x16_F32F16F16_SSILNSN_5MajorE0ELSP_0ELNSN_7ScaleInE1ELSQ_1EEEEEENS4_6LayoutINS5_IJNSA_ILi2EEESB_SB_EEENS5_IJSB_NSA_ILi0EEESW_EEEEENS5_IJNS4_10UnderscoreESZ_SZ_EEEEENS4_13SM90_TMA_LOADENS4_14ComposedLayoutINS4_7SwizzleILi3ELi4ELi3EEENS4_18smem_ptr_flag_bitsILi16EEENST_INS5_IJNSA_ILi8EEESG_EEENS5_IJSG_SB_EEEEEEEvNS4_8identityES12_S1C_vS1D_EENS_8epilogue10collective18CollectiveEpilogueINS1F_22Sm90TmaWarpSpecializedILi4ELi2ELi16ELb1ELb0EEEJSH_NS5_IJNSA_ILi128EEENSA_ILi32EEEEEESI_SJ_SI_SJ_NS1F_6fusion15FusionCallbacksIS1J_NS1N_13LinCombEltActINS1F_6thread7SigmoidESI_fSI_fLNS_15FloatRoundStyleE2EEESH_S1M_JEEES12_NS13_INS14_ILi2ELi4ELi3EEES17_NST_INS5_IJS18_S1L_EEENS5_IJS1L_SB_EEEEEEENS4_17SM75_U32x4_LDSM_NENS4_14SM90_TMA_STOREES1Z_NS4_17SM90_U32x4_STSM_NENS4_9Copy_AtomIJS22_SI_EEEvEEEvvEEEEvNT_6ParamsE)
        .other          _ZN7cutlass13device_kernelINS_4gemm6kernel13GemmUniversalIN4cute5tupleIJiiiiEEENS1_10collective13CollectiveMmaINS1_34MainloopSm90TmaGmmaWarpSpecializedILi4ENS5_IJNS4_1CILi1EEESB_SB_EEENS1_35KernelTmaWarpSpecializedCooperativeEEENS5_IJNSA_ILi256EEENSA_ILi64EEESG_EEENS_6half_tENS5_IJlSB_lEEESI_SJ_NS4_8TiledMMAINS4_8MMA_AtomIJNS4_4SM904GMMA25MMA_64x64x16_F32F16F16_SSILNSN_5MajorE0ELSP_0ELNSN_7ScaleInE1ELSQ_1EEEEEENS4_6LayoutINS5_IJNSA_ILi2EEESB_SB_EEENS5_IJSB_NSA_ILi0EEESW_EEEEENS5_IJNS4_10UnderscoreESZ_SZ_EEEEENS4_13SM90_TMA_LOADENS4_14ComposedLayoutINS4_7SwizzleILi3ELi4ELi3EEENS4_18smem_ptr_flag_bitsILi16EEENST_INS5_IJNSA_ILi8EEESG_EEENS5_IJSG_SB_EEEEEEEvNS4_8identityES12_S1C_vS1D_EENS_8epilogue10collective18CollectiveEpilogueINS1F_22Sm90TmaWarpSpecializedILi4ELi2ELi16ELb1ELb0EEEJSH_NS5_IJNSA_ILi128EEENSA_ILi32EEEEEESI_SJ_SI_SJ_NS1F_6fusion15FusionCallbacksIS1J_NS1N_13LinCombEltActINS1F_6thread7SigmoidESI_fSI_fLNS_15FloatRoundStyleE2EEESH_S1M_JEEES12_NS13_INS14_ILi2ELi4ELi3EEES17_NST_INS5_IJS18_S1L_EEENS5_IJS1L_SB_EEEEEEENS4_17SM75_U32x4_LDSM_NENS4_14SM90_TMA_STOREES1Z_NS4_17SM90_U32x4_STSM_NENS4_9Copy_AtomIJS22_SI_EEEvEEEvvEEEEvNT_6ParamsE,@"STO_CUDA_ENTRY STV_DEFAULT"
_ZN7cutlass13device_kernelINS_4gemm6kernel13GemmUniversalIN4cute5tupleIJiiiiEEENS1_10collective13CollectiveMmaINS1_34MainloopSm90TmaGmmaWarpSpecializedILi4ENS5_IJNS4_1CILi1EEESB_SB_EEENS1_35KernelTmaWarpSpecializedCooperativeEEENS5_IJNSA_ILi256EEENSA_ILi64EEESG_EEENS_6half_tENS5_IJlSB_lEEESI_SJ_NS4_8TiledMMAINS4_8MMA_AtomIJNS4_4SM904GMMA25MMA_64x64x16_F32F16F16_SSILNSN_5MajorE0ELSP_0ELNSN_7ScaleInE1ELSQ_1EEEEEENS4_6LayoutINS5_IJNSA_ILi2EEESB_SB_EEENS5_IJSB_NSA_ILi0EEESW_EEEEENS5_IJNS4_10UnderscoreESZ_SZ_EEEEENS4_13SM90_TMA_LOADENS4_14ComposedLayoutINS4_7SwizzleILi3ELi4ELi3EEENS4_18smem_ptr_flag_bitsILi16EEENST_INS5_IJNSA_ILi8EEESG_EEENS5_IJSG_SB_EEEEEEEvNS4_8identityES12_S1C_vS1D_EENS_8epilogue10collective18CollectiveEpilogueINS1F_22Sm90TmaWarpSpecializedILi4ELi2ELi16ELb1ELb0EEEJSH_NS5_IJNSA_ILi128EEENSA_ILi32EEEEEESI_SJ_SI_SJ_NS1F_6fusion15FusionCallbacksIS1J_NS1N_13LinCombEltActINS1F_6thread7SigmoidESI_fSI_fLNS_15FloatRoundStyleE2EEESH_S1M_JEEES12_NS13_INS14_ILi2ELi4ELi3EEES17_NST_INS5_IJS18_S1L_EEENS5_IJS1L_SB_EEEEEEENS4_17SM75_U32x4_LDSM_NENS4_14SM90_TMA_STOREES1Z_NS4_17SM90_U32x4_STSM_NENS4_9Copy_AtomIJS22_SI_EEEvEEEvvEEEEvNT_6ParamsE:
[----:B------:R-:W1:Y:S01]  /*0000*/  LDC R1, c[0x0][0x28] ;  /* 0x00000a00ff017b82 */ /* 0x000e620000000800 */
[----:B------:R-:W2:Y:S07]  /*0010*/  S2R R18, SR_TID.X ;  /* 0x0000000000127919 */ /* 0x000eae0000002100 */
[----:B------:R-:W3:Y:S01]  /*0020*/  LDC.64 R4, c[0x0][0x588] ;  /* 0x00016200ff047b82 */ /* 0x000ee20000000a00 */
[----:B------:R-:W-:Y:S01]  /*0030*/  ELECT P0, URZ, PT ;  /* 0x00000000003f782f */ /* 0x000fe20003800000 */
[----:B------:R-:W-:Y:S01]  /*0040*/  BSSY B0, `(.L_x_0) ;  /* 0x0000016000007945 */ /* 0x000fe20003800000 */
[----:B--2---:R-:W-:-:S02]  /*0050*/  SHF.R.U32.HI R6, RZ, 0x5, R18 ;  /* 0x00000005ff067819 */ /* 0x004fc40000011612 */
[----:B------:R-:W-:-:S03]  /*0060*/  SHF.R.U32.HI R2, RZ, 0x7, R18 ;  /* 0x00000007ff027819 */ /* 0x000fc60000011612 */
[----:B------:R-:W2:Y:S04]  /*0070*/  SHFL.IDX PT, R0, R6, RZ, 0x1f ;  /* 0x00001fff06007589 */ /* 0x000ea800000e0000 */
[----:B------:R4:W1:Y:S01]  /*0080*/  SHFL.IDX PT, R10, R2, RZ, 0x1f ;  /* 0x00001fff020a7589 */ /* 0x00086200000e0000 */
[----:B--2---:R-:W-:Y:S02]  /*0090*/  ISETP.NE.OR P0, PT, R0, RZ, !P0 ;  /* 0x000000ff0000720c */ /* 0x004fe40004705670 */
[----:B------:R-:W-:-:S11]  /*00a0*/  SHF.R.S32.HI R3, RZ, 0x1f, R0 ;  /* 0x0000001fff037819 */ /* 0x000fd60000011400 */
[----:B-1-34-:R-:W-:Y:S05]  /*00b0*/  @P0 BRA `(.L_x_1) ;  /* 0x0000000000380947 */ /* 0x01afea0003800000 */
[----:B------:R-:W-:Y:S02]  /*00c0*/  ULDC.64 UR4, c[0x0][0x198] ;  /* 0x0000660000047ab9 */ /* 0x000fe40000000a00 */
[----:B------:R-:W-:Y:S02]  /*00d0*/  UIADD3 UR6, UP0, UR4, 0xf0, URZ ;  /* 0x000000f004067890 */ /* 0x000fe4000ff1e03f */
[----:B------:R-:W-:Y:S02]  /*00e0*/  UIADD3 UR8, UP1, UR4, 0x1f0, URZ ;  /* 0x000001f004087890 */ /* 0x000fe4000ff3e03f */
[----:B------:R-:W-:Y:S02]  /*00f0*/  UIADD3 UR10, UP2, UR4, 0x3f0, URZ ;  /* 0x000003f0040a7890 */ /* 0x000fe4000ff5e03f */
[----:B------:R-:W-:Y:S02]  /*0100*/  UIADD3 UR4, UP3, UR4, 0x4f0, URZ ;  /* 0x000004f004047890 */ /* 0x000fe4000ff7e03f */
[----:B------:R-:W-:-:S02]  /*0110*/  UIADD3.X UR7, URZ, UR5, URZ, UP0, !UPT ;  /* 0x000000053f077290 */ /* 0x000fc400087fe43f */
[----:B------:R-:W-:Y:S02]  /*0120*/  UIADD3.X UR9, URZ, UR5, URZ, UP1, !UPT ;  /* 0x000000053f097290 */ /* 0x000fe40008ffe43f */
[----:B------:R-:W-:Y:S02]  /*0130*/  UIADD3.X UR11, URZ, UR5, URZ, UP2, !UPT ;  /* 0x000000053f0b7290 */ /* 0x000fe400097fe43f */
[----:B------:R-:W-:-:S03]  /*0140*/  UIADD3.X UR5, URZ, UR5, URZ, UP3, !UPT ;  /* 0x000000053f057290 */ /* 0x000fc60009ffe43f */
[----:B------:R1:W-:Y:S02]  /*0150*/  UTMACCTL.PF [UR6] ;  /* 0x00000000060079b9 */ /* 0x0003e40008040000 */
[----:B------:R1:W-:Y:S02]  /*0160*/  UTMACCTL.PF [UR8] ;  /* 0x00000000080079b9 */ /* 0x0003e40008040000 */
[----:B------:R1:W-:Y:S02]  /*0170*/  UTMACCTL.PF [UR10] ;  /* 0x000000000a0079b9 */ /* 0x0003e40008040000 */
[----:B------:R1:W-:Y:S02]  /*0180*/  UTMACCTL.PF [UR4] ;  /* 0x00000000040079b9 */ /* 0x0003e40008040000 */
[----:B-1----:R-:W-:Y:S01]  /*0190*/  NOP ;  /* 0x0000000000007918 */ /* 0x002fe20000000000 */
.L_x_1:
[----:B------:R-:W-:Y:S05]  /*01a0*/  BSYNC B0 ;  /* 0x0000000000007941 */ /* 0x000fea0003800000 */
.L_x_0:
[----:B------:R-:W-:Y:S01]  /*01b0*/  ULDC.64 UR4, c[0x0][0x590] ;  /* 0x0001640000047ab9 */ /* 0x000fe20000000a00 */
[----:B------:R-:W-:Y:S01]  /*01c0*/  LEA.HI R3, R3, R0, RZ, 0x2 ;  /* 0x0000000003037211 */ /* 0x000fe200078f10ff */
[----:B------:R-:W-:Y:S01]  /*01d0*/  ULDC.64 UR40, c[0x0][0x208] ;  /* 0x0000820000287ab9 */ /* 0x000fe20000000a00 */
[----:B------:R-:W-:Y:S02]  /*01e0*/  ISETP.NE.U32.AND P2, PT, RZ, UR4, PT ;  /* 0x00000004ff007c0c */ /* 0x000fe4000bf45070 */
[----:B------:R-:W-:Y:S02]  /*01f0*/  LOP3.LUT R3, R3, 0xfffffffc, RZ, 0xc0, !PT ;  /* 0xfffffffc03037812 */ /* 0x000fe400078ec0ff */
[----:B------:R-:W-:Y:S02]  /*0200*/  ISETP.NE.AND.EX P3, PT, RZ, UR5, PT, P2 ;  /* 0x00000005ff007c0c */ /* 0x000fe4000bf65320 */
[----:B------:R-:W-:Y:S01]  /*0210*/  IADD3 R0, R0, -R3, RZ ;  /* 0x8000000300007210 */ /* 0x000fe20007ffe0ff */
[----:B------:R-:W-:Y:S01]  /*0220*/  IMAD.MOV.U32 R3, RZ, RZ, R5 ;  /* 0x000000ffff037224 */ /* 0x000fe200078e0005 */
[----:B------:R-:W-:-:S02]  /*0230*/  PRMT R7, RZ, 0x7610, R7 ;  /* 0x00007610ff077816 */ /* 0x000fc40000000007 */
[----:B------:R-:W-:-:S07]  /*0240*/  MOV R2, R4 ;  /* 0x0000000400027202 */ /* 0x000fce0000000f00 */
[----:B------:R-:W-:Y:S05]  /*0250*/  @P3 BRA `(.L_x_2) ;  /* 0x0000000000303947 */ /* 0x000fea0003800000 */
[----:B------:R-:W-:Y:S02]  /*0260*/  ULDC.64 UR6, c[0x0][0x588] ;  /* 0x0001620000067ab9 */ /* 0x000fe40000000a00 */
[----:B------:R-:W-:-:S04]  /*0270*/  ISETP.NE.U32.AND P0, PT, RZ, UR6, PT ;  /* 0x00000006ff007c0c */ /* 0x000fc8000bf05070 */
[----:B------:R-:W-:-:S13]  /*0280*/  ISETP.NE.AND.EX P0, PT, RZ, UR7, PT, P0 ;  /* 0x00000007ff007c0c */ /* 0x000fda000bf05300 */
[----:B------:R-:W-:Y:S05]  /*0290*/  @!P0 BRA `(.L_x_3) ;  /* 0x0000000000108947 */ /* 0x000fea0003800000 */
[----:B------:R-:W2:Y:S02]  /*02a0*/  LDG.E R7, desc[UR40][R2.64] ;  /* 0x0000002802077981 */ /* 0x000ea4000c1e1900 */
[----:B--2---:R-:W-:Y:S02]  /*02b0*/  FSETP.NEU.AND P1, PT, R7, RZ, PT ;  /* 0x000000ff0700720b */ /* 0x004fe40003f2d000 */
[----:B------:R-:W-:Y:S01]  /*02c0*/  MOV R7, 0x1 ;  /* 0x0000000100077802 */ /* 0x000fe20000000f00 */
[----:B------:R-:W-:Y:S10]  /*02d0*/  BRA `(.L_x_2) ;  /* 0x0000000000107947 */ /* 0x000ff40003800000 */
.L_x_3:
[----:B------:R-:W-:Y:S01]  /*02e0*/  ULDC UR6, c[0x0][0x580] ;  /* 0x0001600000067ab9 */ /* 0x000fe20000000800 */
[----:B------:R-:W-:Y:S02]  /*02f0*/  MOV R7, 0x1 ;  /* 0x0000000100077802 */ /* 0x000fe40000000f00 */
[----:B------:R-:W-:Y:S02]  /*0300*/  CS2R R2, SRZ ;  /* 0x0000000000027805 */ /* 0x000fe4000001ff00 */
[----:B------:R-:W-:-:S13]  /*0310*/  FSETP.NEU.AND P1, PT, RZ, UR6, PT ;  /* 0x00000006ff007c0b */ /* 0x000fda000bf2d000 */
.L_x_2:
[----:B------:R-:W-:Y:S02]  /*0320*/  ISETP.NE.U32.AND P4, PT, R2, RZ, PT ;  /* 0x000000ff0200720c */ /* 0x000fe40003f85070 */
[----:B------:R-:W-:Y:S02]  /*0330*/  ISETP.NE.AND.EX P5, PT, RZ, UR5, PT, P2 ;  /* 0x00000005ff007c0c */ /* 0x000fe4000bfa5320 */
[----:B------:R-:W-:Y:S02]  /*0340*/  ISETP.NE.AND.EX P2, PT, R3, RZ, PT, P4 ;  /* 0x000000ff0300720c */ /* 0x000fe40003f45340 */
[----:B------:R-:W-:-:S11]  /*0350*/  PLOP3.LUT P0, PT, PT, PT, PT, 0x8, 0x0 ;  /* 0x000000000000781c */ /* 0x000fd60003f0e170 */
[----:B------:R-:W-:Y:S05]  /*0360*/  @P2 BRA P5, `(.L_x_4) ;  /* 0x0000000000342947 */ /* 0x000fea0002800000 */
[----:B------:R-:W-:-:S04]  /*0370*/  ISETP.NE.U32.AND P0, PT, RZ, UR4, PT ;  /* 0x00000004ff007c0c */ /* 0x000fc8000bf05070 */
[----:B------:R-:W-:-:S13]  /*0380*/  ISETP.NE.AND.EX P0, PT, RZ, UR5, PT, P0 ;  /* 0x00000005ff007c0c */ /* 0x000fda000bf05300 */
[----:B------:R-:W-:Y:S05]  /*0390*/  @!P0 BRA `(.L_x_5) ;  /* 0x0000000000248947 */ /* 0x000fea0003800000 */
[----:B------:R-:W-:Y:S02]  /*03a0*/  PRMT R7, R7, 0x9910, RZ ;  /* 0x0000991007077816 */ /* 0x000fe400000000ff */
[----:B------:R-:W-:Y:S02]  /*03b0*/  ISETP.NE.U32.AND P0, PT, R2, RZ, PT ;  /* 0x000000ff0200720c */ /* 0x000fe40003f05070 */
[----:B------:R-:W-:Y:S02]  /*03c0*/  ISETP.NE.AND P2, PT, R7, RZ, PT ;  /* 0x000000ff0700720c */ /* 0x000fe40003f45270 */
[----:B------:R-:W-:Y:S02]  /*03d0*/  ISETP.NE.AND.EX P0, PT, R3, RZ, PT, P0 ;  /* 0x000000ff0300720c */ /* 0x000fe40003f05300 */
[----:B------:R-:W-:-:S09]  /*03e0*/  SEL R2, RZ, 0xffffffff, P1 ;  /* 0xffffffffff027807 */ /* 0x000fd20000800000 */
[----:B------:R-:W-:-:S04]  /*03f0*/  @!P2 SEL R2, RZ, 0xffffffff, P0 ;  /* 0xffffffffff02a807 */ /* 0x000fc80000000000 */
[----:B------:R-:W-:-:S04]  /*0400*/  LOP3.LUT R2, R2, 0x1, RZ, 0xc0, !PT ;  /* 0x0000000102027812 */ /* 0x000fc800078ec0ff */
[----:B------:R-:W-:Y:S01]  /*0410*/  ISETP.EQ.U32.AND P0, PT, R2, 0x1, PT ;  /* 0x000000010200780c */ /* 0x000fe20003f02070 */
[----:B------:R-:W-:-:S12]  /*0420*/  BRA `(.L_x_4) ;  /* 0x0000000000047947 */ /* 0x000fd80003800000 */
.L_x_5:
[----:B------:R-:W-:-:S13]  /*0430*/  PLOP3.LUT P0, PT, P1, PT, PT, 0x8, 0x0 ;  /* 0x000000000000781c */ /* 0x000fda0000f0e170 */
.L_x_4:
[----:B------:R-:W1:Y:S02]  /*0440*/  SHFL.IDX PT, R2, R6, RZ, 0x1f ;  /* 0x00001fff06027589 */ /* 0x000e6400000e0000 */
[----:B-1----:R-:W-:-:S13]  /*0450*/  ISETP.NE.AND P1, PT, R2, RZ, PT ;  /* 0x000000ff0200720c */ /* 0x002fda0003f25270 */
[----:B------:R-:W-:Y:S05]  /*0460*/  @P1 BRA `(.L_x_6) ;  /* 0x0000000000581947 */ /* 0x000fea0003800000 */
[----:B------:R-:W1:Y:S01]  /*0470*/  S2UR UR8, SR_CgaCtaId ;  /* 0x00000000000879c3 */ /* 0x000e620000008800 */
[----:B------:R-:W-:Y:S01]  /*0480*/  UMOV UR4, 0x400 ;  /* 0x0000040000047882 */ /* 0x000fe20000000000 */
[----:B------:R-:W-:Y:S01]  /*0490*/  UMOV UR5, 0x1 ;  /* 0x0000000100057882 */ /* 0x000fe20000000000 */
[----:B------:R-:W-:Y:S01]  /*04a0*/  UMOV UR6, 0x100 ;  /* 0x0000010000067882 */ /* 0x000fe20000000000 */
[----:B------:R-:W-:Y:S01]  /*04b0*/  ELECT P1, URZ, PT ;  /* 0x00000000003f782f */ /* 0x000fe20003820000 */
[----:B------:R-:W-:-:S04]  /*04c0*/  UIADD3 UR6, -UR6, 0x100000, URZ ;  /* 0x0010000006067890 */ /* 0x000fc8000fffe13f */
[----:B------:R-:W-:Y:S02]  /*04d0*/  USHF.L.U32 UR7, UR6, 0xb, URZ ;  /* 0x0000000b06077899 */ /* 0x000fe4000800063f */
[----:B------:R-:W-:Y:S02]  /*04e0*/  USHF.L.U32 UR6, UR6, 0x1, URZ ;  /* 0x0000000106067899 */ /* 0x000fe4000800063f */
[----:B-1----:R-:W-:Y:S02]  /*04f0*/  ULEA UR8, UR8, UR4, 0x18 ;  /* 0x0000000408087291 */ /* 0x002fe4000f8ec03f */
[----:B------:R-:W-:-:S04]  /*0500*/  UIADD3 UR4, -UR5, 0x100000, URZ ;  /* 0x0010000005047890 */ /* 0x000fc8000fffe13f */
[----:B------:R-:W-:Y:S02]  /*0510*/  USHF.L.U32 UR5, UR4, 0xb, URZ ;  /* 0x0000000b04057899 */ /* 0x000fe4000800063f */
[----:B------:R-:W-:Y:S01]  /*0520*/  USHF.L.U32 UR4, UR4, 0x1, URZ ;  /* 0x0000000104047899 */ /* 0x000fe2000800063f */
[----:B------:R-:W1:Y:S11]  /*0530*/  FENCE.VIEW.ASYNC.S ;  /* 0x00000000000073c6 */ /* 0x000e760000000000 */
[----:B-1----:R1:W2:Y:S01]  /*0540*/  SYNCS.EXCH.64 URZ, [UR8], UR4 ;  /* 0x00000004083f75b2 */ /* 0x0022a20008000100 */
[----:B------:R1:W3:Y:S01]  /*0550*/  SYNCS.EXCH.64 URZ, [UR8+0x20], UR6 ;  /* 0x00002006083f75b2 */ /* 0x0002e20008000100 */
[----:B------:R1:W4:Y:S01]  /*0560*/  SYNCS.EXCH.64 URZ, [UR8+0x8], UR4 ;  /* 0x00000804083f75b2 */ /* 0x0003220008000100 */
[----:B------:R1:W1:Y:S01]  /*0570*/  SYNCS.EXCH.64 URZ, [UR8+0x28], UR6 ;  /* 0x00002806083f75b2 */ /* 0x0002620008000100 */
[----:B------:R1:W1:Y:S01]  /*0580*/  SYNCS.EXCH.64 URZ, [UR8+0x10], UR4 ;  /* 0x00001004083f75b2 */ /* 0x0002620008000100 */
[----:B------:R1:W1:Y:S01]  /*0590*/  SYNCS.EXCH.64 URZ, [UR8+0x30], UR6 ;  /* 0x00003006083f75b2 */ /* 0x0002620008000100 */
[----:B------:R1:W1:Y:S01]  /*05a0*/  SYNCS.EXCH.64 URZ, [UR8+0x18], UR4 ;  /* 0x00001804083f75b2 */ /* 0x0002620008000100 */
[----:B------:R1:W1:Y:S01]  /*05b0*/  SYNCS.EXCH.64 URZ, [UR8+0x38], UR6 ;  /* 0x00003806083f75b2 */ /* 0x0002620008000100 */
[----:B------:R-:W-:Y:S01]  /*05c0*/  NOP ;  /* 0x0000000000007918 */ /* 0x000fe20000000000 */
.L_x_6:
[----:B------:R-:W5:Y:S01]  /*05d0*/  SHFL.IDX PT, R3, R6, RZ, 0x1f ;  /* 0x00001fff06037589 */ /* 0x000f6200000e0000 */
[----:B------:R-:W1:Y:S01]  /*05e0*/  LDC R2, c[0x0][0x904] ;  /* 0x00024100ff027b82 */ /* 0x000e620000000800 */
[----:B------:R-:W-:Y:S01]  /*05f0*/  NOP ;  /* 0x0000000000007918 */ /* 0x000fe20000000000 */
[----:B-----5:R-:W-:-:S13]  /*0600*/  ISETP.NE.AND P1, PT, R3, RZ, PT ;  /* 0x000000ff0300720c */ /* 0x020fda0003f25270 */
[----:B------:R-:W-:Y:S05]  /*0610*/  @P1 BRA `(.L_x_7) ;  /* 0x0000000000581947 */ /* 0x000fea0003800000 */
[----:B-1----:R-:W1:Y:S01]  /*0620*/  S2UR UR5, SR_CgaCtaId ;  /* 0x00000000000579c3 */ /* 0x002e620000008800 */
[----:B------:R-:W-:Y:S01]  /*0630*/  UMOV UR4, 0x400 ;  /* 0x0000040000047882 */ /* 0x000fe20000000000 */
[----:B------:R-:W-:Y:S01]  /*0640*/  UMOV UR6, 0x20 ;  /* 0x0000002000067882 */ /* 0x000fe20000000000 */
[----:B------:R-:W-:Y:S01]  /*0650*/  UMOV UR7, 0x100 ;  /* 0x0000010000077882 */ /* 0x000fe20000000000 */
[----:B------:R-:W-:Y:S01]  /*0660*/  ELECT P1, URZ, PT ;  /* 0x00000000003f782f */ /* 0x000fe20003820000 */
[----:B-1----:R-:W-:Y:S02]  /*0670*/  ULEA UR8, UR5, UR4, 0x18 ;  /* 0x0000000405087291 */ /* 0x002fe4000f8ec03f */
[----:B------:R-:W-:-:S04]  /*0680*/  UIADD3 UR4, -UR6, 0x100000, URZ ;  /* 0x0010000006047890 */ /* 0x000fc8000fffe13f */
[----:B------:R-:W-:Y:S02]  /*0690*/  USHF.L.U32 UR5, UR4, 0xb, URZ ;  /* 0x0000000b04057899 */ /* 0x000fe4000800063f */
[----:B------:R-:W-:Y:S02]  /*06a0*/  USHF.L.U32 UR4, UR4, 0x1, URZ ;  /* 0x0000000104047899 */ /* 0x000fe4000800063f */
[----:B------:R-:W-:-:S04]  /*06b0*/  UIADD3 UR6, -UR7, 0x100000, URZ ;  /* 0x0010000007067890 */ /* 0x000fc8000fffe13f */
[----:B------:R-:W-:Y:S02]  /*06c0*/  USHF.L.U32 UR7, UR6, 0xb, URZ ;  /* 0x0000000b06077899 */ /* 0x000fe4000800063f */
[----:B------:R-:W-:Y:S01]  /*06d0*/  USHF.L.U32 UR6, UR6, 0x1, URZ ;  /* 0x0000000106067899 */ /* 0x000fe2000800063f */
[----:B------:R-:W1:Y:S03]  /*06e0*/  FENCE.VIEW.ASYNC.S ;  /* 0x00000000000073c6 */ /* 0x000e660000000000 */
[----:B-1----:R1:W1:Y:S08]  /*06f0*/  SYNCS.EXCH.64 URZ, [UR8+0x40], UR4 ;  /* 0x00004004083f75b2 */ /* 0x0022700008000100 */
[----:B------:R1:W1:Y:S01]  /*0700*/  SYNCS.EXCH.64 URZ, [UR8+0x60], UR6 ;  /* 0x00006006083f75b2 */ /* 0x0002620008000100 */
[----:B------:R1:W1:Y:S01]  /*0710*/  SYNCS.EXCH.64 URZ, [UR8+0x48], UR4 ;  /* 0x00004804083f75b2 */ /* 0x0002620008000100 */
[----:B------:R1:W1:Y:S01]  /*0720*/  SYNCS.EXCH.64 URZ, [UR8+0x68], UR6 ;  /* 0x00006806083f75b2 */ /* 0x0002620008000100 */
[----:B------:R1:W1:Y:S01]  /*0730*/  SYNCS.EXCH.64 URZ, [UR8+0x50], UR4 ;  /* 0x00005004083f75b2 */ /* 0x0002620008000100 */
[----:B------:R1:W1:Y:S01]  /*0740*/  SYNCS.EXCH.64 URZ, [UR8+0x70], UR6 ;  /* 0x00007006083f75b2 */ /* 0x0002620008000100 */
[----:B------:R1:W1:Y:S01]  /*0750*/  SYNCS.EXCH.64 URZ, [UR8+0x58], UR4 ;  /* 0x00005804083f75b2 */ /* 0x0002620008000100 */
[----:B------:R1:W1:Y:S01]  /*0760*/  SYNCS.EXCH.64 URZ, [UR8+0x78], UR6 ;  /* 0x00007806083f75b2 */ /* 0x0002620008000100 */
[----:B------:R-:W-:Y:S01]  /*0770*/  NOP ;  /* 0x0000000000007918 */ /* 0x000fe20000000000 */
.L_x_7:
[----:B------:R-:W5:Y:S01]  /*0780*/  SHFL.IDX PT, R6, R6, RZ, 0x1f ;  /* 0x00001fff06067589 */ /* 0x000f6200000e0000 */
[----:B-1----:R-:W-:Y:S02]  /*0790*/  ISETP.NE.AND P6, PT, R2, 0x1, PT ;  /* 0x000000010200780c */ /* 0x002fe40003fc5270 */
[----:B------:R-:W-:Y:S01]  /*07a0*/  ELECT P1, URZ, PT ;  /* 0x00000000003f782f */ /* 0x000fe20003820000 */
[----:B------:R-:W1:Y:S01]  /*07b0*/  S2UR UR36, SR_CgaCtaId ;  /* 0x00000000002479c3 */ /* 0x000e620000008800 */
[----:B------:R-:W2:Y:S01]  /*07c0*/  S2R R3, SR_CTAID.Y ;  /* 0x0000000000037919 */ /* 0x000ea20000002600 */
[----:B------:R-:W-:Y:S01]  /*07d0*/  UMOV UR4, 0x20 ;  /* 0x0000002000047882 */ /* 0x000fe20000000000 */
[----:B------:R-:W-:Y:S01]  /*07e0*/  P2R R7, PR, RZ, 0x40 ;  /* 0x00000040ff077803 */ /* 0x000fe20000000000 */
[----:B------:R-:W-:Y:S01]  /*07f0*/  NOP ;  /* 0x0000000000007918 */ /* 0x000fe20000000000 */
[----:B------:R-:W3:Y:S01]  /*0800*/  S2R R8, SR_CTAID.X ;  /* 0x0000000000087919 */ /* 0x000ee20000002500 */
[----:B------:R-:W-:Y:S01]  /*0810*/  ISETP.NE.AND P4, PT, R0, RZ, PT ;  /* 0x000000ff0000720c */ /* 0x000fe20003f85270 */
[----:B------:R-:W-:Y:S01]  /*0820*/  BSSY B6, `(.L_x_8) ;  /* 0x0000cd1000067945 */ /* 0x000fe20003800000 */
[----:B------:R-:W-:-:S02]  /*0830*/  MOV R9, RZ ;  /* 0x000000ff00097202 */ /* 0x000fc40000000f00 */
[----:B------:R-:W3:Y:S01]  /*0840*/  @P6 LDC R17, c[0x0][0x10] ;  /* 0x00000400ff116b82 */ /* 0x000ee20000000800 */
[----:B------:R-:W-:-:S07]  /*0850*/  @P6 MOV R7, RZ ;  /* 0x000000ff00076202 */ /* 0x000fce0000000f00 */
[----:B------:R-:W4:Y:S01]  /*0860*/  @!P6 LDC R11, c[0x0][0xc] ;  /* 0x00000300ff0beb82 */ /* 0x000f220000000800 */
[----:B-----5:R-:W-:Y:S02]  /*0870*/  ISETP.NE.OR P2, PT, R6, RZ, !P1 ;  /* 0x000000ff0600720c */ /* 0x020fe40004f45670 */
[----:B------:R-:W-:-:S04]  /*0880*/  ISETP.EQ.OR P1, PT, R0, 0x3, !P4 ;  /* 0x000000030000780c */ /* 0x000fc80006722670 */
[----:B------:R-:W-:-:S04]  /*0890*/  ISETP.EQ.AND P1, PT, R10, RZ, P1 ;  /* 0x000000ff0a00720c */ /* 0x000fc80000f22270 */
[----:B------:R-:W-:Y:S01]  /*08a0*/  SEL R22, RZ, 0x1, !P1 ;  /* 0x00000001ff167807 */ /* 0x000fe20004800000 */
[----:B--2---:R-:W-:Y:S02]  /*08b0*/  @P6 IMAD.MOV.U32 R6, RZ, RZ, R3 ;  /* 0x000000ffff066224 */ /* 0x004fe400078e0003 */
[----:B------:R-:W-:Y:S01]  /*08c0*/  VOTEU.ALL UP0, P2 ;  /* 0x00000000003f7886 */ /* 0x000fe20001000000 */
[----:B------:R-:W-:Y:S01]  /*08d0*/  VOTEU.ALL UP1, P2 ;  /* 0x00000000003f7886 */ /* 0x000fe20001020000 */
[----:B---3--:R-:W-:Y:S01]  /*08e0*/  @P6 IMAD.WIDE.U32 R16, R8, R17, R6 ;  /* 0x0000001108106225 */ /* 0x008fe200078e0006 */
[----:B------:R-:W-:Y:S02]  /*08f0*/  @P6 MOV R7, RZ ;  /* 0x000000ff00076202 */ /* 0x000fe40000000f00 */
[----:B------:R-:W-:Y:S01]  /*0900*/  @!UP0 UMOV UR6, 0x400 ;  /* 0x0000040000068882 */ /* 0x000fe20000000000 */
[----:B------:R-:W-:-:S04]  /*0910*/  @!UP0 UIADD3 UR4, -UR4, 0x100000, URZ ;  /* 0x0010000004048890 */ /* 0x000fc8000fffe13f */
[----:B------:R-:W-:Y:S02]  /*0920*/  @!UP0 USHF.L.U32 UR5, UR4, 0xb, URZ ;  /* 0x0000000b04058899 */ /* 0x000fe4000800063f */
[----:B------:R-:W-:Y:S02]  /*0930*/  @!UP0 USHF.L.U32 UR4, UR4, 0x1, URZ ;  /* 0x0000000104048899 */ /* 0x000fe4000800063f */
[----:B-1----:R-:W-:Y:S01]  /*0940*/  @!UP0 ULEA UR8, UR36, UR6, 0x18 ;  /* 0x0000000624088291 */ /* 0x002fe2000f8ec03f */
[----:B------:R-:W-:Y:S01]  /*0950*/  @P6 IMAD.IADD R17, R17, 0x1, R7 ;  /* 0x0000000111116824 */ /* 0x000fe200078e0207 */
[----:B------:R-:W-:Y:S01]  /*0960*/  VOTEU.ALL UP0, P2 ;  /* 0x00000000003f7886 */ /* 0x000fe20001000000 */
[C---:B------:R-:W-:Y:S01]  /*0970*/  ISETP.NE.AND P2, PT, R10.reuse, RZ, PT ;  /* 0x000000ff0a00720c */ /* 0x040fe20003f45270 */
[----:B------:R-:W-:Y:S01]  /*0980*/  ULDC UR6, c[0x0][0xc] ;  /* 0x0000030000067ab9 */ /* 0x000fe20000000800 */
[----:B------:R-:W-:Y:S01]  /*0990*/  ULDC UR7, c[0x0][0x10] ;  /* 0x0000040000077ab9 */ /* 0x000fe20000000800 */
[----:B------:R-:W-:Y:S01]  /*09a0*/  IADD3 R10, R10, -0x1, RZ ;  /* 0xffffffff0a0a7810 */ /* 0x000fe20007ffe0ff */
[----:B----4-:R-:W-:Y:S01]  /*09b0*/  @!P6 IMAD.WIDE.U32 R6, R11, R3, R8 ;  /* 0x000000030b06e225 */ /* 0x010fe200078e0008 */
[----:B------:R-:W-:-:S02]  /*09c0*/  ISETP.EQ.AND P5, PT, R0, 0x2, !P2 ;  /* 0x000000020000780c */ /* 0x000fc400057a2270 */
[----:B------:R-:W-:Y:S01]  /*09d0*/  ISETP.GE.U32.AND P1, PT, R10, 0x2, PT ;  /* 0x000000020a00780c */ /* 0x000fe20003f26070 */
[----:B------:R-:W-:Y:S01]  /*09e0*/  @!P6 IMAD.MOV.U32 R16, RZ, RZ, R6 ;  /* 0x000000ffff10e224 */ /* 0x000fe200078e0006 */
[----:B------:R-:W1:Y:S02]  /*09f0*/  FENCE.VIEW.ASYNC.S ;  /* 0x00000000000073c6 */ /* 0x000e640000000000 */
[----:B-1----:R-:W1:Y:S01]  /*0a00*/  @!UP0 SYNCS.EXCH.64 URZ, [UR8+0x80], UR4 ;  /* 0x00008004083f85b2 */ /* 0x002e620008000100 */
[----:B------:R-:W-:Y:S02]  /*0a10*/  SEL R19, RZ, 0x1, !P5 ;  /* 0x00000001ff137807 */ /* 0x000fe40006800000 */
[----:B------:R-:W-:Y:S02]  /*0a20*/  @!P6 MOV R17, R7 ;  /* 0x000000070011e202 */ /* 0x000fe40000000f00 */
[----:B------:R-:W-:Y:S02]  /*0a30*/  SEL R19, R19, 0x2, P1 ;  /* 0x0000000213137807 */ /* 0x000fe40000800000 */
[----:B------:R-:W-:Y:S01]  /*0a40*/  SEL R22, R22, 0x2, P1 ;  /* 0x0000000216167807 */ /* 0x000fe20000800000 */
[----:B------:R2:W1:Y:S01]  /*0a50*/  @!UP1 SYNCS.EXCH.64 URZ, [UR8+0x88], UR4 ;  /* 0x00008804083f95b2 */ /* 0x0004620008000100 */
[----:B------:R-:W-:Y:S01]  /*0a60*/  NOP ;  /* 0x0000000000007918 */ /* 0x000fe20000000000 */
[----:B--2---:R-:W-:-:S03]  /*0a70*/  UIMAD.WIDE.U32 UR4, UR6, UR7, URZ ;  /* 0x00000007060472a5 */ /* 0x004fc6000f8e003f */
[----:B------:R-:W-:Y:S02]  /*0a80*/  ULDC UR6, c[0x0][0x14] ;  /* 0x0000050000067ab9 */ /* 0x000fe40000000800 */
[----:B------:R-:W-:Y:S02]  /*0a90*/  UIMAD.WIDE.U32 UR38, UR4, UR6, URZ ;  /* 0x00000006042672a5 */ /* 0x000fe4000f8e003f */
[----:B------:R-:W-:-:S04]  /*0aa0*/  UIMAD UR37, UR5, UR6, URZ ;  /* 0x00000006052572a4 */ /* 0x000fc8000f8e023f */
[----:B------:R-:W-:Y:S01]  /*0ab0*/  UIADD3 UR37, UR39, UR37, URZ ;  /* 0x0000002527257290 */ /* 0x000fe2000fffe03f */
[----:B-1----:R-:W-:Y:S06]  /*0ac0*/  BAR.SYNC.DEFER_BLOCKING 0x0 ;  /* 0x0000000000007b1d */ /* 0x002fec0000010000 */
[----:B------:R-:W-:Y:S05]  /*0ad0*/  @!P2 BRA `(.L_x_9) ;  /* 0x000000a00078a947 */ /* 0x000fea0003800000 */
[----:B------:R-:W-:-:S13]  /*0ae0*/  ISETP.GT.U32.AND P0, PT, R10, 0x1, PT ;  /* 0x000000010a00780c */ /* 0x000fda0003f04070 */
[----:B------:R-:W-:Y:S05]  /*0af0*/  @P0 BRA `(.L_x_10) ;  /* 0x000000c8008c0947 */ /* 0x000fea0003800000 */
[----:B------:R-:W-:Y:S01]  /*0b00*/  ULDC.64 UR4, c[0x0][0x8f8] ;  /* 0x00023e0000047ab9 */ /* 0x000fe20000000a00 */
[----:B------:R-:W-:Y:S01]  /*0b10*/  UMOV UR47, 0xffffffff ;  /* 0xffffffff002f7882 */ /* 0x000fe20000000000 */
[----:B------:R-:W-:Y:S01]  /*0b20*/  ISETP.GE.U32.AND P0, PT, R16, UR4, PT ;  /* 0x0000000410007c0c */ /* 0x000fe2000bf06070 */
[----:B------:R-:W-:Y:S01]  /*0b30*/  IMAD.MOV.U32 R94, RZ, RZ, -0x1 ;  /* 0xffffffffff5e7424 */ /* 0x000fe200078e00ff */
[----:B------:R-:W-:Y:S02]  /*0b40*/  PRMT R88, RZ, 0x7610, R88 ;  /* 0x00007610ff587816 */ /* 0x000fe40000000058 */
[----:B------:R-:W-:Y:S02]  /*0b50*/  ISETP.GE.U32.AND.EX P0, PT, R17, UR5, PT, P0 ;  /* 0x0000000511007c0c */ /* 0x000fe4000bf06100 */
[----:B------:R-:W-:Y:S02]  /*0b60*/  MOV R23, 0xffffffff ;  /* 0xffffffff00177802 */ /* 0x000fe40000000f00 */
[----:B------:R-:W-:-:S09]  /*0b70*/  PRMT R0, RZ, 0x7610, R0 ;  /* 0x00007610ff007816 */ /* 0x000fd20000000000 */
[----:B------:R-:W-:Y:S05]  /*0b80*/  @P0 BRA `(.L_x_11) ;  /* 0x0000000400600947 */ /* 0x000fea0003800000 */
[----:B------:R-:W1:Y:S01]  /*0b90*/  LDC.64 R14, c[0x0][0x8d0] ;  /* 0x00023400ff0e7b82 */ /* 0x000e620000000a00 */
[----:B------:R-:W-:Y:S02]  /*0ba0*/  MOV R4, R16 ;  /* 0x0000001000047202 */ /* 0x000fe40000000f00 */
[----:B------:R-:W-:-:S05]  /*0bb0*/  MOV R5, R17 ;  /* 0x0000001100057202 */ /* 0x000fca0000000f00 */
[----:B------:R-:W2:Y:S08]  /*0bc0*/  LDC R0, c[0x0][0x8d8] ;  /* 0x00023600ff007b82 */ /* 0x000eb00000000800 */
[----:B------:R-:W3:Y:S01]  /*0bd0*/  LDC.64 R20, c[0x0][0x8c8] ;  /* 0x00023200ff147b82 */ /* 0x000ee20000000a00 */
[----:B-1----:R-:W-:-:S04]  /*0be0*/  ISETP.NE.U32.AND P0, PT, R14, RZ, PT ;  /* 0x000000ff0e00720c */ /* 0x002fc80003f05070 */
[----:B------:R-:W-:-:S13]  /*0bf0*/  ISETP.NE.AND.EX P0, PT, R15, RZ, PT, P0 ;  /* 0x000000ff0f00720c */ /* 0x000fda0003f05300 */
[----:B--23--:R-:W-:Y:S05]  /*0c00*/  @!P0 BRA `(.L_x_12) ;  /* 0x0000000000288947 */ /* 0x00cfea0003800000 */
[----:B------:R-:W1:Y:S02]  /*0c10*/  LDC R11, c[0x0][0x8dc] ;  /* 0x00023700ff0b7b82 */ /* 0x000e640000000800 */
[----:B-1----:R-:W-:-:S05]  /*0c20*/  IADD3 R11, P0, R16, R11, RZ ;  /* 0x0000000b100b7210 */ /* 0x002fca0007f1e0ff */
[----:B------:R-:W-:-:S04]  /*0c30*/  IMAD.X R13, RZ, RZ, R17, P0 ;  /* 0x000000ffff0d7224 */ /* 0x000fc800000e0611 */
[----:B------:R-:W-:-:S04]  /*0c40*/  IMAD.WIDE.U32 R4, R13, R14, RZ ;  /* 0x0000000e0d047225 */ /* 0x000fc800078e00ff */
[----:B------:R-:W-:-:S04]  /*0c50*/  IMAD.WIDE.U32 R6, P0, R11, R15, R4 ;  /* 0x0000000f0b067225 */ /* 0x000fc80007800004 */
[----:B------:R-:W-:Y:S01]  /*0c60*/  IMAD.WIDE.U32 R4, R11, R14, RZ ;  /* 0x0000000e0b047225 */ /* 0x000fe200078e00ff */
[----:B------:R-:W-:Y:S02]  /*0c70*/  IADD3.X R11, RZ, RZ, RZ, P0, !PT ;  /* 0x000000ffff0b7210 */ /* 0x000fe400007fe4ff */
[----:B------:R-:W-:Y:S02]  /*0c80*/  MOV R10, R7 ;  /* 0x00000007000a7202 */ /* 0x000fe40000000f00 */
[----:B------:R-:W-:-:S05]  /*0c90*/  IADD3 RZ, P0, R5, R6, RZ ;  /* 0x0000000605ff7210 */ /* 0x000fca0007f1e0ff */
[----:B------:R-:W-:-:S08]  /*0ca0*/  IMAD.WIDE.U32.X R4, R13, R15, R10, P0 ;  /* 0x0000000f0d047225 */ /* 0x000fd000000e040a */
.L_x_12:
[-CC-:B------:R-:W-:Y:S01]  /*0cb0*/  SHF.R.U64 R25, R4, R0.reuse, R5.reuse ;  /* 0x0000000004197219 */ /* 0x180fe20000001205 */
[----:B------:R-:W1:Y:S01]  /*0cc0*/  LDC.64 R26, c[0x0][0x8e8] ;  /* 0x00023a00ff1a7b82 */ /* 0x000e620000000a00 */
[----:B------:R-:W-:Y:S01]  /*0cd0*/  SHF.R.U32.HI R4, RZ, R0, R5 ;  /* 0x00000000ff047219 */ /* 0x000fe20000011605 */
[----:B------:R-:W-:Y:S01]  /*0ce0*/  ULDC UR4, c[0x0][0x150] ;  /* 0x0000540000047ab9 */ /* 0x000fe20000000800 */
[----:B------:R-:W-:Y:S02]  /*0cf0*/  I2FP.F32.U32 R0, R8 ;  /* 0x0000000800007245 */ /* 0x000fe40000201000 */
[----:B------:R-:W-:-:S03]  /*0d00*/  IADD3 R9, P0, RZ, -R25, RZ ;  /* 0x80000019ff097210 */ /* 0x000fc60007f1e0ff */
[----:B------:R-:W2:Y:S01]  /*0d10*/  LDC R10, c[0x0][0x8c0] ;  /* 0x00023000ff0a7b82 */ /* 0x000ea20000000800 */
[----:B------:R-:W-:Y:S01]  /*0d20*/  FMUL R0, R0, UR4 ;  /* 0x0000000400007c20 */ /* 0x000fe20008400000 */
[----:B------:R-:W-:Y:S01]  /*0d30*/  IMAD.X R11, RZ, RZ, ~R4, P0 ;  /* 0x000000ffff0b7224 */ /* 0x000fe200000e0e04 */
[----:B------:R-:W-:Y:S01]  /*0d40*/  ULDC UR4, c[0x0][0x154] ;  /* 0x0000550000047ab9 */ /* 0x000fe20000000800 */
[----:B------:R-:W-:-:S03]  /*0d50*/  IMAD.WIDE.U32 R4, R9, R20, R16 ;  /* 0x0000001409047225 */ /* 0x000fc600078e0010 */
[----:B------:R-:W3:Y:S01]  /*0d60*/  F2I.U32.TRUNC.NTZ R0, R0 ;  /* 0x0000000000007305 */ /* 0x000ee2000020f000 */
[----:B------:R-:W4:Y:S01]  /*0d70*/  LDC R7, c[0x0][0x144] ;  /* 0x00005100ff077b82 */ /* 0x000f220000000800 */
[----:B------:R-:W-:-:S04]  /*0d80*/  IMAD R6, R11, R20, RZ ;  /* 0x000000140b067224 */ /* 0x000fc800078e02ff */
[----:B------:R-:W-:-:S03]  /*0d90*/  IMAD R9, R9, R21, R6 ;  /* 0x0000001509097224 */ /* 0x000fc600078e0206 */
[----:B------:R-:W5:Y:S01]  /*0da0*/  LDC R12, c[0x0][0x8b0] ;  /* 0x00022c00ff0c7b82 */ /* 0x000f620000000800 */
[----:B-1----:R-:W-:Y:S02]  /*0db0*/  ISETP.NE.U32.AND P0, PT, R26, RZ, PT ;  /* 0x000000ff1a00720c */ /* 0x002fe40003f05070 */
[----:B------:R-:W-:Y:S02]  /*0dc0*/  IADD3 R9, R5, R9, RZ ;  /* 0x0000000905097210 */ /* 0x000fe40007ffe0ff */
[----:B------:R-:W-:Y:S02]  /*0dd0*/  ISETP.NE.AND.EX P0, PT, R27, RZ, PT, P0 ;  /* 0x000000ff1b00720c */ /* 0x000fe40003f05300 */
[----:B---3--:R-:W-:Y:S01]  /*0de0*/  IADD3 R5, -R0, RZ, RZ ;  /* 0x000000ff00057210 */ /* 0x008fe20007ffe1ff */
[----:B------:R-:W1:Y:S01]  /*0df0*/  LDC R11, c[0x0][0x900] ;  /* 0x00024000ff0b7b82 */ /* 0x000e620000000800 */
[----:B--2---:R-:W-:Y:S02]  /*0e00*/  SHF.R.U64 R20, R4, R10, R9 ;  /* 0x0000000a04147219 */ /* 0x004fe40000001209 */
[----:B------:R-:W-:-:S02]  /*0e10*/  I2FP.F32.U32 R4, R3 ;  /* 0x0000000300047245 */ /* 0x000fc40000201000 */
[----:B------:R-:W-:Y:S02]  /*0e20*/  SHF.R.U32.HI R9, RZ, R10, R9 ;  /* 0x0000000aff097219 */ /* 0x000fe40000011609 */
[----:B------:R-:W-:Y:S01]  /*0e30*/  MOV R10, 0x1 ;  /* 0x00000001000a7802 */ /* 0x000fe20000000f00 */
[----:B------:R-:W2:Y:S01]  /*0e40*/  LDC R14, c[0x0][0x148] ;  /* 0x00005200ff0e7b82 */ /* 0x000ea20000000800 */
[----:B----4-:R-:W-:Y:S02]  /*0e50*/  IMAD R0, R7, R5, R8 ;  /* 0x0000000507007224 */ /* 0x010fe400078e0208 */
[----:B------:R-:W-:Y:S01]  /*0e60*/  FMUL R5, R4, UR4 ;  /* 0x0000000404057c20 */ /* 0x000fe20008400000 */
[----:B------:R-:W-:-:S04]  /*0e70*/  IMAD.MOV.U32 R4, RZ, RZ, -0x1 ;  /* 0xffffffffff047424 */ /* 0x000fc800078e00ff */
[----:B------:R-:W3:Y:S01]  /*0e80*/  LDC R24, c[0x0][0x8a8] ;  /* 0x00022a00ff187b82 */ /* 0x000ee20000000800 */
[-CC-:B-----5:R-:W-:Y:S02]  /*0e90*/  SHF.R.U64 R28, R20, R12.reuse, R9.reuse ;  /* 0x0000000c141c7219 */ /* 0x1a0fe40000001209 */
[----:B------:R-:W-:Y:S02]  /*0ea0*/  SHF.R.U32.HI R6, RZ, R12, R9 ;  /* 0x0000000cff067219 */ /* 0x000fe40000011609 */
[----:B------:R4:W1:Y:S03]  /*0eb0*/  F2I.U32.TRUNC.NTZ R12, R5 ;  /* 0x00000005000c7305 */ /* 0x000866000020f000 */
[----:B------:R-:W2:Y:S01]  /*0ec0*/  LDC R15, c[0x0][0x8f0] ;  /* 0x00023c00ff0f7b82 */ /* 0x000ea20000000800 */
[-C--:B-1----:R-:W-:Y:S02]  /*0ed0*/  SHF.R.U64 R30, R28, R11.reuse, R6 ;  /* 0x0000000b1c1e7219 */ /* 0x082fe40000001206 */
[----:B------:R-:W-:-:S02]  /*0ee0*/  SHF.L.U32 R4, R4, R11, RZ ;  /* 0x0000000b04047219 */ /* 0x000fc400000006ff */
[-C--:B------:R-:W-:Y:S02]  /*0ef0*/  SHF.R.U32.HI R6, RZ, R11.reuse, R6 ;  /* 0x0000000bff067219 */ /* 0x080fe40000011606 */
[----:B------:R-:W-:Y:S01]  /*0f00*/  SHF.L.U32 R10, R10, R11, RZ ;  /* 0x0000000b0a0a7219 */ /* 0x000fe200000006ff */
[----:B------:R-:W1:Y:S01]  /*0f10*/  LDC R21, c[0x0][0x8e0] ;  /* 0x00023800ff157b82 */ /* 0x000e620000000800 */
[----:B------:R-:W-:Y:S01]  /*0f20*/  LOP3.LUT R11, RZ, R4, RZ, 0x33, !PT ;  /* 0x00000004ff0b7212 */ /* 0x000fe200078e33ff */
[----:B----4-:R-:W-:Y:S01]  /*0f30*/  IMAD.MOV.U32 R5, RZ, RZ, R6 ;  /* 0x000000ffff057224 */ /* 0x010fe200078e0006 */
[----:B------:R-:W-:-:S05]  /*0f40*/  MOV R4, R30 ;  /* 0x0000001e00047202 */ /* 0x000fca0000000f00 */
[----:B------:R-:W4:Y:S01]  /*0f50*/  LDC R23, c[0x0][0x8b8] ;  /* 0x00022e00ff177b82 */ /* 0x000f220000000800 */
[----:B---3--:R-:W-:Y:S05]  /*0f60*/  @!P0 BRA `(.L_x_13) ;  /* 0x0000000000288947 */ /* 0x008fea0003800000 */
[----:B------:R-:W3:Y:S02]  /*0f70*/  LDC R9, c[0x0][0x8f4] ;  /* 0x00023d00ff097b82 */ /* 0x000ee40000000800 */
[----:B---3--:R-:W-:-:S04]  /*0f80*/  IADD3 R9, P0, R30, R9, RZ ;  /* 0x000000091e097210 */ /* 0x008fc80007f1e0ff */
[----:B------:R-:W-:-:S05]  /*0f90*/  IADD3.X R13, RZ, R6, RZ, P0, !PT ;  /* 0x00000006ff0d7210 */ /* 0x000fca00007fe4ff */
[----:B------:R-:W-:-:S04]  /*0fa0*/  IMAD.WIDE.U32 R4, R13, R26, RZ ;  /* 0x0000001a0d047225 */ /* 0x000fc800078e00ff */
[----:B------:R-:W-:-:S04]  /*0fb0*/  IMAD.WIDE.U32 R6, P0, R9, R27, R4 ;  /* 0x0000001b09067225 */ /* 0x000fc80007800004 */
[----:B------:R-:W-:Y:S01]  /*0fc0*/  IMAD.WIDE.U32 R4, R9, R26, RZ ;  /* 0x0000001a09047225 */ /* 0x000fe200078e00ff */
[----:B------:R-:W-:-:S03]  /*0fd0*/  IADD3.X R9, RZ, RZ, RZ, P0, !PT ;  /* 0x000000ffff097210 */ /* 0x000fc600007fe4ff */
[----:B------:R-:W-:Y:S01]  /*0fe0*/  IMAD.MOV.U32 R8, RZ, RZ, R7 ;  /* 0x000000ffff087224 */ /* 0x000fe200078e0007 */
[----:B------:R-:W-:-:S05]  /*0ff0*/  IADD3 RZ, P0, R5, R6, RZ ;  /* 0x0000000605ff7210 */ /* 0x000fca0007f1e0ff */
[----:B------:R-:W-:-:S08]  /*1000*/  IMAD.WIDE.U32.X R4, R13, R27, R8, P0 ;  /* 0x0000001b0d047225 */ /* 0x000fd000000e0408 */
.L_x_13:
[----:B--2---:R-:W-:Y:S02]  /*1010*/  SHF.R.U64 R4, R4, R15, R5 ;  /* 0x0000000f04047219 */ /* 0x004fe40000001205 */
[----:B------:R-:W-:Y:S02]  /*1020*/  IADD3 R12, -R12, RZ, RZ ;  /* 0x000000ff0c0c7210 */ /* 0x000fe40007ffe1ff */
[----:B------:R-:W-:Y:S01]  /*1030*/  LOP3.LUT R11, R28, R11, RZ, 0xc0, !PT ;  /* 0x0000000b1c0b7212 */ /* 0x000fe200078ec0ff */
[----:B------:R-:W-:Y:S01]  /*1040*/  IMAD.MOV R6, RZ, RZ, -R4 ;  /* 0x000000ffff067224 */ /* 0x000fe200078e0a04 */
[----:B------:R-:W-:Y:S01]  /*1050*/  IADD3 R5, R24, -0x1, RZ ;  /* 0xffffffff18057810 */ /* 0x000fe20007ffe0ff */
[----:B------:R-:W-:Y:S01]  /*1060*/  @P6 IMAD R0, R14, R12, R3 ;  /* 0x0000000c0e006224 */ /* 0x000fe200078e0203 */
[----:B------:R-:W-:Y:S01]  /*1070*/  R2UR UR47, R25 ;  /* 0x00000000192f72ca */ /* 0x000fe200000e0000 */
[----:B------:R-:W-:Y:S01]  /*1080*/  IMAD R11, R10, R4, R11 ;  /* 0x000000040a0b7224 */ /* 0x000fe200078e020b */
[----:B------:R-:W-:Y:S01]  /*1090*/  LOP3.LUT R5, R20, R5, RZ, 0xc0, !PT ;  /* 0x0000000514057212 */ /* 0x000fe200078ec0ff */
[----:B-1----:R-:W-:Y:S01]  /*10a0*/  IMAD R3, R6, R21, R30 ;  /* 0x0000001506037224 */ /* 0x002fe200078e021e */
[----:B------:R-:W-:Y:S01]  /*10b0*/  MOV R4, 0x1 ;  /* 0x0000000100047802 */ /* 0x000fe20000000f00 */
[----:B----4-:R-:W-:-:S02]  /*10c0*/  IMAD R0, R11, R23, R0 ;  /* 0x000000170b007224 */ /* 0x010fc400078e0200 */
[----:B------:R-:W-:-:S05]  /*10d0*/  IMAD R3, R3, R24, R5 ;  /* 0x0000001803037224 */ /* 0x000fca00078e0205 */
[----:B------:R-:W-:Y:S02]  /*10e0*/  SEL R94, R3, R0, !P6 ;  /* 0x00000000035e7207 */ /* 0x000fe40007000000 */
[----:B------:R-:W-:Y:S02]  /*10f0*/  SEL R23, R0, R3, !P6 ;  /* 0x0000000300177207 */ /* 0x000fe40007000000 */
[----:B------:R-:W-:-:S07]  /*1100*/  PRMT R0, R4, 0x7610, R0 ;  /* 0x0000761004007816 */ /* 0x000fce0000000000 */
.L_x_11:
[----:B------:R-:W-:-:S08]  /*1110*/  NOP ;  /* 0x0000000000007918 */ /* 0x000fd00000000000 */
[----:B------:R-:W1:Y:S02]  /*1120*/  USETMAXREG.TRY_ALLOC.CTAPOOL UP0, 0xe8 ;  /* 0x000000e8000079c8 */ /* 0x000e640008000600 */
[----:B-1----:R-:W-:-:S13]  /*1130*/  PLOP3.LUT P0, PT, PT, PT, UP0, 0x80, 0x0 ;  /* 0x000000000000781c */ /* 0x002fda0003f0f008 */
[----:B------:R-:W-:Y:S05]  /*1140*/  @!P0 BRA `(.L_x_11) ;  /* 0xfffffffc00f08947 */ /* 0x000fea000383ffff */
[----:B------:R-:W-:Y:S02]  /*1150*/  ULDC.64 UR4, c[0x0][0x590] ;  /* 0x0001640000047ab9 */ /* 0x000fe40000000a00 */
[----:B------:R-:W-:-:S04]  /*1160*/  ISETP.NE.U32.AND P0, PT, RZ, UR4, PT ;  /* 0x00000004ff007c0c */ /* 0x000fc8000bf05070 */
[----:B------:R-:W-:-:S13]  /*1170*/  ISETP.NE.AND.EX P0, PT, RZ, UR5, PT, P0 ;  /* 0x00000005ff007c0c */ /* 0x000fda000bf05300 */
[----:B------:R-:W-:Y:S05]  /*1180*/  @P0 BRA `(.L_x_14) ;  /* 0x00000000002c0947 */ /* 0x000fea0003800000 */
[----:B------:R-:W-:Y:S02]  /*1190*/  ULDC.64 UR4, c[0x0][0x588] ;  /* 0x0001620000047ab9 */ /* 0x000fe40000000a00 */
[----:B------:R-:W-:-:S04]  /*11a0*/  ISETP.NE.U32.AND P0, PT, RZ, UR4, PT ;  /* 0x00000004ff007c0c */ /* 0x000fc8000bf05070 */
[----:B------:R-:W-:-:S13]  /*11b0*/  ISETP.NE.AND.EX P0, PT, RZ, UR5, PT, P0 ;  /* 0x00000005ff007c0c */ /* 0x000fda000bf05300 */
[----:B------:R-:W-:Y:S05]  /*11c0*/  @!P0 BRA `(.L_x_15) ;  /* 0x0000000000108947 */ /* 0x000fea0003800000 */
[----:B------:R-:W1:Y:S02]  /*11d0*/  LDC.64 R90, c[0x0][0x588] ;  /* 0x00016200ff5a7b82 */ /* 0x000e640000000a00 */
[----:B-1----:R1:W5:Y:S01]  /*11e0*/  LDG.E R90, desc[UR40][R90.64] ;  /* 0x000000285a5a7981 */ /* 0x002362000c1e1900 */
[----:B------:R-:W-:Y:S01]  /*11f0*/  MOV R88, 0x1 ;  /* 0x0000000100587802 */ /* 0x000fe20000000f00 */
[----:B------:R-:W-:Y:S06]  /*1200*/  BRA `(.L_x_14) ;  /* 0x00000000000c7947 */ /* 0x000fec0003800000 */
.L_x_15:
[----:B------:R-:W-:Y:S01]  /*1210*/  ULDC UR4, c[0x0][0x580] ;  /* 0x0001600000047ab9 */ /* 0x000fe20000000800 */
[----:B------:R-:W-:Y:S01]  /*1220*/  IMAD.MOV.U32 R88, RZ, RZ, 0x1 ;  /* 0x00000001ff587424 */ /* 0x000fe200078e00ff */
[----:B------:R-:W-:-:S07]  /*1230*/  MOV R90, UR4 ;  /* 0x00000004005a7c02 */ /* 0x000fce0008000f00 */
.L_x_14:
        /* <DEDUP_REMOVED lines=10> */
[----:B------:R-:W-:Y:S05]  /*12e0*/  BRA `(.L_x_16) ;  /* 0x0000000000087947 */ /* 0x000fea0003800000 */
.L_x_17:
[----:B------:R-:W-:Y:S02]  /*12f0*/  ULDC UR4, c[0x0][0x5a0] ;  /* 0x0001680000047ab9 */ /* 0x000fe40000000800 */
[----:B-1----:R-:W-:-:S07]  /*1300*/  MOV R91, UR4 ;  /* 0x00000004005b7c02 */ /* 0x002fce0008000f00 */
.L_x_16:
[----:B------:R-:W-:Y:S01]  /*1310*/  LOP3.LUT P1, RZ, R0, 0xff, RZ, 0xc0, !PT ;  /* 0x000000ff00ff7812 */ /* 0x000fe2000782c0ff */
[----:B------:R-:W-:Y:S01]  /*1320*/  UMOV UR42, URZ ;  /* 0x0000003f002a7c82 */ /* 0x000fe20008000000 */
[----:B------:R-:W-:-:S11]  /*1330*/  PLOP3.LUT P0, PT, PT, PT, PT, 0x80, 0x0 ;  /* 0x000000000000781c */ /* 0x000fd60003f0f070 */
[----:B------:R-:W-:Y:S05]  /*1340*/  @!P1 BRA `(.L_x_18) ;  /* 0x0000009400bc9947 */ /* 0x000fea0003800000 */
[----:B------:R-:W-:Y:S01]  /*1350*/  ULDC UR4, c[0x0][0x28c] ;  /* 0x0000a30000047ab9 */ /* 0x000fe20000000800 */
[----:B------:R-:W-:Y:S01]  /*1360*/  LOP3.LUT R92, R22, 0x1, RZ, 0xfc, !PT ;  /* 0x00000001165c7812 */ /* 0x000fe200078efcff */
[----:B------:R-:W-:Y:S01]  /*1370*/  UIADD3 UR4, UR4, 0x3f, URZ ;  /* 0x0000003f04047890 */ /* 0x000fe2000fffe03f */
[----:B------:R-:W-:Y:S01]  /*1380*/  LOP3.LUT R93, R19, 0x1, RZ, 0xfc, !PT ;  /* 0x00000001135d7812 */ /* 0x000fe200078efcff */
[----:B------:R-:W-:Y:S01]  /*1390*/  IMAD.MOV.U32 R89, RZ, RZ, 0x1 ;  /* 0x00000001ff597424 */ /* 0x000fe200078e00ff */
[----:B------:R-:W-:Y:S01]  /*13a0*/  ULDC.64 UR54, c[0x0][0x198] ;  /* 0x0000660000367ab9 */ /* 0x000fe20000000a00 */
[----:B------:R-:W-:Y:S01]  /*13b0*/  USHF.R.S32.HI UR5, URZ, 0x1f, UR4 ;  /* 0x0000001f3f057899 */ /* 0x000fe20008011404 */
[----:B------:R-:W-:Y:S01]  /*13c0*/  UMOV UR43, URZ ;  /* 0x0000003f002b7c82 */ /* 0x000fe20008000000 */
[----:B------:R-:W-:Y:S02]  /*13d0*/  UMOV UR48, URZ ;  /* 0x0000003f00307c82 */ /* 0x000fe40008000000 */
[----:B------:R-:W-:Y:S01]  /*13e0*/  ULEA.HI UR5, UR5, UR4, URZ, 0x6 ;  /* 0x0000000405057291 */ /* 0x000fe2000f8f303f */
[----:B------:R-:W-:Y:S01]  /*13f0*/  UMOV UR49, URZ ;  /* 0x0000003f00317c82 */ /* 0x000fe20008000000 */
[----:B------:R-:W-:-:S02]  /*1400*/  UMOV UR42, URZ ;  /* 0x0000003f002a7c82 */ /* 0x000fc40008000000 */
[----:B------:R-:W-:-:S12]  /*1410*/  USHF.R.S32.HI UR50, URZ, 0x6, UR5 ;  /* 0x000000063f327899 */ /* 0x000fd80008011405 */
.L_x_279:
[----:B------:R-:W-:Y:S01]  /*1420*/  LOP3.LUT R0, R18, 0x80, RZ, 0xc0, !PT ;  /* 0x0000008012007812 */ /* 0x000fe200078ec0ff */
[----:B------:R-:W3:Y:S01]  /*1430*/  S2UR UR51, SR_CgaCtaId ;  /* 0x00000000003379c3 */ /* 0x000ee20000008800 */
[----:B------:R-:W-:Y:S02]  /*1440*/  UMOV UR52, 0x400 ;  /* 0x0000040000347882 */ /* 0x000fe40000000000 */
[----:B------:R-:W-:-:S06]  /*1450*/  SHF.R.U32.HI R0, RZ, 0x7, R0 ;  /* 0x00000007ff007819 */ /* 0x000fcc0000011600 */
[----:B------:R-:W4:Y:S01]  /*1460*/  SHFL.IDX PT, R0, R0, RZ, 0x1f ;  /* 0x00001fff00007589 */ /* 0x000f2200000e0000 */
[----:B---3--:R-:W-:Y:S01]  /*1470*/  ULEA UR52, UR51, UR52, 0x18 ;  /* 0x0000003433347291 */ /* 0x008fe2000f8ec03f */
[----:B----4-:R-:W-:-:S13]  /*1480*/  R2UR UR4, R0 ;  /* 0x00000000000472ca */ /* 0x010fda00000e0000 */
[----:B------:R-:W-:-:S04]  /*1490*/  ULEA.HI UR5, UR4, UR4, URZ, 0x1 ;  /* 0x0000000404057291 */ /* 0x000fc8000f8f083f */
[----:B------:R-:W-:-:S04]  /*14a0*/  ULOP3.LUT UR5, UR5, 0x7fffe, URZ, 0xc0, !UPT ;  /* 0x0007fffe05057892 */ /* 0x000fc8000f8ec03f */
[----:B------:R-:W-:-:S03]  /*14b0*/  UIADD3 UR5, UR4, -UR5, URZ ;  /* 0x8000000504057290 */ /* 0x000fc6000fffe03f */
[----:B------:R-:W-:Y:S01]  /*14c0*/  ULDC UR4, c[0x0][0x28c] ;  /* 0x0000a30000047ab9 */ /* 0x000fe20000000800 */
[----:B------:R-:W-:Y:S01]  /*14d0*/  ULEA UR5, UR5, UR52, 0xd ;  /* 0x0000003405057291 */ /* 0x000fe2000f8e683f */
[----:B------:R-:W-:-:S03]  /*14e0*/  ISETP.LT.AND P0, PT, RZ, UR4, PT ;  /* 0x00000004ff007c0c */ /* 0x000fc6000bf01270 */
[----:B------:R-:W-:-:S04]  /*14f0*/  UIADD3 UR5, UR5, 0x8400, URZ ;  /* 0x0000840005057890 */ /* 0x000fc8000fffe03f */
[----:B------:R-:W-:-:S04]  /*1500*/  USHF.R.U32.HI UR5, URZ, 0x4, UR5 ;  /* 0x000000043f057899 */ /* 0x000fc80008011605 */
[----:B------:R-:W-:Y:S02]  /*1510*/  ULOP3.LUT UR44, UR5, 0x3fff, URZ, 0xc0, !UPT ;  /* 0x00003fff052c7892 */ /* 0x000fe4000f8ec03f */
[----:B-1----:R-:W-:Y:S10]  /*1520*/  @P0 BRA `(.L_x_19) ;  /* 0x0000000000400947 */ /* 0x002ff40003800000 */
[----:B------:R-:W-:Y:S01]  /*1530*/  MOV R0, 0x0 ;  /* 0x0000000000007802 */ /* 0x000fe20000000f00 */
[----:B------:R-:W-:Y:S01]  /*1540*/  ULDC.64 UR4, c[0x4][0x70] ;  /* 0x01001c0000047ab9 */ /* 0x000fe20000000a00 */
[----:B------:R-:W-:Y:S01]  /*1550*/  ULDC.64 UR6, c[0x4][0x8] ;  /* 0x0100020000067ab9 */ /* 0x000fe20000000a00 */
[----:B--2---:R-:W-:Y:S01]  /*1560*/  MOV R4, UR4 ;  /* 0x0000000400047c02 */ /* 0x004fe20008000f00 */
[----:B------:R2:W3:Y:S01]  /*1570*/  LDC.64 R14, c[0x4][R0] ;  /* 0x01000000000e7b82 */ /* 0x0004e20000000a00 */
[----:B------:R-:W-:Y:S01]  /*1580*/  MOV R5, UR5 ;  /* 0x0000000500057c02 */ /* 0x000fe20008000f00 */
[----:B------:R-:W-:Y:S01]  /*1590*/  ULDC.64 UR4, c[0x4][0x78] ;  /* 0x01001e0000047ab9 */ /* 0x000fe20000000a00 */
[----:B------:R-:W-:Y:S01]  /*15a0*/  MOV R10, UR6 ;  /* 0x00000006000a7c02 */ /* 0x000fe20008000f00 */
[----:B------:R-:W-:Y:S01]  /*15b0*/  IMAD.U32 R6, RZ, RZ, UR4 ;  /* 0x00000004ff067e24 */ /* 0x000fe2000f8e00ff */
[----:B------:R-:W-:Y:S01]  /*15c0*/  MOV R7, UR5 ;  /* 0x0000000500077c02 */ /* 0x000fe20008000f00 */
[----:B------:R-:W-:Y:S01]  /*15d0*/  IMAD.U32 R11, RZ, RZ, UR7 ;  /* 0x00000007ff0b7e24 */ /* 0x000fe2000f8e00ff */
[----:B------:R-:W-:Y:S01]  /*15e0*/  MOV R8, 0x1e1 ;  /* 0x000001e100087802 */ /* 0x000fe20000000f00 */
[----:B------:R-:W-:Y:S01]  /*15f0*/  IMAD.MOV.U32 R13, RZ, RZ, RZ ;  /* 0x000000ffff0d7224 */ /* 0x000fe200078e00ff */
[----:B--2---:R-:W-:-:S07]  /*1600*/  MOV R12, 0x1 ;  /* 0x00000001000c7802 */ /* 0x004fce0000000f00 */
[----:B------:R-:W-:-:S07]  /*1610*/  LEPC R20, `(.L_x_19) ;  /* 0x000000001014794e */ /* 0x000fce0000000000 */
[----:B-1-3-5:R-:W-:Y:S05]  /*1620*/  CALL.ABS.NOINC R14 ;  /* 0x000000000e007343 */ /* 0x02afea0003c00000 */
.L_x_19:
[----:B------:R-:W-:-:S13]  /*1630*/  ISETP.NE.AND P0, PT, R92, 0x3, PT ;  /* 0x000000035c00780c */ /* 0x000fda0003f05270 */
[----:B------:R-:W-:Y:S05]  /*1640*/  @!P0 BRA `(.L_x_20) ;  /* 0x0000000000048947 */ /* 0x000fea0003800000 */
[----:B------:R-:W-:Y:S01]  /*1650*/  BPT.TRAP 0x1 ;  /* 0x000000040000795c */ /* 0x000fe20000300000 */
.L_x_20:
[----:B------:R-:W-:Y:S02]  /*1660*/  MOV R3, UR49 ;  /* 0x0000003100037c02 */ /* 0x000fe40008000f00 */
[----:B------:R-:W-:Y:S02]  /*1670*/  MOV R0, UR48 ;  /* 0x0000003000007c02 */ /* 0x000fe40008000f00 */
[----:B------:R-:W-:Y:S02]  /*1680*/  LEA R3, R3, UR52, 0x3 ;  /* 0x0000003403037c11 */ /* 0x000fe4000f8e18ff */
[----:B------:R-:W-:-:S04]  /*1690*/  SHF.L.U32 R0, R0, 0x1f, RZ ;  /* 0x0000001f00007819 */ /* 0x000fc800000006ff */
[----:B------:R3:W4:Y:S01]  /*16a0*/  SYNCS.PHASECHK.TRANS64.TRYWAIT P1, [R3+URZ], R0 ;  /* 0x00000000030075a7 */ /* 0x000722000802017f */
[----:B------:R-:W-:Y:S05]  /*16b0*/  @!P0 BRA `(.L_x_21) ;  /* 0x0000000000048947 */ /* 0x000fea0003800000 */
[----:B------:R-:W-:Y:S01]  /*16c0*/  BPT.TRAP 0x1 ;  /* 0x000000040000795c */ /* 0x000fe20000300000 */
.L_x_21:
[----:B----4-:R-:W-:Y:S05]  /*16d0*/  @P1 BRA `(.L_x_22) ;  /* 0x0000000000081947 */ /* 0x010fea0003800000 */
[----:B------:R-:W4:Y:S02]  /*16e0*/  SYNCS.PHASECHK.TRANS64.TRYWAIT P1, [R3+URZ], R0 ;  /* 0x00000000030075a7 */ /* 0x000f24000802017f */
[----:B----4-:R-:W-:Y:S05]  /*16f0*/  @!P1 BRA `(.L_x_23) ;  /* 0x000000bc00949947 */ /* 0x010fea0003800000 */
.L_x_22:
[----:B------:R-:W-:-:S04]  /*1700*/  UISETP.LT.AND UP0, UPT, UR50, 0x1, UPT ;  /* 0x000000013200788c */ /* 0x000fc8000bf01270 */
[----:B------:R-:W-:-:S06]  /*1710*/  USEL UR4, UR50, 0x1, UP0 ;  /* 0x0000000132047887 */ /* 0x000fcc0008000000 */
[----:B---34-:R-:W-:Y:S01]  /*1720*/  IMAD.U32 R0, RZ, RZ, UR4 ;  /* 0x00000004ff007e24 */ /* 0x018fe2000f8e00ff */
[----:B------:R-:W-:Y:S05]  /*1730*/  WARPSYNC.ALL ;  /* 0x0000000000007948 */ /* 0x000fea0003800000 */
[----:B------:R-:W-:-:S04]  /*1740*/  IADD3 R0, -R0, UR50, RZ ;  /* 0x0000003200007c10 */ /* 0x000fc8000fffe1ff */
[----:B------:R-:W-:Y:S01]  /*1750*/  ISETP.GE.AND P1, PT, R0, 0x1, PT ;  /* 0x000000010000780c */ /* 0x000fe20003f26270 */
[----:B------:R-:W-:Y:S01]  /*1760*/  UIADD3 UR4, UR52, 0x28400, URZ ;  /* 0x0002840034047890 */ /* 0x000fe2000fffe03f */
[----:B------:R-:W-:Y:S01]  /*1770*/  WARPGROUP.ARRIVE ;  /* 0x00000000000079c5 */ /* 0x000fe20000000000 */
[----:B------:R-:W-:Y:S01]  /*1780*/  UMOV UR9, 0x40000040 ;  /* 0x4000004000097882 */ /* 0x000fe20000000000 */
[----:B------:R-:W-:Y:S01]  /*1790*/  UMOV UR11, 0x40000040 ;  /* 0x40000040000b7882 */ /* 0x000fe20000000000 */
[----:B------:R-:W-:-:S04]  /*17a0*/  USHF.R.U32.HI UR4, URZ, 0x4, UR4 ;  /* 0x000000043f047899 */ /* 0x000fc80008011604 */
[----:B------:R-:W-:Y:S02]  /*17b0*/  ULOP3.LUT UR5, UR4, 0x3fff, URZ, 0xc0, !UPT ;  /* 0x00003fff04057892 */ /* 0x000fe4000f8ec03f */
[----:B------:R-:W-:Y:S02]  /*17c0*/  ULOP3.LUT UR4, UR44, 0x10000, URZ, 0xfc, !UPT ;  /* 0x000100002c047892 */ /* 0x000fe4000f8efc3f */
[----:B------:R-:W-:Y:S02]  /*17d0*/  ULOP3.LUT UR5, UR5, 0x10000, URZ, 0xfc, !UPT ;  /* 0x0001000005057892 */ /* 0x000fe4000f8efc3f */
[----:B------:R-:W-:Y:S02]  /*17e0*/  ULEA UR7, UR49, UR4, 0xb ;  /* 0x0000000431077291 */ /* 0x000fe4000f8e583f */
[----:B------:R-:W-:Y:S02]  /*17f0*/  ULEA UR6, UR49, UR5, 0x9 ;  /* 0x0000000531067291 */ /* 0x000fe4000f8e483f */
[----:B------:R-:W-:-:S03]  /*1800*/  UIADD3 UR12, UR7, 0x400, URZ ;  /* 0x00000400070c7890 */ /* 0x000fc6000fffe03f */
[----:B------:R-:W-:Y:S02]  /*1810*/  UMOV UR8, UR7 ;  /* 0x0000000700087c82 */ /* 0x000fe40008000000 */
[----:B------:R-:W-:Y:S02]  /*1820*/  UMOV UR10, UR6 ;  /* 0x00000006000a7c82 */ /* 0x000fe40008000000 */
[----:B------:R-:W-:Y:S01]  /*1830*/  HGMMA.64x64x16.F32 R56, gdesc[UR8], RZ, !UPT, gsb0 ;  /* 0x00e00000083879f0 */ /* 0x000fe2000c0008ff */
[----:B------:R-:W-:Y:S01]  /*1840*/  UMOV UR8, UR12 ;  /* 0x0000000c00087c82 */ /* 0x000fe20008000000 */
[----:B------:R-:W-:Y:S01]  /*1850*/  UMOV UR9, 0x40000040 ;  /* 0x4000004000097882 */ /* 0x000fe20000000000 */
[----:B------:R-:W-:Y:S01]  /*1860*/  UIADD3 UR12, UR7, 0x402, URZ ;  /* 0x00000402070c7890 */ /* 0x000fe2000fffe03f */
[----:B------:R-:W-:Y:S02]  /*1870*/  WARPGROUP.DEPBAR.LE gsb0, 0x0 ;  /* 0x00008000000079c5 */ /* 0x000fe40000010000 */
[----:B------:R-:W-:-:S06]  /*1880*/  WARPGROUP.ARRIVE ;  /* 0x00000000000079c5 */ /* 0x000fcc0000000000 */
[----:B------:R-:W-:Y:S01]  /*1890*/  HGMMA.64x64x16.F32 R24, gdesc[UR8], RZ, !UPT, gsb0 ;  /* 0x00e00000081879f0 */ /* 0x000fe2000c0008ff */
[----:B------:R-:W-:Y:S02]  /*18a0*/  UIADD3 UR8, UR7, 0x2, URZ ;  /* 0x0000000207087890 */ /* 0x000fe4000fffe03f */
[----:B------:R-:W-:Y:S01]  /*18b0*/  UIADD3 UR10, UR6, 0x2, URZ ;  /* 0x00000002060a7890 */ /* 0x000fe2000fffe03f */
[----:B------:R-:W-:Y:S01]  /*18c0*/  UMOV UR9, 0x40000040 ;  /* 0x4000004000097882 */ /* 0x000fe20000000000 */
[----:B------:R-:W-:Y:S01]  /*18d0*/  UMOV UR11, 0x40000040 ;  /* 0x40000040000b7882 */ /* 0x000fe20000000000 */
[----:B------:R-:W-:Y:S02]  /*18e0*/  WARPGROUP.DEPBAR.LE gsb0, 0x0 ;  /* 0x00008000000079c5 */ /* 0x000fe40000010000 */
[----:B------:R-:W-:-:S06]  /*18f0*/  WARPGROUP.ARRIVE ;  /* 0x00000000000079c5 */ /* 0x000fcc0000000000 */
[----:B------:R-:W-:Y:S01]  /*1900*/  HGMMA.64x64x16.F32 R56, gdesc[UR8], R56, gsb0 ;  /* 0x00e00000083879f0 */ /* 0x000fe20008000838 */
[----:B------:R-:W-:Y:S01]  /*1910*/  UMOV UR8, UR12 ;  /* 0x0000000c00087c82 */ /* 0x000fe20008000000 */
[----:B------:R-:W-:Y:S01]  /*1920*/  UMOV UR9, 0x40000040 ;  /* 0x4000004000097882 */ /* 0x000fe20000000000 */
[----:B------:R-:W-:Y:S01]  /*1930*/  UIADD3 UR12, UR7, 0x404, URZ ;  /* 0x00000404070c7890 */ /* 0x000fe2000fffe03f */
[----:B------:R-:W-:Y:S02]  /*1940*/  WARPGROUP.DEPBAR.LE gsb0, 0x0 ;  /* 0x00008000000079c5 */ /* 0x000fe40000010000 */
[----:B------:R-:W-:-:S06]  /*1950*/  WARPGROUP.ARRIVE ;  /* 0x00000000000079c5 */ /* 0x000fcc0000000000 */
[----:B------:R-:W-:Y:S01]  /*1960*/  HGMMA.64x64x16.F32 R24, gdesc[UR8], R24, gsb0 ;  /* 0x00e00000081879f0 */ /* 0x000fe20008000818 */
        /* <DEDUP_REMOVED lines=9> */
[----:B------:R-:W-:Y:S02]  /*1a00*/  WARPGROUP.DEPBAR.LE gsb0, 0x0 ;  /* 0x00008000000079c5 */ /* 0x000fe40000010000 */
[----:B------:R-:W-:-:S06]  /*1a10*/  WARPGROUP.ARRIVE ;  /* 0x00000000000079c5 */ /* 0x000fcc0000000000 */
[----:B------:R-:W-:Y:S01]  /*1a20*/  HGMMA.64x64x16.F32 R24, gdesc[UR8], R24, gsb0 ;  /* 0x00e00000081879f0 */ /* 0x000fe20008000818 */
[----:B------:R-:W-:Y:S02]  /*1a30*/  UIADD3 UR8, UR7, 0x6, URZ ;  /* 0x0000000607087890 */ /* 0x000fe4000fffe03f */
[----:B------:R-:W-:Y:S01]  /*1a40*/  UIADD3 UR10, UR6, 0x6, URZ ;  /* 0x00000006060a7890 */ /* 0x000fe2000fffe03f */
[----:B------:R-:W-:Y:S01]  /*1a50*/  UMOV UR9, 0x40000040 ;  /* 0x4000004000097882 */ /* 0x000fe20000000000 */
[----:B------:R-:W-:Y:S01]  /*1a60*/  UMOV UR11, 0x40000040 ;  /* 0x40000040000b7882 */ /* 0x000fe20000000000 */
[----:B------:R-:W-:Y:S01]  /*1a70*/  UIADD3 UR7, UR7, 0x406, URZ ;  /* 0x0000040607077890 */ /* 0x000fe2000fffe03f */
[----:B------:R-:W-:Y:S02]  /*1a80*/  WARPGROUP.DEPBAR.LE gsb0, 0x0 ;  /* 0x00008000000079c5 */ /* 0x000fe40000010000 */
[----:B------:R-:W-:-:S06]  /*1a90*/  WARPGROUP.ARRIVE ;  /* 0x00000000000079c5 */ /* 0x000fcc0000000000 */
[----:B------:R-:W-:Y:S01]  /*1aa0*/  HGMMA.64x64x16.F32 R56, gdesc[UR8], R56, gsb0 ;  /* 0x00e00000083879f0 */ /* 0x000fe20008000838 */
[----:B------:R-:W-:Y:S01]  /*1ab0*/  UMOV UR8, UR7 ;  /* 0x0000000700087c82 */ /* 0x000fe20008000000 */
[----:B------:R-:W-:Y:S01]  /*1ac0*/  UMOV UR9, 0x40000040 ;  /* 0x4000004000097882 */ /* 0x000fe20000000000 */
[----:B------:R-:W-:Y:S02]  /*1ad0*/  WARPGROUP.DEPBAR.LE gsb0, 0x0 ;  /* 0x00008000000079c5 */ /* 0x000fe40000010000 */
[----:B------:R-:W-:-:S06]  /*1ae0*/  WARPGROUP.ARRIVE ;  /* 0x00000000000079c5 */ /* 0x000fcc0000000000 */
[----:B------:R-:W-:Y:S03]  /*1af0*/  HGMMA.64x64x16.F32 R24, gdesc[UR8], R24, gsb0 ;  /* 0x00e00000081879f0 */ /* 0x000fe60008000818 */
[----:B------:R-:W-:Y:S02]  /*1b00*/  WARPGROUP.DEPBAR.LE gsb0, 0x0 ;  /* 0x00008000000079c5 */ /* 0x000fe40000010000 */
[----:B------:R-:W-:Y:S05]  /*1b10*/  @!P1 BRA `(.L_x_24) ;  /* 0x00000004006c9947 */ /* 0x000fea0003800000 */
[----:B------:R-:W-:-:S04]  /*1b20*/  UIADD3 UR6, UR49, 0x1, URZ ;  /* 0x0000000131067890 */ /* 0x000fc8000fffe03f */
[----:B------:R-:W-:-:S04]  /*1b30*/  UISETP.NE.AND UP0, UPT, UR6, 0x4, UPT ;  /* 0x000000040600788c */ /* 0x000fc8000bf05270 */
[----:B------:R-:W-:Y:S02]  /*1b40*/  USEL UR7, URZ, 0x1, UP0 ;  /* 0x000000013f077887 */ /* 0x000fe40008000000 */
[----:B------:R-:W-:Y:S02]  /*1b50*/  USEL UR6, UR6, URZ, UP0 ;  /* 0x0000003f06067287 */ /* 0x000fe40008000000 */
[----:B------:R-:W-:-:S06]  /*1b60*/  ULOP3.LUT UR7, UR48, UR7, URZ, 0x3c, !UPT ;  /* 0x0000000730077292 */ /* 0x000fcc000f8e3c3f */
[----:B--2---:R-:W-:Y:S01]  /*1b70*/  MOV R5, UR7 ;  /* 0x0000000700057c02 */ /* 0x004fe20008000f00 */
[----:B------:R-:W-:-:S06]  /*1b80*/  UMOV UR7, UR49 ;  /* 0x0000003100077c82 */ /* 0x000fcc0008000000 */
.L_x_31:
[----:B--23--:R-:W-:Y:S05]  /*1b90*/  @!P0 BRA `(.L_x_25) ;  /* 0x0000000000048947 */ /* 0x00cfea0003800000 */
[----:B------:R-:W-:Y:S01]  /*1ba0*/  BPT.TRAP 0x1 ;  /* 0x000000040000795c */ /* 0x000fe20000300000 */
.L_x_25:
[----:B------:R-:W-:Y:S01]  /*1bb0*/  ULEA UR8, UR6, UR52, 0x3 ;  /* 0x0000003406087291 */ /* 0x000fe2000f8e183f */
[----:B------:R-:W-:-:S08]  /*1bc0*/  SHF.L.U32 R3, R5, 0x1f, RZ ;  /* 0x0000001f05037819 */ /* 0x000fd000000006ff */
[----:B------:R2:W3:Y:S01]  /*1bd0*/  SYNCS.PHASECHK.TRANS64.TRYWAIT P1, [UR8], R3 ;  /* 0x00000003ff0075a7 */ /* 0x0004e20008020148 */
[----:B------:R-:W-:Y:S05]  /*1be0*/  @!P0 BRA `(.L_x_26) ;  /* 0x0000000000048947 */ /* 0x000fea0003800000 */
[----:B------:R-:W-:Y:S01]  /*1bf0*/  BPT.TRAP 0x1 ;  /* 0x000000040000795c */ /* 0x000fe20000300000 */
.L_x_26:
[----:B---3--:R-:W-:Y:S05]  /*1c00*/  @P1 BRA `(.L_x_27) ;  /* 0x0000000000081947 */ /* 0x008fea0003800000 */
[----:B------:R-:W3:Y:S02]  /*1c10*/  SYNCS.PHASECHK.TRANS64.TRYWAIT P1, [UR8], R3 ;  /* 0x00000003ff0075a7 */ /* 0x000ee40008020148 */
[----:B---3--:R-:W-:Y:S05]  /*1c20*/  @!P1 BRA `(.L_x_28) ;  /* 0x000000b8005c9947 */ /* 0x008fea0003800000 */
.L_x_27:
[----:B------:R-:W-:Y:S01]  /*1c30*/  ULEA UR12, UR6, UR5, 0x9 ;  /* 0x00000005060c7291 */ /* 0x000fe2000f8e483f */
[----:B------:R-:W-:Y:S01]  /*1c40*/  WARPGROUP.ARRIVE ;  /* 0x00000000000079c5 */ /* 0x000fe20000000000 */
[----:B------:R-:W-:Y:S01]  /*1c50*/  ULEA UR13, UR6, UR4, 0xb ;  /* 0x00000004060d7291 */ /* 0x000fe2000f8e583f */
[----:B------:R-:W-:Y:S01]  /*1c60*/  UMOV UR11, 0x40000040 ;  /* 0x40000040000b7882 */ /* 0x000fe20000000000 */
[----:B------:R-:W-:Y:S02]  /*1c70*/  UMOV UR9, 0x40000040 ;  /* 0x4000004000097882 */ /* 0x000fe40000000000 */
[----:B------:R-:W-:Y:S01]  /*1c80*/  UIADD3 UR14, UR13, 0x400, URZ ;  /* 0x000004000d0e7890 */ /* 0x000fe2000fffe03f */
[----:B------:R-:W-:Y:S02]  /*1c90*/  UMOV UR10, UR12 ;  /* 0x0000000c000a7c82 */ /* 0x000fe40008000000 */
[----:B------:R-:W-:Y:S02]  /*1ca0*/  UMOV UR8, UR13 ;  /* 0x0000000d00087c82 */ /* 0x000fe40008000000 */
[----:B------:R-:W-:Y:S01]  /*1cb0*/  HGMMA.64x64x16.F32 R56, gdesc[UR8], R56, gsb0 ;  /* 0x00e00000083879f0 */ /* 0x000fe20008000838 */
[----:B------:R-:W-:Y:S01]  /*1cc0*/  UMOV UR9, 0x40000040 ;  /* 0x4000004000097882 */ /* 0x000fe20000000000 */
[----:B------:R-:W-:Y:S01]  /*1cd0*/  UMOV UR8, UR14 ;  /* 0x0000000e00087c82 */ /* 0x000fe20008000000 */
[----:B------:R-:W-:Y:S01]  /*1ce0*/  UIADD3 UR14, UR13, 0x402, URZ ;  /* 0x000004020d0e7890 */ /* 0x000fe2000fffe03f */
[----:B------:R-:W-:-:S02]  /*1cf0*/  WARPGROUP.DEPBAR.LE gsb0, 0x0 ;  /* 0x00008000000079c5 */ /* 0x000fc40000010000 */
        /* <DEDUP_REMOVED lines=42> */
[----:B------:R-:W-:Y:S01]  /*1fa0*/  BPT.TRAP 0x1 ;  /* 0x000000040000795c */ /* 0x000fe20000300000 */
.L_x_29:
[----:B------:R-:W-:Y:S01]  /*1fb0*/  ULEA UR8, UR7, UR52, 0x3 ;  /* 0x0000003407087291 */ /* 0x000fe2000f8e183f */
[----:B------:R-:W-:-:S03]  /*1fc0*/  ISETP.GT.U32.AND P1, PT, R22, 0x1, PT ;  /* 0x000000011600780c */ /* 0x000fc60003f24070 */
[----:B------:R-:W-:-:S04]  /*1fd0*/  UIADD3 UR8, UR8, 0x20, URZ ;  /* 0x0000002008087890 */ /* 0x000fc8000fffe03f */
[----:B------:R-:W-:-:S09]  /*1fe0*/  UPRMT UR8, URZ, 0x654, UR8 ;  /* 0x000006543f087896 */ /* 0x000fd20008000008 */
[----:B------:R-:W-:Y:S01]  /*1ff0*/  SYNCS.ARRIVE.TRANS64.RED.A1T0 RZ, [UR8], RZ ;  /* 0x000000ffffff79a7 */ /* 0x000fe20008100408 */
[----:B------:R-:W-:Y:S05]  /*2000*/  @P1 BRA `(.L_x_30) ;  /* 0x0000000000041947 */ /* 0x000fea0003800000 */
[----:B------:R-:W-:Y:S01]  /*2010*/  BPT.TRAP 0x1 ;  /* 0x000000040000795c */ /* 0x000fe20000300000 */
.L_x_30:
[----:B------:R-:W-:Y:S01]  /*2020*/  UIADD3 UR6, UR6, 0x1, URZ ;  /* 0x0000000106067890 */ /* 0x000fe2000fffe03f */
[C---:B------:R-:W-:Y:S01]  /*2030*/  ISETP.GT.AND P1, PT, R0.reuse, 0x1, PT ;  /* 0x000000010000780c */ /* 0x040fe20003f24270 */
[----:B------:R-:W-:Y:S01]  /*2040*/  UIADD3 UR7, UR7, 0x1, URZ ;  /* 0x0000000107077890 */ /* 0x000fe2000fffe03f */
[----:B------:R-:W-:Y:S01]  /*2050*/  IADD3 R0, R0, -0x1, RZ ;  /* 0xffffffff00007810 */ /* 0x000fe20007ffe0ff */
[----:B------:R-:W-:Y:S02]  /*2060*/  UISETP.NE.AND UP0, UPT, UR6, 0x4, UPT ;  /* 0x000000040600788c */ /* 0x000fe4000bf05270 */
[----:B------:R-:W-:Y:S02]  /*2070*/  UISETP.NE.AND UP1, UPT, UR7, 0x4, UPT ;  /* 0x000000040700788c */ /* 0x000fe4000bf25270 */
[----:B------:R-:W-:Y:S02]  /*2080*/  USEL UR8, URZ, 0x1, UP0 ;  /* 0x000000013f087887 */ /* 0x000fe40008000000 */
[----:B------:R-:W-:-:S02]  /*2090*/  USEL UR6, UR6, URZ, UP0 ;  /* 0x0000003f06067287 */ /* 0x000fc40008000000 */
[----:B------:R-:W-:Y:S02]  /*20a0*/  USEL UR7, UR7, URZ, UP1 ;  /* 0x0000003f07077287 */ /* 0x000fe40008800000 */
[----:B------:R-:W-:Y:S01]  /*20b0*/  LOP3.LUT R5, R5, UR8, RZ, 0x3c, !PT ;  /* 0x0000000805057c12 */ /* 0x000fe2000f8e3cff */
[----:B------:R-:W-:Y:S09]  /*20c0*/  @P1 BRA `(.L_x_31) ;  /* 0xfffffff800b01947 */ /* 0x000ff2000383ffff */
.L_x_24:
[----:B------:R-:W4:Y:S02]  /*20d0*/  LDC R0, c[0x0][0x28c] ;  /* 0x0000a300ff007b82 */ /* 0x000f240000000800 */
[----:B----4-:R-:W-:-:S13]  /*20e0*/  ISETP.GE.AND P1, PT, R0, 0x1, PT ;  /* 0x000000010000780c */ /* 0x010fda0003f26270 */
[----:B------:R-:W-:Y:S05]  /*20f0*/  @!P1 BRA `(.L_x_32) ;  /* 0x0000000000349947 */ /* 0x000fea0003800000 */
[----:B------:R-:W-:Y:S05]  /*2100*/  @!P0 BRA `(.L_x_33) ;  /* 0x0000000000048947 */ /* 0x000fea0003800000 */
[----:B------:R-:W-:Y:S01]  /*2110*/  BPT.TRAP 0x1 ;  /* 0x000000040000795c */ /* 0x000fe20000300000 */
.L_x_33:
[----:B------:R-:W-:Y:S01]  /*2120*/  UISETP.LT.AND UP0, UPT, UR50, 0x1, UPT ;  /* 0x000000013200788c */ /* 0x000fe2000bf01270 */
[----:B------:R-:W-:-:S03]  /*2130*/  ISETP.GT.U32.AND P0, PT, R22, 0x1, PT ;  /* 0x000000011600780c */ /* 0x000fc60003f04070 */
[----:B------:R-:W-:-:S04]  /*2140*/  USEL UR4, UR50, 0x1, UP0 ;  /* 0x0000000132047887 */ /* 0x000fc80008000000 */
[----:B------:R-:W-:-:S04]  /*2150*/  UIADD3 UR4, UR49, UR50, -UR4 ;  /* 0x0000003231047290 */ /* 0x000fc8000fffe804 */
[----:B------:R-:W-:-:S04]  /*2160*/  USHF.L.U32 UR4, UR4, 0x3, URZ ;  /* 0x0000000304047899 */ /* 0x000fc8000800063f */
[----:B------:R-:W-:-:S04]  /*2170*/  ULOP3.LUT UR4, UR4, 0x18, URZ, 0xc0, !UPT ;  /* 0x0000001804047892 */ /* 0x000fc8000f8ec03f */
[----:B------:R-:W-:-:S04]  /*2180*/  UIADD3 UR4, UR52, 0x20, UR4 ;  /* 0x0000002034047890 */ /* 0x000fc8000fffe004 */
[----:B------:R-:W-:-:S09]  /*2190*/  UPRMT UR4, URZ, 0x654, UR4 ;  /* 0x000006543f047896 */ /* 0x000fd20008000004 */
[----:B------:R-:W-:Y:S01]  /*21a0*/  SYNCS.ARRIVE.TRANS64.RED.A1T0 RZ, [UR4], RZ ;  /* 0x000000ffffff79a7 */ /* 0x000fe20008100404 */
[----:B------:R-:W-:Y:S05]  /*21b0*/  @P0 BRA `(.L_x_32) ;  /* 0x0000000000040947 */ /* 0x000fea0003800000 */
[----:B------:R-:W-:Y:S01]  /*21c0*/  BPT.TRAP 0x1 ;  /* 0x000000040000795c */ /* 0x000fe20000300000 */
.L_x_32:
[----:B------:R-:W-:Y:S01]  /*21d0*/  UIADD3 UR4, UR52, 0x200, URZ ;  /* 0x0000020034047890 */ /* 0x000fe2000fffe03f */
[----:B------:R-:W-:Y:S02]  /*21e0*/  R2UR UR46, R23 ;  /* 0x00000000172e72ca */ /* 0x000fe400000e0000 */
[----:B------:R-:W-:Y:S01]  /*21f0*/  R2UR UR45, R94 ;  /* 0x000000005e2d72ca */ /* 0x000fe200000e0000 */
[----:B------:R-:W-:-:S06]  /*2200*/  ULOP3.LUT UP0, URZ, UR4, 0x1bf, URZ, 0xc0, !UPT ;  /* 0x000001bf043f7892 */ /* 0x000fcc000f80c03f */
[----:B------:R-:W-:-:S04]  /*2210*/  PLOP3.LUT P0, PT, PT, PT, UP0, 0x80, 0x0 ;  /* 0x000000000000781c */ /* 0x000fc80003f0f008 */
[----:B------:R-:W-:Y:S02]  /*2220*/  USHF.L.U32 UR46, UR46, 0x8, URZ ;  /* 0x000000082e2e7899 */ /* 0x000fe4000800063f */
[----:B------:R-:W-:-:S07]  /*2230*/  USHF.L.U32 UR45, UR45, 0x6, URZ ;  /* 0x000000062d2d7899 */ /* 0x000fce000800063f */
[----:B------:R-:W-:Y:S05]  /*2240*/  @!P0 BRA `(.L_x_34) ;  /* 0x00000000007c8947 */ /* 0x000fea0003800000 */
[----:B------:R-:W-:Y:S01]  /*2250*/  MOV R23, 0x0 ;  /* 0x0000000000177802 */ /* 0x000fe20000000f00 */
[----:B------:R-:W-:Y:S01]  /*2260*/  ULDC.64 UR4, c[0x4][0x80] ;  /* 0x0100200000047ab9 */ /* 0x000fe20000000a00 */
[----:B------:R-:W-:Y:S01]  /*2270*/  ULDC.64 UR6, c[0x4][0x10] ;  /* 0x0100040000067ab9 */ /* 0x000fe20000000a00 */
[----:B--23--:R-:W-:Y:S01]  /*2280*/  IMAD.U32 R4, RZ, RZ, UR4 ;  /* 0x00000004ff047e24 */ /* 0x00cfe2000f8e00ff */
[----:B------:R2:W3:Y:S01]  /*2290*/  LDC.64 R14, c[0x4][R23] ;  /* 0x01000000170e7b82 */ /* 0x0004e20000000a00 */
[----:B------:R-:W-:Y:S01]  /*22a0*/  MOV R5, UR5 ;  /* 0x0000000500057c02 */ /* 0x000fe20008000f00 */
[----:B------:R-:W-:Y:S01]  /*22b0*/  ULDC.64 UR4, c[0x4][0x88] ;  /* 0x0100220000047ab9 */ /* 0x000fe20000000a00 */
[----:B------:R-:W-:Y:S01]  /*22c0*/  MOV R10, UR6 ;  /* 0x00000006000a7c02 */ /* 0x000fe20008000f00 */
[----:B------:R-:W-:Y:S01]  /*22d0*/  IMAD.U32 R7, RZ, RZ, UR5 ;  /* 0x00000005ff077e24 */ /* 0x000fe2000f8e00ff */
[----:B------:R-:W-:Y:S01]  /*22e0*/  MOV R6, UR4 ;  /* 0x0000000400067c02 */ /* 0x000fe20008000f00 */
[----:B------:R-:W-:Y:S01]  /*22f0*/  IMAD.MOV.U32 R8, RZ, RZ, 0x70 ;  /* 0x00000070ff087424 */ /* 0x000fe200078e00ff */
[----:B------:R-:W-:-:S02]  /*2300*/  MOV R11, UR7 ;  /* 0x00000007000b7c02 */ /* 0x000fc40008000f00 */
[----:B------:R-:W-:Y:S02]  /*2310*/  MOV R12, 0x1 ;  /* 0x00000001000c7802 */ /* 0x000fe40000000f00 */
[----:B--2---:R-:W-:-:S07]  /*2320*/  MOV R13, RZ ;  /* 0x000000ff000d7202 */ /* 0x004fce0000000f00 */
[----:B------:R-:W-:-:S07]  /*2330*/  LEPC R20, `(.L_x_35) ;  /* 0x000000001014794e */ /* 0x000fce0000000000 */
[----:B-1-3-5:R-:W-:Y:S05]  /*2340*/  CALL.ABS.NOINC R14 ;  /* 0x000000000e007343 */ /* 0x02afea0003c00000 */
.L_x_35:
[----:B------:R1:W2:Y:S01]  /*2350*/  LDC.64 R14, c[0x4][R23] ;  /* 0x01000000170e7b82 */ /* 0x0002a20000000a00 */
[----:B------:R-:W-:Y:S01]  /*2360*/  ULDC.64 UR4, c[0x4][0x80] ;  /* 0x0100200000047ab9 */ /* 0x000fe20000000a00 */
[----:B------:R-:W-:Y:S01]  /*2370*/  ULDC.64 UR6, c[0x4][0x10] ;  /* 0x0100040000067ab9 */ /* 0x000fe20000000a00 */
[----:B------:R-:W-:Y:S01]  /*2380*/  IMAD.U32 R4, RZ, RZ, UR4 ;  /* 0x00000004ff047e24 */ /* 0x000fe2000f8e00ff */
        /* <DEDUP_REMOVED lines=8> */
[----:B-1----:R-:W-:-:S07]  /*2410*/  MOV R13, RZ ;  /* 0x000000ff000d7202 */ /* 0x002fce0000000f00 */
[----:B------:R-:W-:-:S07]  /*2420*/  LEPC R20, `(.L_x_34) ;  /* 0x000000001014794e */ /* 0x000fce0000000000 */
[----:B--2---:R-:W-:Y:S05]  /*2430*/  CALL.ABS.NOINC R14 ;  /* 0x000000000e007343 */ /* 0x004fea0003c00000 */
.L_x_34:
[----:B------:R-:W4:Y:S02]  /*2440*/  LDC.64 R8, c[0x0][0x590] ;  /* 0x00016400ff087b82 */ /* 0x000f240000000a00 */
[----:B----4-:R-:W-:-:S04]  /*2450*/  ISETP.NE.U32.AND P2, PT, R8, RZ, PT ;  /* 0x000000ff0800720c */ /* 0x010fc80003f45070 */
[----:B------:R-:W-:-:S13]  /*2460*/  ISETP.NE.AND.EX P2, PT, R9, RZ, PT, P2 ;  /* 0x000000ff0900720c */ /* 0x000fda0003f45320 */
[----:B------:R-:W-:Y:S05]  /*2470*/  @!P2 BRA `(.L_x_36) ;  /* 0x000000000034a947 */ /* 0x000fea0003800000 */
[----:B------:R-:W-:Y:S02]  /*2480*/  ULDC.64 UR4, c[0x0][0x588] ;  /* 0x0001620000047ab9 */ /* 0x000fe40000000a00 */
[----:B------:R-:W-:-:S04]  /*2490*/  ISETP.NE.U32.AND P0, PT, RZ, UR4, PT ;  /* 0x00000004ff007c0c */ /* 0x000fc8000bf05070 */
[----:B------:R-:W-:-:S13]  /*24a0*/  ISETP.NE.AND.EX P0, PT, RZ, UR5, PT, P0 ;  /* 0x00000005ff007c0c */ /* 0x000fda000bf05300 */
[----:B------:R-:W-:Y:S05]  /*24b0*/  @!P0 BRA `(.L_x_37) ;  /* 0x0000000000188947 */ /* 0x000fea0003800000 */
[----:B--23--:R-:W2:Y:S01]  /*24c0*/  LDC.64 R4, c[0x0][0x588] ;  /* 0x00016200ff047b82 */ /* 0x00cea20000000a00 */
[----:B------:R-:W-:-:S04]  /*24d0*/  IMAD R3, R8, UR47, RZ ;  /* 0x0000002f08037c24 */ /* 0x000fc8000f8e02ff */
[----:B--2---:R-:W-:-:S05]  /*24e0*/  IMAD.WIDE R4, R3, 0x4, R4 ;  /* 0x0000000403047825 */ /* 0x004fca00078e0204 */
[----:B-----5:R4:W5:Y:S01]  /*24f0*/  LDG.E R90, desc[UR40][R4.64] ;  /* 0x00000028045a7981 */ /* 0x020962000c1e1900 */
[----:B------:R-:W-:Y:S01]  /*2500*/  IMAD.MOV.U32 R88, RZ, RZ, 0x1 ;  /* 0x00000001ff587424 */ /* 0x000fe200078e00ff */
[----:B------:R-:W-:Y:S06]  /*2510*/  BRA `(.L_x_36) ;  /* 0x00000000000c7947 */ /* 0x000fec0003800000 */
.L_x_37:
[----:B------:R-:W-:Y:S01]  /*2520*/  ULDC UR4, c[0x0][0x580] ;  /* 0x0001600000047ab9 */ /* 0x000fe20000000800 */
[----:B------:R-:W-:Y:S02]  /*2530*/  MOV R88, 0x1 ;  /* 0x0000000100587802 */ /* 0x000fe40000000f00 */
[----:B-----5:R-:W-:-:S07]  /*2540*/  MOV R90, UR4 ;  /* 0x00000004005a7c02 */ /* 0x020fce0008000f00 */
.L_x_36:
[----:B------:R-:W1:Y:S02]  /*2550*/  LDC.64 R6, c[0x0][0x5b0] ;  /* 0x00016c00ff067b82 */ /* 0x000e640000000a00 */
[----:B-1----:R-:W-:-:S04]  /*2560*/  ISETP.NE.U32.AND P0, PT, R6, RZ, PT ;  /* 0x000000ff0600720c */ /* 0x002fc80003f05070 */
[----:B------:R-:W-:-:S13]  /*2570*/  ISETP.NE.AND.EX P0, PT, R7, RZ, PT, P0 ;  /* 0x000000ff0700720c */ /* 0x000fda0003f05300 */
[----:B------:R-:W-:Y:S05]  /*2580*/  @!P0 BRA `(.L_x_38) ;  /* 0x00000000002c8947 */ /* 0x000fea0003800000 */
[----:B------:R-:W-:Y:S02]  /*2590*/  ULDC.64 UR4, c[0x0][0x5a8] ;  /* 0x00016a0000047ab9 */ /* 0x000fe40000000a00 */
[----:B------:R-:W-:-:S04]  /*25a0*/  ISETP.NE.U32.AND P0, PT, RZ, UR4, PT ;  /* 0x00000004ff007c0c */ /* 0x000fc8000bf05070 */
[----:B------:R-:W-:-:S13]  /*25b0*/  ISETP.NE.AND.EX P0, PT, RZ, UR5, PT, P0 ;  /* 0x00000005ff007c0c */ /* 0x000fda000bf05300 */
[----:B------:R-:W-:Y:S05]  /*25c0*/  @!P0 BRA `(.L_x_39) ;  /* 0x0000000000148947 */ /* 0x000fea0003800000 */
[----:B--234-:R-:W1:Y:S01]  /*25d0*/  LDC.64 R4, c[0x0][0x5a8] ;  /* 0x00016a00ff047b82 */ /* 0x01ce620000000a00 */
[----:B------:R-:W-:-:S04]  /*25e0*/  IMAD R3, R6, UR47, RZ ;  /* 0x0000002f06037c24 */ /* 0x000fc8000f8e02ff */
[----:B-1----:R-:W-:-:S05]  /*25f0*/  IMAD.WIDE R4, R3, 0x4, R4 ;  /* 0x0000000403047825 */ /* 0x002fca00078e0204 */
[----:B-----5:R1:W5:Y:S01]  /*2600*/  LDG.E R91, desc[UR40][R4.64] ;  /* 0x00000028045b7981 */ /* 0x020362000c1e1900 */
[----:B------:R-:W-:Y:S05]  /*2610*/  BRA `(.L_x_38) ;  /* 0x0000000000087947 */ /* 0x000fea0003800000 */
.L_x_39:
[----:B------:R-:W-:Y:S02]  /*2620*/  ULDC UR4, c[0x0][0x5a0] ;  /* 0x0001680000047ab9 */ /* 0x000fe40000000800 */
[----:B-----5:R-:W-:-:S07]  /*2630*/  IMAD.U32 R91, RZ, RZ, UR4 ;  /* 0x00000004ff5b7e24 */ /* 0x020fce000f8e00ff */
.L_x_38:
[----:B------:R-:W-:Y:S01]  /*2640*/  ULDC.64 UR4, c[0x0][0x588] ;  /* 0x0001620000047ab9 */ /* 0x000fe20000000a00 */
[----:B------:R-:W-:Y:S01]  /*2650*/  ISETP.NE.U32.AND P3, PT, R8, RZ, PT ;  /* 0x000000ff0800720c */ /* 0x000fe20003f65070 */
[----:B------:R-:W-:Y:S02]  /*2660*/  UISETP.NE.U32.AND UP0, UPT, UR4, URZ, UPT ;  /* 0x0000003f0400728c */ /* 0x000fe4000bf05070 */
[----:B------:R-:W-:Y:S02]  /*2670*/  ISETP.NE.U32.AND P4, PT, RZ, UR4, PT ;  /* 0x00000004ff007c0c */ /* 0x000fe4000bf85070 */
[----:B------:R-:W-:Y:S01]  /*2680*/  ISETP.NE.AND.EX P3, PT, R9, RZ, PT, P3 ;  /* 0x000000ff0900720c */ /* 0x000fe20003f65330 */
[----:B------:R-:W-:Y:S02]  /*2690*/  UISETP.NE.AND.EX UP0, UPT, UR5, URZ, UPT, UP0 ;  /* 0x0000003f0500728c */ /* 0x000fe4000bf05300 */
[----:B------:R-:W-:Y:S02]  /*26a0*/  ISETP.NE.AND.EX P4, PT, RZ, UR5, PT, P4 ;  /* 0x00000005ff007c0c */ /* 0x000fe4000bf85340 */
[----:B------:R-:W-:-:S02]  /*26b0*/  PLOP3.LUT P0, PT, PT, PT, PT, 0x8, 0x0 ;  /* 0x000000000000781c */ /* 0x000fc40003f0e170 */
[----:B------:R-:W-:-:S04]  /*26c0*/  PLOP3.LUT P1, PT, PT, PT, UP0, 0x80, 0x0 ;  /* 0x000000000000781c */ /* 0x000fc80003f2f008 */
[----:B------:R-:W-:-:S05]  /*26d0*/  PLOP3.LUT P1, PT, P1, PT, PT, 0x8, 0x0 ;  /* 0x000000000000781c */ /* 0x000fca0000f2e170 */
[----:B------:R-:W-:Y:S08]  /*26e0*/  @P4 BRA P3, `(.L_x_40) ;  /* 0x0000000000244947 */ /* 0x000ff00001800000 */
[----:B------:R-:W-:Y:S04]  /*26f0*/  BSSY B0, `(.L_x_40) ;  /* 0x0000008000007945 */ /* 0x000fe80003800000 */
[----:B------:R-:W-:Y:S05]  /*2700*/  @!P2 BRA `(.L_x_41) ;  /* 0x000000000014a947 */ /* 0x000fea0003800000 */
[----:B------:R-:W-:Y:S02]  /*2710*/  LOP3.LUT P3, RZ, R88, 0xff, RZ, 0xc0, !PT ;  /* 0x000000ff58ff7812 */ /* 0x000fe4000786c0ff */
[----:B------:R-:W-:-:S11]  /*2720*/  PLOP3.LUT P0, PT, P1, PT, PT, 0x80, 0x0 ;  /* 0x000000000000781c */ /* 0x000fd60000f0f070 */
[----:B------:R-:W-:Y:S05]  /*2730*/  @!P3 BRA `(.L_x_42) ;  /* 0x00000000000cb947 */ /* 0x000fea0003800000 */
[----:B-----5:R-:W-:Y:S01]  /*2740*/  FSETP.EQ.AND P0, PT, R90, RZ, PT ;  /* 0x000000ff5a00720b */ /* 0x020fe20003f02000 */
[----:B------:R-:W-:-:S12]  /*2750*/  BRA `(.L_x_42) ;  /* 0x0000000000047947 */ /* 0x000fd80003800000 */
.L_x_41:
[----:B-----5:R-:W-:-:S13]  /*2760*/  FSETP.EQ.AND P0, PT, R90, RZ, PT ;  /* 0x000000ff5a00720b */ /* 0x020fda0003f02000 */
.L_x_42:
[----:B------:R-:W-:Y:S05]  /*2770*/  BSYNC B0 ;  /* 0x0000000000007941 */ /* 0x000fea0003800000 */
.L_x_40:
[----:B------:R-:W-:Y:S04]  /*2780*/  BSSY B0, `(.L_x_43) ;  /* 0x0000007000007945 */ /* 0x000fe80003800000 */
[----:B------:R-:W-:Y:S05]  /*2790*/  @!P2 BRA `(.L_x_44) ;  /* 0x000000000010a947 */ /* 0x000fea0003800000 */
[----:B------:R-:W-:-:S13]  /*27a0*/  LOP3.LUT P2, RZ, R88, 0xff, RZ, 0xc0, !PT ;  /* 0x000000ff58ff7812 */ /* 0x000fda000784c0ff */
[----:B------:R-:W-:Y:S05]  /*27b0*/  @!P2 BRA `(.L_x_45) ;  /* 0x00000000000ca947 */ /* 0x000fea0003800000 */
[----:B-----5:R-:W-:Y:S01]  /*27c0*/  FSETP.EQ.AND P1, PT, R90, RZ, PT ;  /* 0x000000ff5a00720b */ /* 0x020fe20003f22000 */
[----:B------:R-:W-:-:S12]  /*27d0*/  BRA `(.L_x_45) ;  /* 0x0000000000047947 */ /* 0x000fd80003800000 */
.L_x_44:
[----:B-----5:R-:W-:-:S13]  /*27e0*/  FSETP.EQ.AND P1, PT, R90, RZ, PT ;  /* 0x000000ff5a00720b */ /* 0x020fda0003f22000 */
.L_x_45:
[----:B------:R-:W-:Y:S05]  /*27f0*/  BSYNC B0 ;  /* 0x0000000000007941 */ /* 0x000fea0003800000 */
.L_x_43:
[----:B------:R-:W-:Y:S01]  /*2800*/  BSSY B0, `(.L_x_46) ;  /* 0x0000029000007945 */ /* 0x000fe20003800000 */
[----:B------:R-:W-:Y:S02]  /*2810*/  LOP3.LUT R89, R89, 0x1, RZ, 0x3c, !PT ;  /* 0x0000000159597812 */ /* 0x000fe400078e3cff */
[----:B------:R-:W-:Y:S02]  /*2820*/  CS2R R10, SRZ ;  /* 0x00000000000a7805 */ /* 0x000fe4000001ff00 */
[----:B------:R-:W-:Y:S02]  /*2830*/  MOV R12, RZ ;  /* 0x000000ff000c7202 */ /* 0x000fe40000000f00 */
[----:B------:R-:W-:Y:S02]  /*2840*/  CS2R R8, SRZ ;  /* 0x0000000000087805 */ /* 0x000fe4000001ff00 */
[----:B------:R-:W-:Y:S02]  /*2850*/  CS2R R6, SRZ ;  /* 0x0000000000067805 */ /* 0x000fe4000001ff00 */
[----:B-1234-:R-:W-:Y:S01]  /*2860*/  CS2R R4, SRZ ;  /* 0x0000000000047805 */ /* 0x01efe2000001ff00 */
[----:B------:R-:W-:Y:S06]  /*2870*/  @P0 BRA `(.L_x_47) ;  /* 0x0000000000840947 */ /* 0x000fec0003800000 */
[----:B------:R-:W-:-:S13]  /*2880*/  ISETP.NE.AND P2, PT, R93, 0x3, PT ;  /* 0x000000035d00780c */ /* 0x000fda0003f45270 */
[----:B------:R-:W-:Y:S05]  /*2890*/  @!P2 BRA `(.L_x_48) ;  /* 0x000000000004a947 */ /* 0x000fea0003800000 */
[----:B------:R-:W-:Y:S01]  /*28a0*/  BPT.TRAP 0x1 ;  /* 0x000000040000795c */ /* 0x000fe20000300000 */
.L_x_48:
[----:B------:R-:W-:Y:S01]  /*28b0*/  SHF.L.U32 R0, R89, 0x1f, RZ ;  /* 0x0000001f59007819 */ /* 0x000fe200000006ff */
[----:B------:R-:W-:Y:S01]  /*28c0*/  BSSY B1, `(.L_x_49) ;  /* 0x0000005000017945 */ /* 0x000fe20003800000 */
[----:B------:R-:W-:Y:S01]  /*28d0*/  MOV R12, 0x1 ;  /* 0x00000001000c7802 */ /* 0x000fe20000000f00 */
[----:B------:R-:W-:Y:S01]  /*28e0*/  IMAD.MOV.U32 R10, RZ, RZ, RZ ;  /* 0x000000ffff0a7224 */ /* 0x000fe200078e00ff */
[----:B------:R-:W1:Y:S02]  /*28f0*/  SYNCS.PHASECHK.TRANS64.TRYWAIT P2, [UR52+0x40], R0 ;  /* 0x00004000ff0075a7 */ /* 0x000e640008040174 */
[----:B-1----:R-:W-:Y:S05]  /*2900*/  @!P2 BRA `(.L_x_50) ;  /* 0x000000ac003ca947 */ /* 0x002fea0003800000 */
.L_x_353:
[----:B------:R-:W-:Y:S05]  /*2910*/  BSYNC B1 ;  /* 0x0000000000017941 */ /* 0x000fea0003800000 */
.L_x_49:
[----:B------:R-:W-:Y:S02]  /*2920*/  CS2R R8, SRZ ;  /* 0x0000000000087805 */ /* 0x000fe4000001ff00 */
[----:B------:R-:W-:Y:S02]  /*2930*/  CS2R R6, SRZ ;  /* 0x0000000000067805 */ /* 0x000fe4000001ff00 */
[----:B------:R-:W-:Y:S01]  /*2940*/  CS2R R4, SRZ ;  /* 0x0000000000047805 */ /* 0x000fe2000001ff00 */
[----:B------:R-:W-:Y:S06]  /*2950*/  @P1 BRA `(.L_x_47) ;  /* 0x00000000004c1947 */ /* 0x000fec0003800000 */
[C---:B-1----:R-:W-:Y:S01]  /*2960*/  SHF.L.U32 R0, R18.reuse, 0x4, RZ ;  /* 0x0000000412007819 */ /* 0x042fe200000006ff */
[C---:B------:R-:W-:Y:S01]  /*2970*/  IMAD.SHL.U32 R7, R18.reuse, 0x4, RZ ;  /* 0x0000000412077824 */ /* 0x040fe200078e00ff */
[----:B------:R-:W-:Y:S01]  /*2980*/  SHF.L.U32 R3, R18, 0x5, RZ ;  /* 0x0000000512037819 */ /* 0x000fe200000006ff */
[----:B------:R-:W-:Y:S05]  /*2990*/  WARPSYNC.ALL ;  /* 0x0000000000007948 */ /* 0x000fea0003800000 */
[----:B------:R-:W-:Y:S02]  /*29a0*/  SHF.R.U32.HI R5, RZ, 0x1, R18 ;  /* 0x00000001ff057819 */ /* 0x000fe40000011612 */
[----:B------:R-:W-:-:S02]  /*29b0*/  LOP3.LUT R0, R0, 0xe00, RZ, 0xc0, !PT ;  /* 0x00000e0000007812 */ /* 0x000fc400078ec0ff */
[----:B------:R-:W-:Y:S02]  /*29c0*/  LOP3.LUT R4, R3, 0xc0, RZ, 0xc0, !PT ;  /* 0x000000c003047812 */ /* 0x000fe400078ec0ff */
[----:B------:R-:W-:Y:S02]  /*29d0*/  LOP3.LUT R0, R0, 0x20, R3, 0xf8, !PT ;  /* 0x0000002000007812 */ /* 0x000fe400078ef803 */
[----:B------:R-:W-:Y:S02]  /*29e0*/  LOP3.LUT R4, R4, 0x8, R5, 0xf8, !PT ;  /* 0x0000000804047812 */ /* 0x000fe400078ef805 */
[----:B------:R-:W-:Y:S02]  /*29f0*/  LOP3.LUT R0, R0, 0x100, R3, 0xf8, !PT ;  /* 0x0000010000007812 */ /* 0x000fe400078ef803 */
[----:B------:R-:W-:Y:S02]  /*2a00*/  LOP3.LUT R7, R4, 0x18, R7, 0x78, !PT ;  /* 0x0000001804077812 */ /* 0x000fe400078e7807 */
[----:B------:R-:W-:-:S02]  /*2a10*/  LOP3.LUT P2, RZ, R18, 0x4, RZ, 0xc0, !PT ;  /* 0x0000000412ff7812 */ /* 0x000fc4000784c0ff */
[----:B------:R-:W-:-:S04]  /*2a20*/  LOP3.LUT R0, R0, R7, RZ, 0xfc, !PT ;  /* 0x0000000700007212 */ /* 0x000fc800078efcff */
[----:B------:R-:W-:-:S04]  /*2a30*/  LEA R0, R0, UR52, 0x1 ;  /* 0x0000003400007c11 */ /* 0x000fc8000f8e08ff */
[C---:B------:R-:W-:Y:S01]  /*2a40*/  IADD3 R3, R0.reuse, 0x200, RZ ;  /* 0x0000020000037810 */ /* 0x040fe20007ffe0ff */
[----:B------:R2:W3:Y:S01]  /*2a50*/  LDSM.16.M88.4 R4, [R0+0x200] ;  /* 0x000200000004783b */ /* 0x0004e20000000200 */
[----:B------:R-:W-:-:S03]  /*2a60*/  IADD3 R8, R0, 0x220, RZ ;  /* 0x0000022000087810 */ /* 0x000fc60007ffe0ff */
[----:B------:R-:W-:-:S06]  /*2a70*/  @P2 VIADD R8, R3, 0xffffffe0 ;  /* 0xffffffe003082836 */ /* 0x000fcc0000000000 */
[----:B--2---:R-:W4:Y:S02]  /*2a80*/  LDSM.16.M88.4 R8, [R8] ;  /* 0x000000000808783b */ /* 0x004f240000000200 */
.L_x_47:
[----:B------:R-:W-:Y:S05]  /*2a90*/  BSYNC B0 ;  /* 0x0000000000007941 */ /* 0x000fea0003800000 */
.L_x_46:
[----:B---3--:R-:W-:Y:S02]  /*2aa0*/  HADD2.F32 R15, -RZ, R5.H1_H1 ;  /* 0x30000005ff0f7230 */ /* 0x008fe40000004100 */
[C---:B-----5:R-:W-:Y:S01]  /*2ab0*/  FMUL R14, R91.reuse, R59 ;  /* 0x0000003b5b0e7220 */ /* 0x060fe20000400000 */
[----:B-1----:R-:W-:Y:S02]  /*2ac0*/  HADD2.F32 R3, -RZ, R4.H0_H0 ;  /* 0x20000004ff037230 */ /* 0x002fe40000004100 */
[C---:B------:R-:W-:Y:S01]  /*2ad0*/  FMUL R13, R91.reuse, R56 ;  /* 0x000000385b0d7220 */ /* 0x040fe20000400000 */
[----:B------:R-:W-:Y:S01]  /*2ae0*/  FMUL R20, R91, R63 ;  /* 0x0000003f5b147220 */ /* 0x000fe20000400000 */
[C---:B------:R-:W-:Y:S01]  /*2af0*/  FFMA R14, R90.reuse, R15, R14 ;  /* 0x0000000f5a0e7223 */ /* 0x040fe2000000000e */
[----:B------:R-:W-:Y:S01]  /*2b00*/  HADD2.F32 R15, -RZ, R7.H1_H1 ;  /* 0x30000007ff0f7230 */ /* 0x000fe20000004100 */
[----:B------:R-:W-:Y:S01]  /*2b10*/  MOV R104, 0x3bbb989d ;  /* 0x3bbb989d00687802 */ /* 0x000fe20000000f00 */
[----:B------:R-:W-:Y:S01]  /*2b20*/  FFMA R0, R90, R3, R13 ;  /* 0x000000035a007223 */ /* 0x000fe2000000000d */
[----:B------:R-:W-:Y:S01]  /*2b30*/  MOV R105, 0x437c0000 ;  /* 0x437c000000697802 */ /* 0x000fe20000000f00 */
[----:B------:R-:W-:-:S02]  /*2b40*/  HADD2.F32 R13, -RZ, R5.H0_H0 ;  /* 0x20000005ff0d7230 */ /* 0x000fc40000004100 */
[----:B------:R-:W-:Y:S01]  /*2b50*/  FFMA R15, R90, R15, R20 ;  /* 0x0000000f5a0f7223 */ /* 0x000fe20000000014 */
[----:B------:R-:W-:Y:S01]  /*2b60*/  FFMA.SAT R20, -R0, R104, 0.5 ;  /* 0x3f00000000147423 */ /* 0x000fe20000002168 */
[C---:B------:R-:W-:Y:S01]  /*2b70*/  FMUL R58, R91.reuse, R58 ;  /* 0x0000003a5b3a7220 */ /* 0x040fe20000400000 */
[----:B------:R-:W-:Y:S02]  /*2b80*/  HADD2.F32 R3, -RZ, R4.H1_H1 ;  /* 0x30000004ff037230 */ /* 0x000fe40000004100 */
[C---:B------:R-:W-:Y:S01]  /*2b90*/  FMUL R57, R91.reuse, R57 ;  /* 0x000000395b397220 */ /* 0x040fe20000400000 */
[----:B------:R-:W-:Y:S01]  /*2ba0*/  FFMA.RM R56, R20, R105, 12582913 ;  /* 0x4b40000114387423 */ /* 0x000fe20000004069 */
[----:B------:R-:W-:Y:S02]  /*2bb0*/  HADD2.F32 R21, -RZ, R6.H0_H0 ;  /* 0x20000006ff157230 */ /* 0x000fe40000004100 */
[----:B------:R-:W-:Y:S01]  /*2bc0*/  FMUL R60, R91, R60 ;  /* 0x0000003c5b3c7220 */ /* 0x000fe20000400000 */
[----:B------:R-:W-:Y:S01]  /*2bd0*/  FFMA R58, R90, R13, R58 ;  /* 0x0000000d5a3a7223 */ /* 0x000fe2000000003a */
[----:B------:R-:W-:Y:S01]  /*2be0*/  FADD R59, R56, -12583039 ;  /* 0xcb40007f383b7421 */ /* 0x000fe20000000000 */
[----:B------:R-:W-:Y:S01]  /*2bf0*/  FFMA R57, R90, R3, R57 ;  /* 0x000000035a397223 */ /* 0x000fe20000000039 */
[----:B------:R-:W-:-:S02]  /*2c00*/  HADD2.F32 R13, -RZ, R7.H0_H0 ;  /* 0x20000007ff0d7230 */ /* 0x000fc40000004100 */
[----:B------:R-:W-:Y:S01]  /*2c10*/  FMUL R62, R91, R62 ;  /* 0x0000003e5b3e7220 */ /* 0x000fe20000400000 */
[----:B------:R-:W-:Y:S01]  /*2c20*/  FFMA R21, R90, R21, R60 ;  /* 0x000000155a157223 */ /* 0x000fe2000000003c */
[----:B------:R-:W-:Y:S01]  /*2c30*/  FFMA R63, -R0, 1.4426950216293334961, -R59 ;  /* 0x3fb8aa3b003f7823 */ /* 0x000fe2000000093b */
[-C--:B------:R-:W-:Y:S01]  /*2c40*/  FFMA.SAT R60, -R57, R104.reuse, 0.5 ;  /* 0x3f000000393c7423 */ /* 0x080fe20000002168 */
[----:B------:R-:W-:Y:S01]  /*2c50*/  FFMA R62, R90, R13, R62 ;  /* 0x0000000d5a3e7223 */ /* 0x000fe2000000003e */
[----:B----4-:R-:W-:Y:S02]  /*2c60*/  HADD2.F32 R13, -RZ, R8.H1_H1 ;  /* 0x30000008ff0d7230 */ /* 0x010fe40000004100 */
[----:B------:R-:W-:Y:S01]  /*2c70*/  FMUL R20, R91, R65 ;  /* 0x000000415b147220 */ /* 0x000fe20000400000 */
[----:B------:R-:W-:Y:S01]  /*2c80*/  FFMA R63, -R0, 1.925963033500011079e-08, R63 ;  /* 0x32a57060003f7823 */ /* 0x000fe2000000013f */
[----:B------:R-:W-:Y:S01]  /*2c90*/  FFMA.RM R60, R60, R105, 12582913 ;  /* 0x4b4000013c3c7423 */ /* 0x000fe20000004069 */
[----:B------:R-:W-:Y:S01]  /*2ca0*/  FFMA.SAT R0, -R14, R104, 0.5 ;  /* 0x3f0000000e007423 */ /* 0x000fe20000002168 */
[----:B------:R-:W-:-:S02]  /*2cb0*/  HADD2.F32 R3, -RZ, R6.H1_H1 ;  /* 0x30000006ff037230 */ /* 0x000fc40000004100 */
[----:B------:R-:W-:Y:S01]  /*2cc0*/  FFMA R13, R90, R13, R20 ;  /* 0x0000000d5a0d7223 */ /* 0x000fe20000000014 */
[C---:B------:R-:W-:Y:S01]  /*2cd0*/  FMUL R59, R91.reuse, R66 ;  /* 0x000000425b3b7220 */ /* 0x040fe20000400000 */
[C---:B------:R-:W-:Y:S01]  /*2ce0*/  FMUL R61, R91.reuse, R61 ;  /* 0x0000003d5b3d7220 */ /* 0x040fe20000400000 */
[----:B------:R-:W-:Y:S01]  /*2cf0*/  FMUL R23, R91, R64 ;  /* 0x000000405b177220 */ /* 0x000fe20000400000 */
[----:B------:R-:W-:Y:S01]  /*2d00*/  FADD R20, R60, -12583039 ;  /* 0xcb40007f3c147421 */ /* 0x000fe20000000000 */
[----:B------:R-:W-:Y:S01]  /*2d10*/  FFMA.RM R66, R0, R105, 12582913 ;  /* 0x4b40000100427423 */ /* 0x000fe20000004069 */
[-C--:B------:R-:W-:Y:S01]  /*2d20*/  FFMA.SAT R64, -R58, R104.reuse, 0.5 ;  /* 0x3f0000003a407423 */ /* 0x080fe20000002168 */
[----:B------:R-:W-:Y:S01]  /*2d30*/  FFMA.SAT R0, -R21, R104, 0.5 ;  /* 0x3f00000015007423 */ /* 0x000fe20000002168 */
[----:B------:R-:W-:Y:S01]  /*2d40*/  FFMA R61, R90, R3, R61 ;  /* 0x000000035a3d7223 */ /* 0x000fe2000000003d */
[----:B------:R-:W-:Y:S01]  /*2d50*/  FFMA R20, -R57, 1.4426950216293334961, -R20 ;  /* 0x3fb8aa3b39147823 */ /* 0x000fe20000000914 */
[----:B------:R-:W-:-:S02]  /*2d60*/  HADD2.F32 R3, -RZ, R8.H0_H0 ;  /* 0x20000008ff037230 */ /* 0x000fc40000004100 */
[-C--:B------:R-:W-:Y:S01]  /*2d70*/  FFMA.RM R64, R64, R105.reuse, 12582913 ;  /* 0x4b40000140407423 */ /* 0x080fe20000004069 */
[----:B------:R-:W-:Y:S01]  /*2d80*/  FFMA.RM R94, R0, R105, 12582913 ;  /* 0x4b400001005e7423 */ /* 0x000fe20000004069 */
[----:B------:R-:W-:Y:S01]  /*2d90*/  FFMA R20, -R57, 1.925963033500011079e-08, R20 ;  /* 0x32a5706039147823 */ /* 0x000fe20000000114 */
[----:B------:R-:W-:Y:S01]  /*2da0*/  FADD R95, R66, -12583039 ;  /* 0xcb40007f425f7421 */ /* 0x000fe20000000000 */
[----:B------:R-:W-:Y:S01]  /*2db0*/  FADD R57, R64, -12583039 ;  /* 0xcb40007f40397421 */ /* 0x000fe20000000000 */
[----:B------:R-:W-:Y:S01]  /*2dc0*/  FADD R0, R94, -12583039 ;  /* 0xcb40007f5e007421 */ /* 0x000fe20000000000 */
[----:B------:R-:W-:Y:S01]  /*2dd0*/  FFMA R23, R90, R3, R23 ;  /* 0x000000035a177223 */ /* 0x000fe20000000017 */
[--C-:B------:R-:W-:Y:S02]  /*2de0*/  HADD2.F32 R3, -RZ, R9.reuse.H0_H0 ;  /* 0x20000009ff037230 */ /* 0x100fe40000004100 */
[----:B------:R-:W-:Y:S01]  /*2df0*/  FFMA R57, -R58, 1.4426950216293334961, -R57 ;  /* 0x3fb8aa3b3a397823 */ /* 0x000fe20000000939 */
[----:B------:R-:W-:Y:S01]  /*2e00*/  FFMA R0, -R21, 1.4426950216293334961, -R0 ;  /* 0x3fb8aa3b15007823 */ /* 0x000fe20000000900 */
[----:B------:R-:W-:Y:S01]  /*2e10*/  FMUL R67, R91, R67 ;  /* 0x000000435b437220 */ /* 0x000fe20000400000 */
[----:B------:R-:W-:Y:S01]  /*2e20*/  FFMA R97, -R14, 1.4426950216293334961, -R95 ;  /* 0x3fb8aa3b0e617823 */ /* 0x000fe2000000095f */
[----:B------:R-:W-:Y:S01]  /*2e30*/  FFMA R59, R90, R3, R59 ;  /* 0x000000035a3b7223 */ /* 0x000fe2000000003b */
[----:B------:R-:W-:-:S02]  /*2e40*/  HADD2.F32 R3, -RZ, R9.H1_H1 ;  /* 0x30000009ff037230 */ /* 0x000fc40000004100 */
[----:B------:R-:W-:Y:S01]  /*2e50*/  FFMA R58, -R58, 1.925963033500011079e-08, R57 ;  /* 0x32a570603a3a7823 */ /* 0x000fe20000000139 */
[----:B------:R-:W-:Y:S01]  /*2e60*/  FFMA R0, -R21, 1.925963033500011079e-08, R0 ;  /* 0x32a5706015007823 */ /* 0x000fe20000000100 */
[----:B------:R-:W-:Y:S01]  /*2e70*/  FFMA.SAT R21, -R62, R104, 0.5 ;  /* 0x3f0000003e157423 */ /* 0x000fe20000002168 */
[C---:B------:R-:W-:Y:S01]  /*2e80*/  FMUL R57, R91.reuse, R68 ;  /* 0x000000445b397220 */ /* 0x040fe20000400000 */
[----:B------:R1:W-:Y:S01]  /*2e90*/  MUFU.EX2 R95, R58 ;  /* 0x0000003a005f7308 */ /* 0x0003e20000000800 */
[----:B------:R-:W-:Y:S01]  /*2ea0*/  FFMA R67, R90, R3, R67 ;  /* 0x000000035a437223 */ /* 0x000fe20000000043 */
[--C-:B------:R-:W-:Y:S02]  /*2eb0*/  HADD2.F32 R3, -RZ, R10.reuse.H0_H0 ;  /* 0x2000000aff037230 */ /* 0x100fe40000004100 */
[----:B------:R-:W-:Y:S01]  /*2ec0*/  FMUL R69, R91, R69 ;  /* 0x000000455b457220 */ /* 0x000fe20000400000 */
[----:B------:R-:W-:Y:S01]  /*2ed0*/  FFMA.SAT R68, -R15, R104, 0.5 ;  /* 0x3f0000000f447423 */ /* 0x000fe20000002168 */
[----:B------:R-:W-:Y:S01]  /*2ee0*/  FFMA R97, -R14, 1.925963033500011079e-08, R97 ;  /* 0x32a570600e617823 */ /* 0x000fe20000000161 */
[----:B------:R-:W-:Y:S01]  /*2ef0*/  FMUL R71, R91, R71 ;  /* 0x000000475b477220 */ /* 0x000fe20000400000 */
[----:B------:R-:W-:Y:S01]  /*2f00*/  FFMA R57, R90, R3, R57 ;  /* 0x000000035a397223 */ /* 0x000fe20000000039 */
[----:B------:R-:W-:-:S02]  /*2f10*/  HADD2.F32 R3, -RZ, R10.H1_H1 ;  /* 0x3000000aff037230 */ /* 0x000fc40000004100 */
[-C--:B-1----:R-:W-:Y:S01]  /*2f20*/  FFMA.RM R58, R21, R105.reuse, 12582913 ;  /* 0x4b400001153a7423 */ /* 0x082fe20000004069 */
[----:B------:R1:W-:Y:S01]  /*2f30*/  MUFU.EX2 R99, R0 ;  /* 0x0000000000637308 */ /* 0x0003e20000000800 */
[----:B------:R-:W-:Y:S01]  /*2f40*/  FFMA.RM R68, R68, R105, 12582913 ;  /* 0x4b40000144447423 */ /* 0x000fe20000004069 */
[----:B------:R-:W-:Y:S01]  /*2f50*/  SHF.L.U32 R56, R56, 0x17, RZ ;  /* 0x0000001738387819 */ /* 0x000fe200000006ff */
[----:B------:R-:W-:Y:S01]  /*2f60*/  FADD R21, R58, -12583039 ;  /* 0xcb40007f3a157421 */ /* 0x000fe20000000000 */
[----:B------:R-:W-:Y:S01]  /*2f70*/  FFMA R69, R90, R3, R69 ;  /* 0x000000035a457223 */ /* 0x000fe20000000045 */
[--C-:B------:R-:W-:Y:S02]  /*2f80*/  HADD2.F32 R3, -RZ, R11.reuse.H0_H0 ;  /* 0x2000000bff037230 */ /* 0x100fe40000004100 */
[----:B------:R-:W-:Y:S01]  /*2f90*/  FADD R96, R68, -12583039 ;  /* 0xcb40007f44607421 */ /* 0x000fe20000000000 */
[C---:B------:R-:W-:Y:S01]  /*2fa0*/  FFMA R101, -R62.reuse, 1.4426950216293334961, -R21 ;  /* 0x3fb8aa3b3e657823 */ /* 0x040fe20000000915 */
[----:B------:R2:W-:Y:S01]  /*2fb0*/  MUFU.EX2 R65, R20 ;  /* 0x0000001400417308 */ /* 0x0005e20000000800 */
[----:B-1----:R-:W-:Y:S01]  /*2fc0*/  FFMA.SAT R0, -R23, R104, 0.5 ;  /* 0x3f00000017007423 */ /* 0x002fe20000002168 */
[----:B------:R-:W-:Y:S01]  /*2fd0*/  FMUL R21, R91, R70 ;  /* 0x000000465b157220 */ /* 0x000fe20000400000 */
[----:B------:R-:W-:Y:S01]  /*2fe0*/  FFMA R101, -R62, 1.925963033500011079e-08, R101 ;  /* 0x32a570603e657823 */ /* 0x000fe20000000165 */
[----:B------:R-:W-:Y:S01]  /*2ff0*/  FFMA R96, -R15, 1.4426950216293334961, -R96 ;  /* 0x3fb8aa3b0f607823 */ /* 0x000fe20000000960 */
[----:B------:R-:W-:Y:S01]  /*3000*/  FFMA.RM R62, R0, R105, 12582913 ;  /* 0x4b400001003e7423 */ /* 0x000fe20000004069 */
[----:B------:R-:W-:Y:S01]  /*3010*/  FFMA R21, R90, R3, R21 ;  /* 0x000000035a157223 */ /* 0x000fe20000000015 */
[----:B------:R-:W-:-:S02]  /*3020*/  HADD2.F32 R3, -RZ, R11.H1_H1 ;  /* 0x3000000bff037230 */ /* 0x000fc40000004100 */
[----:B------:R-:W-:Y:S01]  /*3030*/  FFMA R96, -R15, 1.925963033500011079e-08, R96 ;  /* 0x32a570600f607823 */ /* 0x000fe20000000160 */
[-C--:B--2---:R-:W-:Y:S01]  /*3040*/  FFMA.SAT R20, -R61, R104.reuse, 0.5 ;  /* 0x3f0000003d147423 */ /* 0x084fe20000002168 */
[----:B------:R-:W-:Y:S01]  /*3050*/  FADD R0, R62, -12583039 ;  /* 0xcb40007f3e007421 */ /* 0x000fe20000000000 */
[-C--:B------:R-:W-:Y:S01]  /*3060*/  FFMA.SAT R15, -R13, R104.reuse, 0.5 ;  /* 0x3f0000000d0f7423 */ /* 0x080fe20000002168 */
[----:B------:R-:W-:Y:S01]  /*3070*/  FFMA R3, R90, R3, R71 ;  /* 0x000000035a037223 */ /* 0x000fe20000000047 */
[-C--:B------:R-:W-:Y:S01]  /*3080*/  FFMA.RM R20, R20, R105.reuse, 12582913 ;  /* 0x4b40000114147423 */ /* 0x080fe20000004069 */
[----:B------:R-:W-:Y:S01]  /*3090*/  FFMA R0, -R23, 1.4426950216293334961, -R0 ;  /* 0x3fb8aa3b17007823 */ /* 0x000fe20000000900 */
[-C--:B------:R-:W-:Y:S01]  /*30a0*/  FFMA.SAT R71, -R59, R104.reuse, 0.5 ;  /* 0x3f0000003b477423 */ /* 0x080fe20000002168 */
[----:B------:R-:W1:Y:S01]  /*30b0*/  MUFU.EX2 R63, R63 ;  /* 0x0000003f003f7308 */ /* 0x000e620000000800 */
[----:B------:R-:W-:Y:S01]  /*30c0*/  FADD R14, R20, -12583039 ;  /* 0xcb40007f140e7421 */ /* 0x000fe20000000000 */
[----:B------:R-:W-:Y:S01]  /*30d0*/  FFMA R23, -R23, 1.925963033500011079e-08, R0 ;  /* 0x32a5706017177823 */ /* 0x000fe20000000100 */
[-C--:B------:R-:W-:Y:S01]  /*30e0*/  FFMA.SAT R0, -R67, R104.reuse, 0.5 ;  /* 0x3f00000043007423 */ /* 0x080fe20000002168 */
[-C--:B------:R-:W-:Y:S01]  /*30f0*/  FFMA.RM R71, R71, R105.reuse, 12582913 ;  /* 0x4b40000147477423 */ /* 0x080fe20000004069 */
[----:B------:R-:W-:Y:S01]  /*3100*/  FFMA R14, -R61, 1.4426950216293334961, -R14 ;  /* 0x3fb8aa3b3d0e7823 */ /* 0x000fe2000000090e */
[-C--:B------:R-:W-:Y:S01]  /*3110*/  FFMA.SAT R102, -R21, R104.reuse, 0.5 ;  /* 0x3f00000015667423 */ /* 0x080fe20000002168 */
[-C--:B------:R-:W-:Y:S01]  /*3120*/  FFMA.RM R98, R0, R105.reuse, 12582913 ;  /* 0x4b40000100627423 */ /* 0x080fe20000004069 */
[----:B------:R-:W-:Y:S01]  /*3130*/  LOP3.LUT R0, R18, 0xff, RZ, 0xc0, !PT ;  /* 0x000000ff12007812 */ /* 0x000fe200078ec0ff */
[----:B------:R-:W-:Y:S01]  /*3140*/  FFMA R14, -R61, 1.925963033500011079e-08, R14 ;  /* 0x32a570603d0e7823 */ /* 0x000fe2000000010e */
[----:B------:R-:W-:Y:S01]  /*3150*/  FFMA.RM R103, R102, R105, 12582913 ;  /* 0x4b40000166677423 */ /* 0x000fe20000004069 */
[----:B------:R-:W-:Y:S01]  /*3160*/  FADD R100, R98, -12583039 ;  /* 0xcb40007f62647421 */ /* 0x000fe20000000000 */
[----:B------:R-:W2:Y:S01]  /*3170*/  MUFU.EX2 R97, R97 ;  /* 0x0000006100617308 */ /* 0x000ea20000000800 */
[----:B------:R-:W-:Y:S01]  /*3180*/  VIADD R0, R0, 0x1f ;  /* 0x0000001f00007836 */ /* 0x000fe20000000000 */
[----:B------:R-:W-:Y:S01]  /*3190*/  SHF.L.U32 R60, R60, 0x17, RZ ;  /* 0x000000173c3c7819 */ /* 0x000fe200000006ff */
[----:B------:R-:W-:Y:S01]  /*31a0*/  FFMA R100, -R67, 1.4426950216293334961, -R100 ;  /* 0x3fb8aa3b43647823 */ /* 0x000fe20000000964 */
[----:B------:R-:W-:Y:S01]  /*31b0*/  SHF.L.U32 R66, R66, 0x17, RZ ;  /* 0x0000001742427819 */ /* 0x000fe200000006ff */
[----:B-1----:R-:W-:Y:S01]  /*31c0*/  FFMA R56, R56, R63, 1 ;  /* 0x3f80000038387423 */ /* 0x002fe2000000003f */
[----:B------:R-:W-:Y:S01]  /*31d0*/  ISETP.GT.U32.AND P5, PT, R0, 0x3e, PT ;  /* 0x0000003e0000780c */ /* 0x000fe20003fa4070 */
[----:B------:R-:W-:Y:S01]  /*31e0*/  FFMA.SAT R0, -R57, R104, 0.5 ;  /* 0x3f00000039007423 */ /* 0x000fe20000002168 */
[----:B------:R1:W3:Y:S01]  /*31f0*/  MUFU.EX2 R61, R14 ;  /* 0x0000000e003d7308 */ /* 0x0002e20000000800 */
[----:B------:R-:W-:Y:S01]  /*3200*/  FFMA R100, -R67, 1.925963033500011079e-08, R100 ;  /* 0x32a5706043647823 */ /* 0x000fe20000000164 */
[----:B------:R-:W-:Y:S01]  /*3210*/  SHF.L.U32 R94, R94, 0x17, RZ ;  /* 0x000000175e5e7819 */ /* 0x000fe200000006ff */
[-C--:B------:R-:W-:Y:S01]  /*3220*/  FFMA.RM R0, R0, R105.reuse, 12582913 ;  /* 0x4b40000100007423 */ /* 0x080fe20000004069 */
[----:B------:R-:W-:Y:S01]  /*3230*/  IMAD.SHL.U32 R64, R64, 0x800000, RZ ;  /* 0x0080000040407824 */ /* 0x000fe200078e00ff */
[----:B------:R-:W-:Y:S01]  /*3240*/  SHF.L.U32 R58, R58, 0x17, RZ ;  /* 0x000000173a3a7819 */ /* 0x000fe200000006ff */
[----:B------:R-:W-:Y:S01]  /*3250*/  IMAD.SHL.U32 R20, R20, 0x800000, RZ ;  /* 0x0080000014147824 */ /* 0x000fe200078e00ff */
[----:B------:R-:W-:Y:S01]  /*3260*/  SHF.L.U32 R68, R68, 0x17, RZ ;  /* 0x0000001744447819 */ /* 0x000fe200000006ff */
[----:B------:R-:W4:Y:S01]  /*3270*/  MUFU.EX2 R101, R101 ;  /* 0x0000006500657308 */ /* 0x000f220000000800 */
[----:B-1----:R-:W-:Y:S01]  /*3280*/  FFMA.RM R14, R15, R105, 12582913 ;  /* 0x4b4000010f0e7423 */ /* 0x002fe20000004069 */
[----:B------:R-:W-:Y:S01]  /*3290*/  SHF.L.U32 R98, R98, 0x17, RZ ;  /* 0x0000001762627819 */ /* 0x000fe200000006ff */
[----:B------:R-:W-:Y:S01]  /*32a0*/  IMAD.SHL.U32 R62, R62, 0x800000, RZ ;  /* 0x008000003e3e7824 */ /* 0x000fe200078e00ff */
[----:B------:R-:W-:Y:S01]  /*32b0*/  BSSY B1, `(.L_x_51) ;  /* 0x0000042000017945 */ /* 0x000fe20003800000 */
[C---:B------:R-:W-:Y:S01]  /*32c0*/  FADD R70, R14.reuse, -12583039 ;  /* 0xcb40007f0e467421 */ /* 0x040fe20000000000 */
[----:B------:R-:W-:Y:S01]  /*32d0*/  SHF.L.U32 R14, R14, 0x17, RZ ;  /* 0x000000170e0e7819 */ /* 0x000fe200000006ff */
[----:B------:R-:W-:Y:S01]  /*32e0*/  FFMA R65, R60, R65, 1 ;  /* 0x3f8000003c417423 */ /* 0x000fe20000000041 */
[----:B------:R1:W4:Y:S01]  /*32f0*/  MUFU.EX2 R15, R96 ;  /* 0x00000060000f7308 */ /* 0x0003220000000800 */
[C---:B------:R-:W-:Y:S01]  /*3300*/  FFMA R70, -R13.reuse, 1.4426950216293334961, -R70 ;  /* 0x3fb8aa3b0d467823 */ /* 0x040fe20000000946 */
[----:B------:R-:W-:Y:S01]  /*3310*/  FFMA R64, R64, R95, 1 ;  /* 0x3f80000040407423 */ /* 0x000fe2000000005f */
[----:B--2---:R-:W-:Y:S01]  /*3320*/  FFMA R97, R66, R97, 1 ;  /* 0x3f80000042617423 */ /* 0x004fe20000000061 */
[----:B------:R-:W-:Y:S01]  /*3330*/  FFMA R94, R94, R99, 1 ;  /* 0x3f8000005e5e7423 */ /* 0x000fe20000000063 */
[----:B------:R-:W-:Y:S01]  /*3340*/  FFMA R70, -R13, 1.925963033500011079e-08, R70 ;  /* 0x32a570600d467823 */ /* 0x000fe20000000146 */
[----:B---3--:R-:W-:-:S02]  /*3350*/  FFMA R61, R20, R61, 1 ;  /* 0x3f800000143d7423 */ /* 0x008fc4000000003d */
[----:B------:R-:W2:Y:S01]  /*3360*/  MUFU.EX2 R23, R23 ;  /* 0x0000001700177308 */ /* 0x000ea20000000800 */
[C---:B-1----:R-:W-:Y:S01]  /*3370*/  FADD R96, R71.reuse, -12583039 ;  /* 0xcb40007f47607421 */ /* 0x042fe20000000000 */
[----:B------:R-:W-:Y:S02]  /*3380*/  IMAD.SHL.U32 R71, R71, 0x800000, RZ ;  /* 0x0080000047477824 */ /* 0x000fe400078e00ff */
[----:B----4-:R-:W-:Y:S01]  /*3390*/  FFMA R60, R58, R101, 1 ;  /* 0x3f8000003a3c7423 */ /* 0x010fe20000000065 */
[----:B------:R-:W-:-:S03]  /*33a0*/  FFMA R96, -R59, 1.4426950216293334961, -R96 ;  /* 0x3fb8aa3b3b607823 */ /* 0x000fc60000000960 */
[----:B------:R1:W3:Y:S01]  /*33b0*/  MUFU.EX2 R13, R70 ;  /* 0x00000046000d7308 */ /* 0x0002e20000000800 */
[----:B------:R-:W-:Y:S01]  /*33c0*/  FFMA R96, -R59, 1.925963033500011079e-08, R96 ;  /* 0x32a570603b607823 */ /* 0x000fe20000000160 */
[-C--:B------:R-:W-:Y:S01]  /*33d0*/  FFMA.SAT R59, -R69, R104.reuse, 0.5 ;  /* 0x3f000000453b7423 */ /* 0x080fe20000002168 */
[----:B------:R-:W-:Y:S01]  /*33e0*/  FFMA.SAT R104, -R3, R104, 0.5 ;  /* 0x3f00000003687423 */ /* 0x000fe20000002168 */
[----:B------:R-:W-:Y:S02]  /*33f0*/  FFMA R63, R68, R15, 1 ;  /* 0x3f800000443f7423 */ /* 0x000fe4000000000f */
[-C--:B------:R-:W-:Y:S01]  /*3400*/  FFMA.RM R67, R59, R105.reuse, 12582913 ;  /* 0x4b4000013b437423 */ /* 0x080fe20000004069 */
[----:B------:R-:W-:Y:S01]  /*3410*/  FFMA.RM R105, R104, R105, 12582913 ;  /* 0x4b40000168697423 */ /* 0x000fe20000004069 */
[----:B------:R-:W-:Y:S01]  /*3420*/  FADD R104, R103, -12583039 ;  /* 0xcb40007f67687421 */ /* 0x000fe20000000000 */
[----:B-1----:R-:W-:Y:S01]  /*3430*/  FADD R70, R0, -12583039 ;  /* 0xcb40007f00467421 */ /* 0x002fe20000000000 */
[----:B------:R-:W-:Y:S01]  /*3440*/  FADD R102, R67, -12583039 ;  /* 0xcb40007f43667421 */ /* 0x000fe20000000000 */
[----:B------:R-:W-:Y:S01]  /*3450*/  FADD R106, R105, -12583039 ;  /* 0xcb40007f696a7421 */ /* 0x000fe20000000000 */
[----:B------:R-:W-:Y:S01]  /*3460*/  FFMA R104, -R21, 1.4426950216293334961, -R104 ;  /* 0x3fb8aa3b15687823 */ /* 0x000fe20000000968 */
[----:B------:R-:W-:Y:S01]  /*3470*/  FFMA R70, -R57, 1.4426950216293334961, -R70 ;  /* 0x3fb8aa3b39467823 */ /* 0x000fe20000000946 */
[----:B------:R-:W-:Y:S01]  /*3480*/  FFMA R102, -R69, 1.4426950216293334961, -R102 ;  /* 0x3fb8aa3b45667823 */ /* 0x000fe20000000966 */
[----:B------:R-:W-:Y:S01]  /*3490*/  FFMA R106, -R3, 1.4426950216293334961, -R106 ;  /* 0x3fb8aa3b036a7823 */ /* 0x000fe2000000096a */
[----:B------:R-:W-:Y:S01]  /*34a0*/  FFMA R104, -R21, 1.925963033500011079e-08, R104 ;  /* 0x32a5706015687823 */ /* 0x000fe20000000168 */
[----:B------:R-:W-:Y:S01]  /*34b0*/  FFMA R70, -R57, 1.925963033500011079e-08, R70 ;  /* 0x32a5706039467823 */ /* 0x000fe20000000146 */
[----:B------:R-:W-:Y:S01]  /*34c0*/  FFMA R102, -R69, 1.925963033500011079e-08, R102 ;  /* 0x32a5706045667823 */ /* 0x000fe20000000166 */
[----:B------:R-:W-:Y:S01]  /*34d0*/  FFMA R106, -R3, 1.925963033500011079e-08, R106 ;  /* 0x32a57060036a7823 */ /* 0x000fe2000000016a */
[----:B------:R-:W-:Y:S01]  /*34e0*/  IADD3 R3, R56, 0x1800000, RZ ;  /* 0x0180000038037810 */ /* 0x000fe20007ffe0ff */
[----:B------:R-:W1:Y:S01]  /*34f0*/  MUFU.EX2 R96, R96 ;  /* 0x0000006000607308 */ /* 0x000e620000000800 */
[----:B------:R-:W-:Y:S01]  /*3500*/  SHF.L.U32 R0, R0, 0x17, RZ ;  /* 0x0000001700007819 */ /* 0x000fe200000006ff */
[----:B------:R-:W-:Y:S01]  /*3510*/  IMAD.SHL.U32 R67, R67, 0x800000, RZ ;  /* 0x0080000043437824 */ /* 0x000fe200078e00ff */
[----:B------:R-:W-:Y:S01]  /*3520*/  LOP3.LUT R3, R3, 0x7f800000, RZ, 0xc0, !PT ;  /* 0x7f80000003037812 */ /* 0x000fe200078ec0ff */
[----:B--2---:R-:W-:Y:S01]  /*3530*/  FFMA R62, R62, R23, 1 ;  /* 0x3f8000003e3e7423 */ /* 0x004fe20000000017 */
[----:B------:R-:W-:Y:S01]  /*3540*/  SHF.L.U32 R103, R103, 0x17, RZ ;  /* 0x0000001767677819 */ /* 0x000fe200000006ff */
[----:B---3--:R-:W-:Y:S01]  /*3550*/  FFMA R95, R14, R13, 1 ;  /* 0x3f8000000e5f7423 */ /* 0x008fe2000000000d */
[----:B------:R-:W-:Y:S01]  /*3560*/  ISETP.GT.U32.AND P2, PT, R3, 0x1ffffff, PT ;  /* 0x01ffffff0300780c */ /* 0x000fe20003f44070 */
[----:B------:R-:W2:Y:S01]  /*3570*/  MUFU.EX2 R59, R100 ;  /* 0x00000064003b7308 */ /* 0x000ea20000000800 */
[----:B------:R-:W-:-:S07]  /*3580*/  SHF.L.U32 R105, R105, 0x17, RZ ;  /* 0x0000001769697819 */ /* 0x000fce00000006ff */
[----:B------:R-:W3:Y:S01]  /*3590*/  MUFU.EX2 R57, R70 ;  /* 0x0000004600397308 */ /* 0x000ee20000000800 */
[----:B-1----:R-:W-:-:S07]  /*35a0*/  FFMA R96, R71, R96, 1 ;  /* 0x3f80000047607423 */ /* 0x002fce0000000060 */
[----:B------:R-:W1:Y:S01]  /*35b0*/  MUFU.EX2 R102, R102 ;  /* 0x0000006600667308 */ /* 0x000e620000000800 */
[----:B--2---:R-:W-:-:S07]  /*35c0*/  FFMA R71, R98, R59, 1 ;  /* 0x3f80000062477423 */ /* 0x004fce000000003b */
[----:B------:R-:W2:Y:S01]  /*35d0*/  MUFU.EX2 R104, R104 ;  /* 0x0000006800687308 */ /* 0x000ea20000000800 */
[----:B---3--:R-:W-:-:S07]  /*35e0*/  FFMA R66, R0, R57, 1 ;  /* 0x3f80000000427423 */ /* 0x008fce0000000039 */
[----:B------:R-:W3:Y:S01]  /*35f0*/  MUFU.EX2 R106, R106 ;  /* 0x0000006a006a7308 */ /* 0x000ee20000000800 */
[----:B-1----:R-:W-:Y:S01]  /*3600*/  FFMA R99, R67, R102, 1 ;  /* 0x3f80000043637423 */ /* 0x002fe20000000066 */
[----:B--2---:R-:W-:Y:S01]  /*3610*/  FFMA R104, R103, R104, 1 ;  /* 0x3f80000067687423 */ /* 0x004fe20000000068 */
[----:B---3--:R-:W-:Y:S01]  /*3620*/  FFMA R105, R105, R106, 1 ;  /* 0x3f80000069697423 */ /* 0x008fe2000000006a */
[----:B------:R-:W-:Y:S06]  /*3630*/  @P2 BRA `(.L_x_52) ;  /* 0x0000000000142947 */ /* 0x000fec0003800000 */
[----:B------:R-:W-:Y:S01]  /*3640*/  IMAD.MOV.U32 R3, RZ, RZ, R56 ;  /* 0x000000ffff037224 */ /* 0x000fe200078e0038 */
[----:B------:R-:W-:-:S07]  /*3650*/  MOV R70, 0x3670 ;  /* 0x0000367000467802 */ /* 0x000fce0000000f00 */
[----:B------:R-:W-:Y:S05]  /*3660*/  CALL.REL.NOINC `($__internal_0_$__cuda_sm20_rcp_rn_f32_slowpath) ;  /* 0x000000a4007c7944 */ /* 0x000fea0003c00000 */
[----:B------:R-:W-:Y:S01]  /*3670*/  MOV R13, R0 ;  /* 0x00000000000d7202 */ /* 0x000fe20000000f00 */
[----:B------:R-:W-:Y:S06]  /*3680*/  BRA `(.L_x_53) ;  /* 0x0000000000107947 */ /* 0x000fec0003800000 */
.L_x_52:
[----:B------:R-:W1:Y:S02]  /*3690*/  MUFU.RCP R13, R56 ;  /* 0x00000038000d7308 */ /* 0x000e640000001000 */
[----:B-1----:R-:W-:-:S04]  /*36a0*/  FFMA R0, R56, R13, -1 ;  /* 0xbf80000038007423 */ /* 0x002fc8000000000d */
[----:B------:R-:W-:-:S04]  /*36b0*/  FADD.FTZ R0, -R0, -RZ ;  /* 0x800000ff00007221 */ /* 0x000fc80000010100 */
[----:B------:R-:W-:-:S07]  /*36c0*/  FFMA R13, R13, R0, R13 ;  /* 0x000000000d0d7223 */ /* 0x000fce000000000d */
.L_x_53:
[----:B------:R-:W-:Y:S05]  /*36d0*/  BSYNC B1 ;  /* 0x0000000000017941 */ /* 0x000fea0003800000 */
.L_x_51:
[----:B------:R-:W-:Y:S01]  /*36e0*/  IADD3 R0, R65, 0x1800000, RZ ;  /* 0x0180000041007810 */ /* 0x000fe20007ffe0ff */
[----:B------:R-:W-:Y:S03]  /*36f0*/  BSSY B1, `(.L_x_54) ;  /* 0x000000d000017945 */ /* 0x000fe60003800000 */
[----:B------:R-:W-:-:S04]  /*3700*/  LOP3.LUT R0, R0, 0x7f800000, RZ, 0xc0, !PT ;  /* 0x7f80000000007812 */ /* 0x000fc800078ec0ff */
[----:B------:R-:W-:-:S13]  /*3710*/  ISETP.GT.U32.AND P2, PT, R0, 0x1ffffff, PT ;  /* 0x01ffffff0000780c */ /* 0x000fda0003f44070 */
[----:B------:R-:W-:Y:S05]  /*3720*/  @P2 BRA `(.L_x_55) ;  /* 0x0000000000142947 */ /* 0x000fea0003800000 */
[----:B------:R-:W-:Y:S01]  /*3730*/  IMAD.MOV.U32 R3, RZ, RZ, R65 ;  /* 0x000000ffff037224 */ /* 0x000fe200078e0041 */
[----:B------:R-:W-:-:S07]  /*3740*/  MOV R70, 0x3760 ;  /* 0x0000376000467802 */ /* 0x000fce0000000f00 */
[----:B------:R-:W-:Y:S05]  /*3750*/  CALL.REL.NOINC `($__internal_0_$__cuda_sm20_rcp_rn_f32_slowpath) ;  /* 0x000000a400407944 */ /* 0x000fea0003c00000 */
[----:B------:R-:W-:Y:S01]  /*3760*/  MOV R14, R0 ;  /* 0x00000000000e7202 */ /* 0x000fe20000000f00 */
[----:B------:R-:W-:Y:S06]  /*3770*/  BRA `(.L_x_56) ;  /* 0x0000000000107947 */ /* 0x000fec0003800000 */
.L_x_55:
[----:B------:R-:W1:Y:S02]  /*3780*/  MUFU.RCP R14, R65 ;  /* 0x00000041000e7308 */ /* 0x000e640000001000 */
[----:B-1----:R-:W-:-:S04]  /*3790*/  FFMA R0, R65, R14, -1 ;  /* 0xbf80000041007423 */ /* 0x002fc8000000000e */
[----:B------:R-:W-:-:S04]  /*37a0*/  FADD.FTZ R3, -R0, -RZ ;  /* 0x800000ff00037221 */ /* 0x000fc80000010100 */
[----:B------:R-:W-:-:S07]  /*37b0*/  FFMA R14, R14, R3, R14 ;  /* 0x000000030e0e7223 */ /* 0x000fce000000000e */
.L_x_56:
[----:B------:R-:W-:Y:S05]  /*37c0*/  BSYNC B1 ;  /* 0x0000000000017941 */ /* 0x000fea0003800000 */
.L_x_54:
        /* <DEDUP_REMOVED lines=10> */
.L_x_58:
[----:B------:R-:W1:Y:S02]  /*3870*/  MUFU.RCP R15, R64 ;  /* 0x00000040000f7308 */ /* 0x000e640000001000 */
[----:B-1----:R-:W-:-:S04]  /*3880*/  FFMA R0, R64, R15, -1 ;  /* 0xbf80000040007423 */ /* 0x002fc8000000000f */
[----:B------:R-:W-:-:S04]  /*3890*/  FADD.FTZ R0, -R0, -RZ ;  /* 0x800000ff00007221 */ /* 0x000fc80000010100 */
[----:B------:R-:W-:-:S07]  /*38a0*/  FFMA R15, R15, R0, R15 ;  /* 0x000000000f0f7223 */ /* 0x000fce000000000f */
.L_x_59:
[----:B------:R-:W-:Y:S05]  /*38b0*/  BSYNC B1 ;  /* 0x0000000000017941 */ /* 0x000fea0003800000 */
.L_x_57:
        /* <DEDUP_REMOVED lines=10> */
.L_x_61:
[----:B------:R-:W1:Y:S02]  /*3960*/  MUFU.RCP R20, R97 ;  /* 0x0000006100147308 */ /* 0x000e640000001000 */
[----:B-1----:R-:W-:-:S04]  /*3970*/  FFMA R0, R97, R20, -1 ;  /* 0xbf80000061007423 */ /* 0x002fc80000000014 */
[----:B------:R-:W-:-:S04]  /*3980*/  FADD.FTZ R3, -R0, -RZ ;  /* 0x800000ff00037221 */ /* 0x000fc80000010100 */
[----:B------:R-:W-:-:S07]  /*3990*/  FFMA R20, R20, R3, R20 ;  /* 0x0000000314147223 */ /* 0x000fce0000000014 */
.L_x_62:
[----:B------:R-:W-:Y:S05]  /*39a0*/  BSYNC B1 ;  /* 0x0000000000017941 */ /* 0x000fea0003800000 */
.L_x_60:
        /* <DEDUP_REMOVED lines=10> */
.L_x_64:
[----:B------:R-:W1:Y:S02]  /*3a50*/  MUFU.RCP R21, R94 ;  /* 0x0000005e00157308 */ /* 0x000e640000001000 */
[----:B-1----:R-:W-:-:S04]  /*3a60*/  FFMA R0, R94, R21, -1 ;  /* 0xbf8000005e007423 */ /* 0x002fc80000000015 */
[----:B------:R-:W-:-:S04]  /*3a70*/  FADD.FTZ R0, -R0, -RZ ;  /* 0x800000ff00007221 */ /* 0x000fc80000010100 */
[----:B------:R-:W-:-:S07]  /*3a80*/  FFMA R21, R21, R0, R21 ;  /* 0x0000000015157223 */ /* 0x000fce0000000015 */
.L_x_65:
[----:B------:R-:W-:Y:S05]  /*3a90*/  BSYNC B1 ;  /* 0x0000000000017941 */ /* 0x000fea0003800000 */
.L_x_63:
        /* <DEDUP_REMOVED lines=10> */
.L_x_67:
[----:B------:R-:W1:Y:S02]  /*3b40*/  MUFU.RCP R58, R61 ;  /* 0x0000003d003a7308 */ /* 0x000e640000001000 */
[----:B-1----:R-:W-:-:S04]  /*3b50*/  FFMA R0, R61, R58, -1 ;  /* 0xbf8000003d007423 */ /* 0x002fc8000000003a */
[----:B------:R-:W-:-:S04]  /*3b60*/  FADD.FTZ R3, -R0, -RZ ;  /* 0x800000ff00037221 */ /* 0x000fc80000010100 */
[----:B------:R-:W-:-:S07]  /*3b70*/  FFMA R58, R58, R3, R58 ;  /* 0x000000033a3a7223 */ /* 0x000fce000000003a */
.L_x_68:
[----:B------:R-:W-:Y:S05]  /*3b80*/  BSYNC B1 ;  /* 0x0000000000017941 */ /* 0x000fea0003800000 */
.L_x_66:
        /* <DEDUP_REMOVED lines=10> */
.L_x_70:
[----:B------:R-:W1:Y:S02]  /*3c30*/  MUFU.RCP R23, R60 ;  /* 0x0000003c00177308 */ /* 0x000e640000001000 */
[----:B-1----:R-:W-:-:S04]  /*3c40*/  FFMA R0, R60, R23, -1 ;  /* 0xbf8000003c007423 */ /* 0x002fc80000000017 */
[----:B------:R-:W-:-:S04]  /*3c50*/  FADD.FTZ R0, -R0, -RZ ;  /* 0x800000ff00007221 */ /* 0x000fc80000010100 */
[----:B------:R-:W-:-:S07]  /*3c60*/  FFMA R23, R23, R0, R23 ;  /* 0x0000000017177223 */ /* 0x000fce0000000017 */
.L_x_71:
[----:B------:R-:W-:Y:S05]  /*3c70*/  BSYNC B1 ;  /* 0x0000000000017941 */ /* 0x000fea0003800000 */
.L_x_69:
        /* <DEDUP_REMOVED lines=10> */
.L_x_73:
[----:B------:R-:W1:Y:S02]  /*3d20*/  MUFU.RCP R60, R63 ;  /* 0x0000003f003c7308 */ /* 0x000e640000001000 */
[----:B-1----:R-:W-:-:S04]  /*3d30*/  FFMA R0, R63, R60, -1 ;  /* 0xbf8000003f007423 */ /* 0x002fc8000000003c */
[----:B------:R-:W-:-:S04]  /*3d40*/  FADD.FTZ R3, -R0, -RZ ;  /* 0x800000ff00037221 */ /* 0x000fc80000010100 */
[----:B------:R-:W-:-:S07]  /*3d50*/  FFMA R60, R60, R3, R60 ;  /* 0x000000033c3c7223 */ /* 0x000fce000000003c */
.L_x_74:
[----:B------:R-:W-:Y:S05]  /*3d60*/  BSYNC B1 ;  /* 0x0000000000017941 */ /* 0x000fea0003800000 */
.L_x_72:
        /* <DEDUP_REMOVED lines=10> */
.L_x_76:
[----:B------:R-:W1:Y:S02]  /*3e10*/  MUFU.RCP R59, R62 ;  /* 0x0000003e003b7308 */ /* 0x000e640000001000 */
[----:B-1----:R-:W-:-:S04]  /*3e20*/  FFMA R0, R62, R59, -1 ;  /* 0xbf8000003e007423 */ /* 0x002fc8000000003b */
[----:B------:R-:W-:-:S04]  /*3e30*/  FADD.FTZ R0, -R0, -RZ ;  /* 0x800000ff00007221 */ /* 0x000fc80000010100 */
[----:B------:R-:W-:-:S07]  /*3e40*/  FFMA R59, R59, R0, R59 ;  /* 0x000000003b3b7223 */ /* 0x000fce000000003b */
.L_x_77:
[----:B------:R-:W-:Y:S05]  /*3e50*/  BSYNC B1 ;  /* 0x0000000000017941 */ /* 0x000fea0003800000 */
.L_x_75:
        /* <DEDUP_REMOVED lines=10> */
.L_x_79:
[----:B------:R-:W1:Y:S02]  /*3f00*/  MUFU.RCP R62, R95 ;  /* 0x0000005f003e7308 */ /* 0x000e640000001000 */
[----:B-1----:R-:W-:-:S04]  /*3f10*/  FFMA R0, R95, R62, -1 ;  /* 0xbf8000005f007423 */ /* 0x002fc8000000003e */
[----:B------:R-:W-:-:S04]  /*3f20*/  FADD.FTZ R3, -R0, -RZ ;  /* 0x800000ff00037221 */ /* 0x000fc80000010100 */
[----:B------:R-:W-:-:S07]  /*3f30*/  FFMA R62, R62, R3, R62 ;  /* 0x000000033e3e7223 */ /* 0x000fce000000003e */
.L_x_80:
[----:B------:R-:W-:Y:S05]  /*3f40*/  BSYNC B1 ;  /* 0x0000000000017941 */ /* 0x000fea0003800000 */
.L_x_78:
        /* <DEDUP_REMOVED lines=10> */
.L_x_82:
[----:B------:R-:W1:Y:S02]  /*3ff0*/  MUFU.RCP R61, R96 ;  /* 0x00000060003d7308 */ /* 0x000e640000001000 */
[----:B-1----:R-:W-:-:S04]  /*4000*/  FFMA R0, R96, R61, -1 ;  /* 0xbf80000060007423 */ /* 0x002fc8000000003d */
[----:B------:R-:W-:-:S04]  /*4010*/  FADD.FTZ R0, -R0, -RZ ;  /* 0x800000ff00007221 */ /* 0x000fc80000010100 */
[----:B------:R-:W-:-:S07]  /*4020*/  FFMA R61, R61, R0, R61 ;  /* 0x000000003d3d7223 */ /* 0x000fce000000003d */
.L_x_83:
[----:B------:R-:W-:Y:S05]  /*4030*/  BSYNC B1 ;  /* 0x0000000000017941 */ /* 0x000fea0003800000 */
.L_x_81:
        /* <DEDUP_REMOVED lines=10> */
.L_x_85:
[----:B------:R-:W1:Y:S02]  /*40e0*/  MUFU.RCP R64, R71 ;  /* 0x0000004700407308 */ /* 0x000e640000001000 */
[----:B-1----:R-:W-:-:S04]  /*40f0*/  FFMA R0, R71, R64, -1 ;  /* 0xbf80000047007423 */ /* 0x002fc80000000040 */
[----:B------:R-:W-:-:S04]  /*4100*/  FADD.FTZ R3, -R0, -RZ ;  /* 0x800000ff00037221 */ /* 0x000fc80000010100 */
[----:B------:R-:W-:-:S07]  /*4110*/  FFMA R64, R64, R3, R64 ;  /* 0x0000000340407223 */ /* 0x000fce0000000040 */
.L_x_86:
[----:B------:R-:W-:Y:S05]  /*4120*/  BSYNC B1 ;  /* 0x0000000000017941 */ /* 0x000fea0003800000 */
.L_x_84:
        /* <DEDUP_REMOVED lines=10> */
.L_x_88:
[----:B------:R-:W1:Y:S02]  /*41d0*/  MUFU.RCP R63, R66 ;  /* 0x00000042003f7308 */ /* 0x000e640000001000 */
[----:B-1----:R-:W-:-:S04]  /*41e0*/  FFMA R0, R66, R63, -1 ;  /* 0xbf80000042007423 */ /* 0x002fc8000000003f */
[----:B------:R-:W-:-:S04]  /*41f0*/  FADD.FTZ R0, -R0, -RZ ;  /* 0x800000ff00007221 */ /* 0x000fc80000010100 */
[----:B------:R-:W-:-:S07]  /*4200*/  FFMA R63, R63, R0, R63 ;  /* 0x000000003f3f7223 */ /* 0x000fce000000003f */
.L_x_89:
[----:B------:R-:W-:Y:S05]  /*4210*/  BSYNC B1 ;  /* 0x0000000000017941 */ /* 0x000fea0003800000 */
.L_x_87:
        /* <DEDUP_REMOVED lines=10> */
.L_x_91:
[----:B------:R-:W1:Y:S02]  /*42c0*/  MUFU.RCP R66, R99 ;  /* 0x0000006300427308 */ /* 0x000e640000001000 */
[----:B-1----:R-:W-:-:S04]  /*42d0*/  FFMA R0, R99, R66, -1 ;  /* 0xbf80000063007423 */ /* 0x002fc80000000042 */
[----:B------:R-:W-:-:S04]  /*42e0*/  FADD.FTZ R3, -R0, -RZ ;  /* 0x800000ff00037221 */ /* 0x000fc80000010100 */
[----:B------:R-:W-:-:S07]  /*42f0*/  FFMA R66, R66, R3, R66 ;  /* 0x0000000342427223 */ /* 0x000fce0000000042 */
.L_x_92:
[----:B------:R-:W-:Y:S05]  /*4300*/  BSYNC B1 ;  /* 0x0000000000017941 */ /* 0x000fea0003800000 */
.L_x_90:
        /* <DEDUP_REMOVED lines=10> */
.L_x_94:
[----:B------:R-:W1:Y:S02]  /*43b0*/  MUFU.RCP R65, R104 ;  /* 0x0000006800417308 */ /* 0x000e640000001000 */
[----:B-1----:R-:W-:-:S04]  /*43c0*/  FFMA R0, R104, R65, -1 ;  /* 0xbf80000068007423 */ /* 0x002fc80000000041 */
[----:B------:R-:W-:-:S04]  /*43d0*/  FADD.FTZ R0, -R0, -RZ ;  /* 0x800000ff00007221 */ /* 0x000fc80000010100 */
[----:B------:R-:W-:-:S07]  /*43e0*/  FFMA R65, R65, R0, R65 ;  /* 0x0000000041417223 */ /* 0x000fce0000000041 */
.L_x_95:
[----:B------:R-:W-:Y:S05]  /*43f0*/  BSYNC B1 ;  /* 0x0000000000017941 */ /* 0x000fea0003800000 */
.L_x_93:
        /* <DEDUP_REMOVED lines=8> */
[----:B------:R-:W-:Y:S05]  /*4480*/  BRA `(.L_x_98) ;  /* 0x0000000000107947 */ /* 0x000fea0003800000 */
.L_x_97:
[----:B------:R-:W1:Y:S02]  /*4490*/  MUFU.RCP R0, R105 ;  /* 0x0000006900007308 */ /* 0x000e640000001000 */
[----:B-1----:R-:W-:-:S04]  /*44a0*/  FFMA R3, R105, R0, -1 ;  /* 0xbf80000069037423 */ /* 0x002fc80000000000 */
[----:B------:R-:W-:-:S04]  /*44b0*/  FADD.FTZ R3, -R3, -RZ ;  /* 0x800000ff03037221 */ /* 0x000fc80000010100 */
[----:B------:R-:W-:-:S07]  /*44c0*/  FFMA R0, R0, R3, R0 ;  /* 0x0000000300007223 */ /* 0x000fce0000000000 */
.L_x_98:
[----:B------:R-:W-:Y:S05]  /*44d0*/  BSYNC B1 ;  /* 0x0000000000017941 */ /* 0x000fea0003800000 */
.L_x_96:
[C---:B------:R-:W-:Y:S01]  /*44e0*/  SHF.L.U32 R3, R18.reuse, 0x4, RZ ;  /* 0x0000000412037819 */ /* 0x040fe200000006ff */
[C---:B------:R-:W-:Y:S01]  /*44f0*/  IMAD.SHL.U32 R70, R18.reuse, 0x4, RZ ;  /* 0x0000000412467824 */ /* 0x040fe200078e00ff */
[----:B------:R-:W-:Y:S01]  /*4500*/  SHF.L.U32 R56, R18, 0x5, RZ ;  /* 0x0000000512387819 */ /* 0x000fe200000006ff */
[----:B------:R-:W-:Y:S05]  /*4510*/  WARPSYNC.ALL ;  /* 0x0000000000007948 */ /* 0x000fea0003800000 */
[----:B------:R-:W-:Y:S01]  /*4520*/  SHF.R.U32.HI R68, RZ, 0x1, R18 ;  /* 0x00000001ff447819 */ /* 0x000fe20000011612 */
[----:B------:R-:W-:Y:S01]  /*4530*/  BSSY B0, `(.L_x_99) ;  /* 0x0000026000007945 */ /* 0x000fe20003800000 */
[----:B------:R-:W-:-:S02]  /*4540*/  LOP3.LUT R3, R3, 0xe00, RZ, 0xc0, !PT ;  /* 0x00000e0003037812 */ /* 0x000fc400078ec0ff */
[----:B------:R-:W-:Y:S02]  /*4550*/  LOP3.LUT R57, R56, 0xc0, RZ, 0xc0, !PT ;  /* 0x000000c038397812 */ /* 0x000fe400078ec0ff */
[----:B------:R-:W-:Y:S02]  /*4560*/  LOP3.LUT R3, R3, 0x20, R56, 0xf8, !PT ;  /* 0x0000002003037812 */ /* 0x000fe400078ef838 */
[----:B------:R-:W-:Y:S02]  /*4570*/  LOP3.LUT R57, R57, 0x8, R68, 0xf8, !PT ;  /* 0x0000000839397812 */ /* 0x000fe400078ef844 */
[----:B------:R-:W-:Y:S02]  /*4580*/  LOP3.LUT R3, R3, 0x100, R56, 0xf8, !PT ;  /* 0x0000010003037812 */ /* 0x000fe400078ef838 */
[----:B------:R-:W-:Y:S02]  /*4590*/  LOP3.LUT R70, R57, 0x18, R70, 0x78, !PT ;  /* 0x0000001839467812 */ /* 0x000fe400078e7846 */
[----:B------:R-:W-:-:S02]  /*45a0*/  F2FP.F16.F32.PACK_AB R68, R14, R13 ;  /* 0x0000000d0e44723e */ /* 0x000fc400000000ff */
[----:B------:R-:W-:Y:S02]  /*45b0*/  LOP3.LUT R3, R3, R70, RZ, 0xfc, !PT ;  /* 0x0000004603037212 */ /* 0x000fe400078efcff */
[----:B------:R-:W-:Y:S02]  /*45c0*/  LOP3.LUT P6, RZ, R18, 0x4, RZ, 0xc0, !PT ;  /* 0x0000000412ff7812 */ /* 0x000fe400078cc0ff */
[----:B------:R-:W-:Y:S02]  /*45d0*/  MOV R14, 0x20 ;  /* 0x00000020000e7802 */ /* 0x000fe40000000f00 */
[----:B------:R-:W-:Y:S02]  /*45e0*/  LEA R13, R3, UR52, 0x1 ;  /* 0x00000034030d7c11 */ /* 0x000fe4000f8e08ff */
[----:B------:R-:W-:Y:S02]  /*45f0*/  F2FP.F16.F32.PACK_AB R69, R20, R15 ;  /* 0x0000000f1445723e */ /* 0x000fe400000000ff */
[----:B------:R-:W-:-:S02]  /*4600*/  SEL R14, R14, 0xffffffe0, !P6 ;  /* 0xffffffe00e0e7807 */ /* 0x000fc40007000000 */
[----:B------:R-:W-:Y:S02]  /*4610*/  IADD3 R15, R13, 0x200, RZ ;  /* 0x000002000d0f7810 */ /* 0x000fe40007ffe0ff */
[----:B------:R-:W-:Y:S02]  /*4620*/  F2FP.F16.F32.PACK_AB R71, R60, R23 ;  /* 0x000000173c47723e */ /* 0x000fe400000000ff */
[----:B------:R-:W-:Y:S02]  /*4630*/  F2FP.F16.F32.PACK_AB R60, R62, R59 ;  /* 0x0000003b3e3c723e */ /* 0x000fe400000000ff */
[----:B------:R-:W-:Y:S02]  /*4640*/  F2FP.F16.F32.PACK_AB R62, R66, R63 ;  /* 0x0000003f423e723e */ /* 0x000fe400000000ff */
[----:B------:R-:W-:Y:S02]  /*4650*/  F2FP.F16.F32.PACK_AB R70, R58, R21 ;  /* 0x000000153a46723e */ /* 0x000fe400000000ff */
[----:B------:R-:W-:Y:S01]  /*4660*/  F2FP.F16.F32.PACK_AB R63, R0, R65 ;  /* 0x00000041003f723e */ /* 0x000fe200000000ff */
[----:B------:R-:W-:Y:S01]  /*4670*/  IMAD.IADD R0, R15, 0x1, R14 ;  /* 0x000000010f007824 */ /* 0x000fe200078e020e */
[----:B------:R-:W-:Y:S01]  /*4680*/  F2FP.F16.F32.PACK_AB R61, R64, R61 ;  /* 0x0000003d403d723e */ /* 0x000fe200000000ff */
[----:B------:R1:W-:Y:S04]  /*4690*/  STSM.16.M88.4 [R13+0x200], R68 ;  /* 0x000200440d007844 */ /* 0x0003e80000000200 */
[----:B------:R1:W-:Y:S01]  /*46a0*/  STSM.16.M88.4 [R0], R60 ;  /* 0x0000003c00007844 */ /* 0x0003e20000000200 */
[----:B------:R-:W-:Y:S01]  /*46b0*/  @!PT LDS RZ, [RZ] ;  /* 0x00000000fffff984 */ /* 0x000fe20000000800 */
[----:B------:R-:W-:Y:S01]  /*46c0*/  @!PT LDS RZ, [RZ] ;  /* 0x00000000fffff984 */ /* 0x000fe20000000800 */
[----:B------:R-:W-:Y:S01]  /*46d0*/  @!PT LDS RZ, [RZ] ;  /* 0x00000000fffff984 */ /* 0x000fe20000000800 */
[----:B------:R-:W-:Y:S01]  /*46e0*/  @!PT LDS RZ, [RZ] ;  /* 0x00000000fffff984 */ /* 0x000fe20000000800 */
[----:B------:R2:W-:Y:S06]  /*46f0*/  MEMBAR.ALL.CTA ;  /* 0x0000000000007992 */ /* 0x0005ec0000008000 */
[----:B--2---:R-:W2:Y:S02]  /*4700*/  FENCE.VIEW.ASYNC.S ;  /* 0x00000000000073c6 */ /* 0x004ea40000000000 */
[----:B--2---:R-:W-:Y:S06]  /*4710*/  BAR.SYNC.DEFER_BLOCKING 0x1, 0x100 ;  /* 0x0044000000007b1d */ /* 0x004fec0000010000 */
[----:B------:R-:W-:Y:S05]  /*4720*/  @P5 BRA `(.L_x_100) ;  /* 0x0000000000185947 */ /* 0x000fea0003800000 */
[----:B------:R-:W-:Y:S02]  /*4730*/  UIADD3 UR4, UP0, UR54, 0x4f0, URZ ;  /* 0x000004f036047890 */ /* 0x000fe4000ff1e03f */
[----:B------:R-:W-:Y:S02]  /*4740*/  UIADD3 UR44, UR52, 0x200, URZ ;  /* 0x00000200342c7890 */ /* 0x000fe4000fffe03f */
[----:B------:R-:W-:-:S09]  /*4750*/  UIADD3.X UR5, URZ, UR55, URZ, UP0, !UPT ;  /* 0x000000373f057290 */ /* 0x000fd200087fe43f */
[----:B------:R2:W-:Y:S01]  /*4760*/  UTMASTG.3D [UR44], [UR4] ;  /* 0x0000002c040073b5 */ /* 0x0005e20008010000 */
[----:B------:R0:W-:Y:S01]  /*4770*/  UTMACMDFLUSH ;  /* 0x00000000000079b7 */ /* 0x0001e20000000000 */
[----:B--2---:R-:W-:-:S04]  /*4780*/  DEPBAR.LE SB0, 0x1 ;  /* 0x000080400000791a */ /* 0x004fc80000000000 */
.L_x_100:
[----:B------:R-:W-:Y:S05]  /*4790*/  BSYNC B0 ;  /* 0x0000000000007941 */ /* 0x000fea0003800000 */
.L_x_99:
[----:B------:R-:W-:Y:S01]  /*47a0*/  BAR.SYNC.DEFER_BLOCKING 0x1, 0x100 ;  /* 0x0044000000007b1d */ /* 0x000fe20000010000 */
[----:B------:R-:W-:-:S13]  /*47b0*/  ISETP.NE.AND P2, PT, RZ, UR43, PT ;  /* 0x0000002bff007c0c */ /* 0x000fda000bf45270 */
[----:B------:R-:W-:Y:S05]  /*47c0*/  @!P2 BRA `(.L_x_101) ;  /* 0x000000000034a947 */ /* 0x000fea0003800000 */
[----:B------:R-:W-:Y:S04]  /*47d0*/  BSSY B0, `(.L_x_102) ;  /* 0x0000009000007945 */ /* 0x000fe80003800000 */
[----:B------:R-:W-:Y:S05]  /*47e0*/  @P0 BRA `(.L_x_103) ;  /* 0x00000000001c0947 */ /* 0x000fea0003800000 */
[----:B------:R-:W-:-:S13]  /*47f0*/  ISETP.NE.AND P2, PT, R93, 0x3, PT ;  /* 0x000000035d00780c */ /* 0x000fda0003f45270 */
[----:B------:R-:W-:Y:S05]  /*4800*/  @!P2 BRA `(.L_x_104) ;  /* 0x000000000004a947 */ /* 0x000fea0003800000 */
[----:B------:R-:W-:Y:S01]  /*4810*/  BPT.TRAP 0x1 ;  /* 0x000000040000795c */ /* 0x000fe20000300000 */
.L_x_104:
[----:B------:R-:W-:-:S04]  /*4820*/  ULEA UR4, UR42, UR52, 0x3 ;  /* 0x000000342a047291 */ /* 0x000fc8000f8e183f */
[----:B------:R-:W-:-:S04]  /*4830*/  UIADD3 UR4, UR4, 0x60, URZ ;  /* 0x0000006004047890 */ /* 0x000fc8000fffe03f */
[----:B------:R-:W-:-:S09]  /*4840*/  UPRMT UR4, UR51, 0x654, UR4 ;  /* 0x0000065433047896 */ /* 0x000fd20008000004 */
[----:B------:R-:W-:Y:S03]  /*4850*/  SYNCS.ARRIVE.TRANS64.RED.A1T0 RZ, [UR4], RZ ;  /* 0x000000ffffff79a7 */ /* 0x000fe60008100404 */
.L_x_103:
[----:B------:R-:W-:Y:S05]  /*4860*/  BSYNC B0 ;  /* 0x0000000000007941 */ /* 0x000fea0003800000 */
.L_x_102:
[----:B------:R-:W-:-:S04]  /*4870*/  UIADD3 UR42, UR42, 0x1, URZ ;  /* 0x000000012a2a7890 */ /* 0x000fc8000fffe03f */
[----:B------:R-:W-:-:S04]  /*4880*/  UISETP.NE.AND UP0, UPT, UR42, 0x4, UPT ;  /* 0x000000042a00788c */ /* 0x000fc8000bf05270 */
[----:B------:R-:W-:-:S12]  /*4890*/  USEL UR42, UR42, URZ, UP0 ;  /* 0x0000003f2a2a7287 */ /* 0x000fd80008000000 */
.L_x_101:
[----:B------:R-:W-:Y:S04]  /*48a0*/  BSSY B0, `(.L_x_105) ;  /* 0x0000014000007945 */ /* 0x000fe80003800000 */
[----:B------:R-:W-:Y:S05]  /*48b0*/  @P0 BRA `(.L_x_106) ;  /* 0x0000000000480947 */ /* 0x000fea0003800000 */
[----:B------:R-:W-:-:S13]  /*48c0*/  ISETP.NE.AND P2, PT, R93, 0x3, PT ;  /* 0x000000035d00780c */ /* 0x000fda0003f45270 */
[----:B------:R-:W-:Y:S05]  /*48d0*/  @!P2 BRA `(.L_x_107) ;  /* 0x000000000004a947 */ /* 0x000fea0003800000 */
[----:B------:R-:W-:Y:S01]  /*48e0*/  BPT.TRAP 0x1 ;  /* 0x000000040000795c */ /* 0x000fe20000300000 */
.L_x_107:
[C---:B------:R-:W-:Y:S01]  /*48f0*/  LEA R20, R12.reuse, UR52, 0x3 ;  /* 0x000000340c147c11 */ /* 0x040fe2000f8e18ff */
[----:B------:R-:W-:Y:S01]  /*4900*/  BSSY B1, `(.L_x_108) ;  /* 0x0000009000017945 */ /* 0x000fe20003800000 */
[----:B------:R-:W-:Y:S02]  /*4910*/  SHF.L.U32 R21, R89, 0x1f, RZ ;  /* 0x0000001f59157819 */ /* 0x000fe400000006ff */
[----:B------:R-:W-:Y:S02]  /*4920*/  PLOP3.LUT P3, PT, PT, PT, PT, 0x8, 0x0 ;  /* 0x000000000000781c */ /* 0x000fe40003f6e170 */
[----:B------:R-:W2:Y:S01]  /*4930*/  SYNCS.PHASECHK.TRANS64.TRYWAIT P2, [R20+URZ+0x40], R21 ;  /* 0x00004015140075a7 */ /* 0x000ea2000804017f */
[----:B------:R-:W-:Y:S02]  /*4940*/  @!P1 PLOP3.LUT P3, PT, P6, PT, PT, 0x80, 0x0 ;  /* 0x000000000000981c */ /* 0x000fe4000376f070 */
[----:B-1----:R-:W-:-:S04]  /*4950*/  @!P1 LEA R0, R12, R15, 0xd ;  /* 0x0000000f0c009211 */ /* 0x002fc800078e68ff */
[----:B------:R-:W-:-:S07]  /*4960*/  @!P1 IADD3 R3, R0, 0x20, RZ ;  /* 0x0000002000039810 */ /* 0x000fce0007ffe0ff */
[----:B------:R-:W-:Y:S01]  /*4970*/  @P3 VIADD R3, R0, 0xffffffe0 ;  /* 0xffffffe000033836 */ /* 0x000fe20000000000 */
[----:B--2---:R-:W-:Y:S06]  /*4980*/  @!P2 BRA `(.L_x_109) ;  /* 0x0000008c0034a947 */ /* 0x004fec0003800000 */
.L_x_354:
[----:B------:R-:W-:Y:S05]  /*4990*/  BSYNC B1 ;  /* 0x0000000000017941 */ /* 0x000fea0003800000 */
.L_x_108:
[----:B------:R-:W-:Y:S05]  /*49a0*/  @!P1 WARPSYNC.ALL ;  /* 0x0000000000009948 */ /* 0x000fea0003800000 */
[----:B------:R2:W3:Y:S01]  /*49b0*/  @!P1 LDSM.16.M88.4 R4, [R0] ;  /* 0x000000000004983b */ /* 0x0004e20000000200 */
[----:B------:R-:W-:-:S03]  /*49c0*/  IADD3 R12, R12, 0x1, RZ ;  /* 0x000000010c0c7810 */ /* 0x000fc60007ffe0ff */
[----:B------:R2:W4:Y:S04]  /*49d0*/  @!P1 LDSM.16.M88.4 R8, [R3] ;  /* 0x000000000308983b */ /* 0x0005280000000200 */
.L_x_106:
[----:B------:R-:W-:Y:S05]  /*49e0*/  BSYNC B0 ;  /* 0x0000000000007941 */ /* 0x000fea0003800000 */
.L_x_105:
[--C-:B-123--:R-:W-:Y:S02]  /*49f0*/  HADD2.F32 R0, -RZ, R4.reuse.H0_H0 ;  /* 0x20000004ff007230 */ /* 0x10efe40000004100 */
[C---:B------:R-:W-:Y:S01]  /*4a00*/  FMUL R3, R91.reuse, R24 ;  /* 0x000000185b037220 */ /* 0x040fe20000400000 */
[----:B------:R-:W-:Y:S02]  /*4a10*/  HADD2.F32 R20, -RZ, R4.H1_H1 ;  /* 0x30000004ff147230 */ /* 0x000fe40000004100 */
[C---:B------:R-:W-:Y:S01]  /*4a20*/  FMUL R25, R91.reuse, R25 ;  /* 0x000000195b197220 */ /* 0x040fe20000400000 */
[----:B------:R-:W-:Y:S02]  /*4a30*/  HADD2.F32 R24, -RZ, R5.H0_H0 ;  /* 0x20000005ff187230 */ /* 0x000fe40000004100 */
[----:B------:R-:W-:Y:S01]  /*4a40*/  FFMA R3, R90, R0, R3 ;  /* 0x000000005a037223 */ /* 0x000fe20000000003 */
[----:B------:R-:W-:Y:S01]  /*4a50*/  FMUL R21, R91, R26 ;  /* 0x0000001a5b157220 */ /* 0x000fe20000400000 */
[----:B------:R-:W-:-:S02]  /*4a60*/  HADD2.F32 R0, -RZ, R6.H0_H0 ;  /* 0x20000006ff007230 */ /* 0x000fc40000004100 */
[C---:B------:R-:W-:Y:S01]  /*4a70*/  FFMA R25, R90.reuse, R20, R25 ;  /* 0x000000145a197223 */ /* 0x040fe20000000019 */
[C---:B------:R-:W-:Y:S01]  /*4a80*/  FMUL R23, R91.reuse, R28 ;  /* 0x0000001c5b177220 */ /* 0x040fe20000400000 */
[----:B------:R-:W-:Y:S01]  /*4a90*/  MOV R70, 0x3bbb989d ;  /* 0x3bbb989d00467802 */ /* 0x000fe20000000f00 */
[----:B------:R-:W-:Y:S02]  /*4aa0*/  HADD2.F32 R20, -RZ, R6.H1_H1 ;  /* 0x30000006ff147230 */ /* 0x000fe40000004100 */
[C---:B------:R-:W-:Y:S01]  /*4ab0*/  FMUL R29, R91.reuse, R29 ;  /* 0x0000001d5b1d7220 */ /* 0x040fe20000400000 */
[C---:B------:R-:W-:Y:S01]  /*4ac0*/  FFMA R21, R90.reuse, R24, R21 ;  /* 0x000000185a157223 */ /* 0x040fe20000000015 */
[----:B------:R-:W-:Y:S02]  /*4ad0*/  HADD2.F32 R24, -RZ, R7.H0_H0 ;  /* 0x20000007ff187230 */ /* 0x000fe40000004100 */
[----:B------:R-:W-:Y:S01]  /*4ae0*/  FFMA R23, R90, R0, R23 ;  /* 0x000000005a177223 */ /* 0x000fe20000000017 */
[----:B------:R-:W-:Y:S01]  /*4af0*/  FMUL R57, R91, R30 ;  /* 0x0000001e5b397220 */ /* 0x000fe20000400000 */
[----:B------:R-:W-:-:S02]  /*4b00*/  IMAD.MOV.U32 R71, RZ, RZ, 0x437c0000 ;  /* 0x437c0000ff477424 */ /* 0x000fc400078e00ff */
[----:B------:R-:W-:Y:S01]  /*4b10*/  FFMA.SAT R0, -R3, R70, 0.5 ;  /* 0x3f00000003007423 */ /* 0x000fe20000002146 */
[----:B------:R-:W-:Y:S02]  /*4b20*/  HADD2.F32 R26, -RZ, R5.H1_H1 ;  /* 0x30000005ff1a7230 */ /* 0x000fe40000004100 */
[C---:B------:R-:W-:Y:S01]  /*4b30*/  FFMA R29, R90.reuse, R20, R29 ;  /* 0x000000145a1d7223 */ /* 0x040fe2000000001d */
[C---:B------:R-:W-:Y:S01]  /*4b40*/  FMUL R27, R91.reuse, R27 ;  /* 0x0000001b5b1b7220 */ /* 0x040fe20000400000 */
[----:B------:R-:W-:Y:S02]  /*4b50*/  HADD2.F32 R20, -RZ, R7.H1_H1 ;  /* 0x30000007ff147230 */ /* 0x000fe40000004100 */
[----:B------:R-:W-:Y:S01]  /*4b60*/  FMUL R31, R91, R31 ;  /* 0x0000001f5b1f7220 */ /* 0x000fe20000400000 */
[----:B------:R-:W-:Y:S01]  /*4b70*/  FFMA R57, R90, R24, R57 ;  /* 0x000000185a397223 */ /* 0x000fe20000000039 */
[----:B------:R-:W-:Y:S01]  /*4b80*/  FFMA.RM R0, R0, R71, 12582913 ;  /* 0x4b40000100007423 */ /* 0x000fe20000004047 */
[----:B------:R-:W-:Y:S01]  /*4b90*/  FFMA.SAT R24, -R25, R70, 0.5 ;  /* 0x3f00000019187423 */ /* 0x000fe20000002146 */
[----:B------:R-:W-:Y:S01]  /*4ba0*/  FFMA R27, R90, R26, R27 ;  /* 0x0000001a5a1b7223 */ /* 0x000fe2000000001b */
[----:B----4-:R-:W-:-:S02]  /*4bb0*/  HADD2.F32 R26, -RZ, R8.H0_H0 ;  /* 0x20000008ff1a7230 */ /* 0x010fc40000004100 */
[----:B------:R-:W-:Y:S01]  /*4bc0*/  FFMA R31, R90, R20, R31 ;  /* 0x000000145a1f7223 */ /* 0x000fe2000000001f */
[----:B------:R-:W-:Y:S01]  /*4bd0*/  FMUL R59, R91, R32 ;  /* 0x000000205b3b7220 */ /* 0x000fe20000400000 */
[----:B------:R-:W-:Y:S01]  /*4be0*/  FADD R20, R0, -12583039 ;  /* 0xcb40007f00147421 */ /* 0x000fe20000000000 */
[----:B------:R-:W-:Y:S01]  /*4bf0*/  FFMA.RM R24, R24, R71, 12582913 ;  /* 0x4b40000118187423 */ /* 0x000fe20000004047 */
[----:B------:R-:W-:Y:S01]  /*4c00*/  FFMA.SAT R28, -R21, R70, 0.5 ;  /* 0x3f000000151c7423 */ /* 0x000fe20000002146 */
[----:B------:R-:W-:Y:S01]  /*4c10*/  FFMA R59, R90, R26, R59 ;  /* 0x0000001a5a3b7223 */ /* 0x000fe2000000003b */
[----:B------:R-:W-:Y:S01]  /*4c20*/  FFMA R20, -R3, 1.4426950216293334961, -R20 ;  /* 0x3fb8aa3b03147823 */ /* 0x000fe20000000914 */
[----:B------:R-:W-:Y:S01]  /*4c30*/  FADD R26, R24, -12583039 ;  /* 0xcb40007f181a7421 */ /* 0x000fe20000000000 */
[----:B------:R-:W-:Y:S02]  /*4c40*/  HADD2.F32 R30, -RZ, R8.H1_H1 ;  /* 0x30000008ff1e7230 */ /* 0x000fe40000004100 */
[----:B------:R-:W-:Y:S01]  /*4c50*/  FMUL R33, R91, R33 ;  /* 0x000000215b217220 */ /* 0x000fe20000400000 */
[----:B------:R-:W-:Y:S01]  /*4c60*/  FFMA R20, -R3, 1.925963033500011079e-08, R20 ;  /* 0x32a5706003147823 */ /* 0x000fe20000000114 */
[----:B------:R-:W-:Y:S01]  /*4c70*/  FFMA R26, -R25, 1.4426950216293334961, -R26 ;  /* 0x3fb8aa3b191a7823 */ /* 0x000fe2000000091a */
[----:B------:R-:W-:Y:S01]  /*4c80*/  FMUL R3, R91, R34 ;  /* 0x000000225b037220 */ /* 0x000fe20000400000 */
[----:B------:R-:W-:Y:S01]  /*4c90*/  FFMA.SAT R34, -R23, R70, 0.5 ;  /* 0x3f00000017227423 */ /* 0x000fe20000002146 */
[----:B------:R-:W-:Y:S01]  /*4ca0*/  FFMA.RM R28, R28, R71, 12582913 ;  /* 0x4b4000011c1c7423 */ /* 0x000fe20000004047 */
[----:B------:R-:W-:-:S02]  /*4cb0*/  HADD2.F32 R56, -RZ, R9.H0_H0 ;  /* 0x20000009ff387230 */ /* 0x000fc40000004100 */
[----:B------:R-:W-:Y:S01]  /*4cc0*/  FFMA R26, -R25, 1.925963033500011079e-08, R26 ;  /* 0x32a57060191a7823 */ /* 0x000fe2000000011a */
[----:B------:R-:W-:Y:S01]  /*4cd0*/  FFMA.SAT R25, -R27, R70, 0.5 ;  /* 0x3f0000001b197423 */ /* 0x000fe20000002146 */
[-C--:B------:R-:W-:Y:S01]  /*4ce0*/  FFMA.RM R34, R34, R71.reuse, 12582913 ;  /* 0x4b40000122227423 */ /* 0x080fe20000004047 */
[----:B------:R-:W-:Y:S01]  /*4cf0*/  FFMA R33, R90, R30, R33 ;  /* 0x0000001e5a217223 */ /* 0x000fe20000000021 */
[----:B------:R-:W-:Y:S01]  /*4d00*/  FADD R30, R28, -12583039 ;  /* 0xcb40007f1c1e7421 */ /* 0x000fe20000000000 */
[----:B------:R-:W-:Y:S01]  /*4d10*/  FFMA R3, R90, R56, R3 ;  /* 0x000000385a037223 */ /* 0x000fe20000000003 */
[----:B------:R-:W-:Y:S01]  /*4d20*/  FFMA.RM R32, R25, R71, 12582913 ;  /* 0x4b40000119207423 */ /* 0x000fe20000004047 */
[----:B------:R-:W-:Y:S01]  /*4d30*/  FADD R56, R34, -12583039 ;  /* 0xcb40007f22387421 */ /* 0x000fe20000000000 */
[----:B------:R-:W-:Y:S01]  /*4d40*/  FFMA R30, -R21, 1.4426950216293334961, -R30 ;  /* 0x3fb8aa3b151e7823 */ /* 0x000fe2000000091e */
[----:B------:R1:W2:Y:S01]  /*4d50*/  MUFU.EX2 R61, R20 ;  /* 0x00000014003d7308 */ /* 0x0002a20000000800 */
[----:B------:R-:W-:-:S02]  /*4d60*/  HADD2.F32 R58, -RZ, R9.H1_H1 ;  /* 0x30000009ff3a7230 */ /* 0x000fc40000004100 */
[----:B------:R-:W-:Y:S01]  /*4d70*/  FFMA R56, -R23, 1.4426950216293334961, -R56 ;  /* 0x3fb8aa3b17387823 */ /* 0x000fe20000000938 */
[----:B------:R-:W-:Y:S01]  /*4d80*/  FFMA R30, -R21, 1.925963033500011079e-08, R30 ;  /* 0x32a57060151e7823 */ /* 0x000fe2000000011e */
[----:B------:R-:W-:Y:S01]  /*4d90*/  FMUL R35, R91, R35 ;  /* 0x000000235b237220 */ /* 0x000fe20000400000 */
[-C--:B------:R-:W-:Y:S01]  /*4da0*/  FFMA.SAT R21, -R29, R70.reuse, 0.5 ;  /* 0x3f0000001d157423 */ /* 0x080fe20000002146 */
[----:B------:R-:W-:Y:S01]  /*4db0*/  FFMA R56, -R23, 1.925963033500011079e-08, R56 ;  /* 0x32a5706017387823 */ /* 0x000fe20000000138 */
[----:B------:R-:W-:Y:S01]  /*4dc0*/  FFMA.SAT R23, -R57, R70, 0.5 ;  /* 0x3f00000039177423 */ /* 0x000fe20000002146 */
[----:B------:R3:W-:Y:S01]  /*4dd0*/  MUFU.EX2 R25, R26 ;  /* 0x0000001a00197308 */ /* 0x0007e20000000800 */
[----:B-1----:R-:W-:Y:S01]  /*4de0*/  FADD R20, R32, -12583039 ;  /* 0xcb40007f20147421 */ /* 0x002fe20000000000 */
[----:B------:R-:W-:Y:S01]  /*4df0*/  FFMA R35, R90, R58, R35 ;  /* 0x0000003a5a237223 */ /* 0x000fe20000000023 */
[--C-:B------:R-:W-:Y:S02]  /*4e00*/  HADD2.F32 R58, -RZ, R10.reuse.H0_H0 ;  /* 0x2000000aff3a7230 */ /* 0x100fe40000004100 */
[----:B------:R-:W-:Y:S01]  /*4e10*/  FMUL R37, R91, R37 ;  /* 0x000000255b257220 */ /* 0x000fe20000400000 */
[----:B------:R-:W-:Y:S01]  /*4e20*/  FFMA R20, -R27, 1.4426950216293334961, -R20 ;  /* 0x3fb8aa3b1b147823 */ /* 0x000fe20000000914 */
[----:B------:R-:W-:Y:S01]  /*4e30*/  FFMA.SAT R64, -R35, R70, 0.5 ;  /* 0x3f00000023407423 */ /* 0x000fe20000002146 */
[----:B------:R-:W-:Y:S01]  /*4e40*/  HADD2.F32 R62, -RZ, R10.H1_H1 ;  /* 0x3000000aff3e7230 */ /* 0x000fe20000004100 */
[----:B------:R1:W-:Y:S01]  /*4e50*/  MUFU.EX2 R63, R30 ;  /* 0x0000001e003f7308 */ /* 0x0003e20000000800 */
[-C--:B---3--:R-:W-:Y:S01]  /*4e60*/  FFMA.RM R26, R21, R71.reuse, 12582913 ;  /* 0x4b400001151a7423 */ /* 0x088fe20000004047 */
[----:B------:R-:W-:Y:S01]  /*4e70*/  FFMA R20, -R27, 1.925963033500011079e-08, R20 ;  /* 0x32a570601b147823 */ /* 0x000fe20000000114 */
[----:B------:R-:W-:Y:S01]  /*4e80*/  FMUL R21, R91, R36 ;  /* 0x000000245b157220 */ /* 0x000fe20000400000 */
[-C--:B------:R-:W-:Y:S01]  /*4e90*/  FFMA.RM R36, R23, R71.reuse, 12582913 ;  /* 0x4b40000117247423 */ /* 0x080fe20000004047 */
[----:B------:R-:W-:Y:S01]  /*4ea0*/  FFMA.SAT R23, -R31, R70, 0.5 ;  /* 0x3f0000001f177423 */ /* 0x000fe20000002146 */
[-C--:B------:R-:W-:Y:S01]  /*4eb0*/  FFMA.RM R64, R64, R71.reuse, 12582913 ;  /* 0x4b40000140407423 */ /* 0x080fe20000004047 */
[----:B------:R-:W-:Y:S01]  /*4ec0*/  FFMA R21, R90, R58, R21 ;  /* 0x0000003a5a157223 */ /* 0x000fe20000000015 */
[----:B------:R3:W4:Y:S01]  /*4ed0*/  MUFU.EX2 R27, R20 ;  /* 0x00000014001b7308 */ /* 0x0007220000000800 */
[----:B-1----:R-:W-:Y:S01]  /*4ee0*/  FADD R30, R26, -12583039 ;  /* 0xcb40007f1a1e7421 */ /* 0x002fe20000000000 */
[----:B------:R-:W-:Y:S01]  /*4ef0*/  FFMA.RM R58, R23, R71, 12582913 ;  /* 0x4b400001173a7423 */ /* 0x000fe20000004047 */
[----:B------:R-:W-:Y:S01]  /*4f00*/  FFMA.SAT R23, -R59, R70, 0.5 ;  /* 0x3f0000003b177423 */ /* 0x000fe20000002146 */
[----:B------:R-:W-:Y:S01]  /*4f10*/  FFMA R37, R90, R62, R37 ;  /* 0x0000003e5a257223 */ /* 0x000fe20000000025 */
[C---:B------:R-:W-:Y:S01]  /*4f20*/  FFMA R30, -R29.reuse, 1.4426950216293334961, -R30 ;  /* 0x3fb8aa3b1d1e7823 */ /* 0x040fe2000000091e */
[----:B------:R-:W-:Y:S01]  /*4f30*/  FADD R60, R58, -12583039 ;  /* 0xcb40007f3a3c7421 */ /* 0x000fe20000000000 */
[--C-:B------:R-:W-:Y:S01]  /*4f40*/  HADD2.F32 R62, -RZ, R11.reuse.H0_H0 ;  /* 0x2000000bff3e7230 */ /* 0x100fe20000004100 */
[----:B------:R1:W-:Y:S01]  /*4f50*/  MUFU.EX2 R65, R56 ;  /* 0x0000003800417308 */ /* 0x0003e20000000800 */
[----:B---3--:R-:W-:Y:S01]  /*4f60*/  FADD R20, R36, -12583039 ;  /* 0xcb40007f24147421 */ /* 0x008fe20000000000 */
[----:B------:R-:W-:Y:S01]  /*4f70*/  FFMA R30, -R29, 1.925963033500011079e-08, R30 ;  /* 0x32a570601d1e7823 */ /* 0x000fe2000000011e */
[----:B------:R-:W-:Y:S01]  /*4f80*/  FFMA R60, -R31, 1.4426950216293334961, -R60 ;  /* 0x3fb8aa3b1f3c7823 */ /* 0x000fe2000000093c */
[----:B------:R-:W-:Y:S01]  /*4f90*/  FADD R66, R64, -12583039 ;  /* 0xcb40007f40427421 */ /* 0x000fe20000000000 */
[----:B------:R-:W-:Y:S01]  /*4fa0*/  FFMA R20, -R57, 1.4426950216293334961, -R20 ;  /* 0x3fb8aa3b39147823 */ /* 0x000fe20000000914 */
[----:B------:R-:W-:-:S02]  /*4fb0*/  HADD2.F32 R67, -RZ, R11.H1_H1 ;  /* 0x3000000bff437230 */ /* 0x000fc40000004100 */
[----:B------:R-:W-:Y:S01]  /*4fc0*/  FFMA R60, -R31, 1.925963033500011079e-08, R60 ;  /* 0x32a570601f3c7823 */ /* 0x000fe2000000013c */
[----:B------:R3:W-:Y:S01]  /*4fd0*/  MUFU.EX2 R29, R30 ;  /* 0x0000001e001d7308 */ /* 0x0007e20000000800 */
[----:B------:R-:W-:Y:S01]  /*4fe0*/  FFMA R20, -R57, 1.925963033500011079e-08, R20 ;  /* 0x32a5706039147823 */ /* 0x000fe20000000114 */
[----:B-1----:R-:W-:Y:S01]  /*4ff0*/  FFMA.RM R56, R23, R71, 12582913 ;  /* 0x4b40000117387423 */ /* 0x002fe20000004047 */
[----:B------:R-:W-:Y:S01]  /*5000*/  FFMA.SAT R31, -R33, R70, 0.5 ;  /* 0x3f000000211f7423 */ /* 0x000fe20000002146 */
[C---:B------:R-:W-:Y:S01]  /*5010*/  FMUL R23, R91.reuse, R38 ;  /* 0x000000265b177220 */ /* 0x040fe20000400000 */
[----:B------:R-:W-:Y:S01]  /*5020*/  FMUL R39, R91, R39 ;  /* 0x000000275b277220 */ /* 0x000fe20000400000 */
[----:B------:R-:W-:Y:S01]  /*5030*/  FFMA R66, -R35, 1.4426950216293334961, -R66 ;  /* 0x3fb8aa3b23427823 */ /* 0x000fe20000000942 */
[----:B------:R-:W-:Y:S01]  /*5040*/  FFMA.RM R38, R31, R71, 12582913 ;  /* 0x4b4000011f267423 */ /* 0x000fe20000004047 */
[----:B------:R1:W-:Y:S01]  /*5050*/  MUFU.EX2 R57, R20 ;  /* 0x0000001400397308 */ /* 0x0003e20000000800 */
[----:B---3--:R-:W-:Y:S01]  /*5060*/  FADD R30, R56, -12583039 ;  /* 0xcb40007f381e7421 */ /* 0x008fe20000000000 */
[----:B------:R-:W-:Y:S01]  /*5070*/  FFMA R23, R90, R62, R23 ;  /* 0x0000003e5a177223 */ /* 0x000fe20000000017 */
[----:B------:R-:W-:Y:S01]  /*5080*/  FADD R62, R38, -12583039 ;  /* 0xcb40007f263e7421 */ /* 0x000fe20000000000 */
[----:B------:R-:W-:Y:S01]  /*5090*/  FFMA R39, R90, R67, R39 ;  /* 0x000000435a277223 */ /* 0x000fe20000000027 */
[----:B------:R-:W-:Y:S01]  /*50a0*/  FFMA R30, -R59, 1.4426950216293334961, -R30 ;  /* 0x3fb8aa3b3b1e7823 */ /* 0x000fe2000000091e */
[----:B------:R-:W-:Y:S01]  /*50b0*/  FFMA R66, -R35, 1.925963033500011079e-08, R66 ;  /* 0x32a5706023427823 */ /* 0x000fe20000000142 */
[-C--:B------:R-:W-:Y:S01]  /*50c0*/  FFMA.SAT R35, -R37, R70.reuse, 0.5 ;  /* 0x3f00000025237423 */ /* 0x080fe20000002146 */
[----:B------:R3:W5:Y:S01]  /*50d0*/  MUFU.EX2 R31, R60 ;  /* 0x0000003c001f7308 */ /* 0x0007620000000800 */
[-C--:B-1----:R-:W-:Y:S01]  /*50e0*/  FFMA.SAT R20, -R3, R70.reuse, 0.5 ;  /* 0x3f00000003147423 */ /* 0x082fe20000002146 */
[----:B------:R-:W-:Y:S01]  /*50f0*/  FFMA R30, -R59, 1.925963033500011079e-08, R30 ;  /* 0x32a570603b1e7823 */ /* 0x000fe2000000011e */
[-C--:B------:R-:W-:Y:S01]  /*5100*/  FFMA.SAT R68, -R23, R70.reuse, 0.5 ;  /* 0x3f00000017447423 */ /* 0x080fe20000002146 */
[----:B------:R-:W-:Y:S01]  /*5110*/  FFMA R62, -R33, 1.4426950216293334961, -R62 ;  /* 0x3fb8aa3b213e7823 */ /* 0x000fe2000000093e */
[-C--:B------:R-:W-:Y:S01]  /*5120*/  FFMA.RM R20, R20, R71.reuse, 12582913 ;  /* 0x4b40000114147423 */ /* 0x080fe20000004047 */
[-C--:B------:R-:W-:Y:S01]  /*5130*/  FFMA.RM R67, R35, R71.reuse, 12582913 ;  /* 0x4b40000123437423 */ /* 0x080fe20000004047 */
[----:B------:R-:W-:Y:S01]  /*5140*/  FFMA.RM R69, R68, R71, 12582913 ;  /* 0x4b40000144457423 */ /* 0x000fe20000004047 */
[----:B------:R1:W-:Y:S01]  /*5150*/  MUFU.EX2 R59, R30 ;  /* 0x0000001e003b7308 */ /* 0x0003e20000000800 */
[----:B---3--:R-:W-:Y:S01]  /*5160*/  FADD R60, R20, -12583039 ;  /* 0xcb40007f143c7421 */ /* 0x008fe20000000000 */
[----:B------:R-:W-:Y:S01]  /*5170*/  FFMA R62, -R33, 1.925963033500011079e-08, R62 ;  /* 0x32a57060213e7823 */ /* 0x000fe2000000013e */
[----:B------:R-:W-:Y:S01]  /*5180*/  SHF.L.U32 R0, R0, 0x17, RZ ;  /* 0x0000001700007819 */ /* 0x000fe200000006ff */
[----:B------:R-:W-:Y:S01]  /*5190*/  FADD R68, R67, -12583039 ;  /* 0xcb40007f43447421 */ /* 0x000fe20000000000 */
[----:B------:R-:W-:Y:S01]  /*51a0*/  FFMA R60, -R3, 1.4426950216293334961, -R60 ;  /* 0x3fb8aa3b033c7823 */ /* 0x000fe2000000093c */
[----:B------:R-:W-:Y:S01]  /*51b0*/  SHF.L.U32 R32, R32, 0x17, RZ ;  /* 0x0000001720207819 */ /* 0x000fe200000006ff */
[----:B------:R-:W-:Y:S01]  /*51c0*/  IMAD.SHL.U32 R28, R28, 0x800000, RZ ;  /* 0x008000001c1c7824 */ /* 0x000fe200078e00ff */
[----:B------:R3:W5:Y:S01]  /*51d0*/  MUFU.EX2 R33, R62 ;  /* 0x0000003e00217308 */ /* 0x0007620000000800 */
[-C--:B-1----:R-:W-:Y:S01]  /*51e0*/  FFMA.SAT R30, -R21, R70.reuse, 0.5 ;  /* 0x3f000000151e7423 */ /* 0x082fe20000002146 */
[----:B------:R-:W-:Y:S01]  /*51f0*/  FFMA.SAT R70, -R39, R70, 0.5 ;  /* 0x3f00000027467423 */ /* 0x000fe20000002146 */
[----:B------:R-:W-:Y:S01]  /*5200*/  FFMA R60, -R3, 1.925963033500011079e-08, R60 ;  /* 0x32a57060033c7823 */ /* 0x000fe2000000013c */
[----:B--2---:R-:W-:Y:S01]  /*5210*/  FFMA R61, R0, R61, 1 ;  /* 0x3f800000003d7423 */ /* 0x004fe2000000003d */
[-C--:B------:R-:W-:Y:S01]  /*5220*/  FFMA.RM R30, R30, R71.reuse, 12582913 ;  /* 0x4b4000011e1e7423 */ /* 0x080fe20000004047 */
[----:B------:R-:W-:Y:S01]  /*5230*/  FFMA.RM R70, R70, R71, 12582913 ;  /* 0x4b40000146467423 */ /* 0x000fe20000004047 */
[C---:B------:R-:W-:Y:S01]  /*5240*/  FFMA R68, -R37.reuse, 1.4426950216293334961, -R68 ;  /* 0x3fb8aa3b25447823 */ /* 0x040fe20000000944 */
[----:B------:R1:W2:Y:S01]  /*5250*/  MUFU.EX2 R3, R60 ;  /* 0x0000003c00037308 */ /* 0x0002a20000000800 */
[----:B---3--:R-:W-:Y:S01]  /*5260*/  FADD R62, R30, -12583039 ;  /* 0xcb40007f1e3e7421 */ /* 0x008fe20000000000 */
[----:B------:R-:W-:Y:S01]  /*5270*/  FADD R94, R70, -12583039 ;  /* 0xcb40007f465e7421 */ /* 0x000fe20000000000 */
[----:B------:R-:W-:Y:S01]  /*5280*/  FFMA R68, -R37, 1.925963033500011079e-08, R68 ;  /* 0x32a5706025447823 */ /* 0x000fe20000000144 */
[----:B------:R-:W-:Y:S01]  /*5290*/  IADD3 R0, R61, 0x1800000, RZ ;  /* 0x018000003d007810 */ /* 0x000fe20007ffe0ff */
[----:B------:R-:W-:Y:S01]  /*52a0*/  FFMA R62, -R21, 1.4426950216293334961, -R62 ;  /* 0x3fb8aa3b153e7823 */ /* 0x000fe2000000093e */
[----:B------:R-:W-:Y:S01]  /*52b0*/  FFMA R94, -R39, 1.4426950216293334961, -R94 ;  /* 0x3fb8aa3b275e7823 */ /* 0x000fe2000000095e */
[----:B------:R-:W-:Y:S01]  /*52c0*/  SHF.L.U32 R58, R58, 0x17, RZ ;  /* 0x000000173a3a7819 */ /* 0x000fe200000006ff */
[----:B------:R-:W3:Y:S01]  /*52d0*/  MUFU.EX2 R35, R66 ;  /* 0x0000004200237308 */ /* 0x000ee20000000800 */
[----:B-1----:R-:W-:Y:S01]  /*52e0*/  FADD R60, R69, -12583039 ;  /* 0xcb40007f453c7421 */ /* 0x002fe20000000000 */
[----:B------:R-:W-:Y:S01]  /*52f0*/  FFMA R62, -R21, 1.925963033500011079e-08, R62 ;  /* 0x32a57060153e7823 */ /* 0x000fe2000000013e */
[----:B------:R-:W-:Y:S01]  /*5300*/  FFMA R94, -R39, 1.925963033500011079e-08, R94 ;  /* 0x32a57060275e7823 */ /* 0x000fe2000000015e */
[----:B------:R-:W-:Y:S01]  /*5310*/  LOP3.LUT R0, R0, 0x7f800000, RZ, 0xc0, !PT ;  /* 0x7f80000000007812 */ /* 0x000fe200078ec0ff */
[C---:B------:R-:W-:Y:S01]  /*5320*/  FFMA R60, -R23.reuse, 1.4426950216293334961, -R60 ;  /* 0x3fb8aa3b173c7823 */ /* 0x040fe2000000093c */
[----:B------:R-:W-:Y:S01]  /*5330*/  SHF.L.U32 R38, R38, 0x17, RZ ;  /* 0x0000001726267819 */ /* 0x000fe200000006ff */
[----:B------:R-:W-:Y:S01]  /*5340*/  IMAD.SHL.U32 R26, R26, 0x800000, RZ ;  /* 0x008000001a1a7824 */ /* 0x000fe200078e00ff */
[----:B------:R-:W1:Y:S01]  /*5350*/  MUFU.EX2 R21, R62 ;  /* 0x0000003e00157308 */ /* 0x000e620000000800 */
[----:B------:R-:W-:Y:S01]  /*5360*/  FFMA R60, -R23, 1.925963033500011079e-08, R60 ;  /* 0x32a57060173c7823 */ /* 0x000fe2000000013c */
[----:B------:R-:W-:Y:S01]  /*5370*/  ISETP.GT.U32.AND P2, PT, R0, 0x1ffffff, PT ;  /* 0x01ffffff0000780c */ /* 0x000fe20003f44070 */
[----:B------:R-:W-:Y:S01]  /*5380*/  IMAD.SHL.U32 R56, R56, 0x800000, RZ ;  /* 0x0080000038387824 */ /* 0x000fe200078e00ff */
[----:B------:R-:W-:Y:S01]  /*5390*/  SHF.L.U32 R24, R24, 0x17, RZ ;  /* 0x0000001718187819 */ /* 0x000fe200000006ff */
[----:B------:R-:W-:Y:S01]  /*53a0*/  IMAD.SHL.U32 R20, R20, 0x800000, RZ ;  /* 0x0080000014147824 */ /* 0x000fe200078e00ff */
[----:B------:R-:W-:Y:S01]  /*53b0*/  SHF.L.U32 R34, R34, 0x17, RZ ;  /* 0x0000001722227819 */ /* 0x000fe200000006ff */
[----:B------:R-:W-:Y:S01]  /*53c0*/  IMAD.SHL.U32 R67, R67, 0x800000, RZ ;  /* 0x0080000043437824 */ /* 0x000fe200078e00ff */
[----:B------:R-:W1:Y:S01]  /*53d0*/  MUFU.EX2 R68, R68 ;  /* 0x0000004400447308 */ /* 0x000e620000000800 */
[----:B------:R-:W-:Y:S01]  /*53e0*/  SHF.L.U32 R36, R36, 0x17, RZ ;  /* 0x0000001724247819 */ /* 0x000fe200000006ff */
[----:B------:R-:W-:Y:S01]  /*53f0*/  BSSY B1, `(.L_x_110) ;  /* 0x0000020000017945 */ /* 0x000fe20003800000 */
[----:B------:R-:W-:Y:S01]  /*5400*/  SHF.L.U32 R64, R64, 0x17, RZ ;  /* 0x0000001740407819 */ /* 0x000fe200000006ff */
[----:B----4-:R-:W-:Y:S01]  /*5410*/  FFMA R27, R32, R27, 1 ;  /* 0x3f800000201b7423 */ /* 0x010fe2000000001b */
[----:B------:R-:W-:Y:S01]  /*5420*/  SHF.L.U32 R30, R30, 0x17, RZ ;  /* 0x000000171e1e7819 */ /* 0x000fe200000006ff */
[----:B-----5:R-:W-:Y:S01]  /*5430*/  FFMA R31, R58, R31, 1 ;  /* 0x3f8000003a1f7423 */ /* 0x020fe2000000001f */
[----:B------:R-:W-:Y:S01]  /*5440*/  SHF.L.U32 R69, R69, 0x17, RZ ;  /* 0x0000001745457819 */ /* 0x000fe200000006ff */
[----:B------:R-:W4:Y:S01]  /*5450*/  MUFU.EX2 R60, R60 ;  /* 0x0000003c003c7308 */ /* 0x000f220000000800 */
[----:B------:R-:W-:Y:S01]  /*5460*/  SHF.L.U32 R70, R70, 0x17, RZ ;  /* 0x0000001746467819 */ /* 0x000fe200000006ff */
[----:B------:R-:W-:Y:S01]  /*5470*/  FFMA R33, R38, R33, 1 ;  /* 0x3f80000026217423 */ /* 0x000fe20000000021 */
[----:B------:R-:W-:Y:S01]  /*5480*/  FFMA R24, R24, R25, 1 ;  /* 0x3f80000018187423 */ /* 0x000fe20000000019 */
[----:B------:R-:W-:Y:S01]  /*5490*/  FFMA R28, R28, R63, 1 ;  /* 0x3f8000001c1c7423 */ /* 0x000fe2000000003f */
[----:B------:R-:W-:Y:S01]  /*54a0*/  FFMA R34, R34, R65, 1 ;  /* 0x3f80000022227423 */ /* 0x000fe20000000041 */
[----:B------:R-:W-:Y:S01]  /*54b0*/  FFMA R29, R26, R29, 1 ;  /* 0x3f8000001a1d7423 */ /* 0x000fe2000000001d */
[----:B------:R-:W-:Y:S01]  /*54c0*/  FFMA R36, R36, R57, 1 ;  /* 0x3f80000024247423 */ /* 0x000fe20000000039 */
[----:B------:R-:W5:Y:S01]  /*54d0*/  MUFU.EX2 R23, R94 ;  /* 0x0000005e00177308 */ /* 0x000f620000000800 */
[----:B------:R-:W-:Y:S01]  /*54e0*/  FFMA R32, R56, R59, 1 ;  /* 0x3f80000038207423 */ /* 0x000fe2000000003b */
[----:B--2---:R-:W-:Y:S01]  /*54f0*/  FFMA R38, R20, R3, 1 ;  /* 0x3f80000014267423 */ /* 0x004fe20000000003 */
[----:B---3--:R-:W-:Y:S01]  /*5500*/  FFMA R35, R64, R35, 1 ;  /* 0x3f80000040237423 */ /* 0x008fe20000000023 */
[----:B-1----:R-:W-:Y:S01]  /*5510*/  FFMA R58, R30, R21, 1 ;  /* 0x3f8000001e3a7423 */ /* 0x002fe20000000015 */
[----:B------:R-:W-:Y:S01]  /*5520*/  FFMA R37, R67, R68, 1 ;  /* 0x3f80000043257423 */ /* 0x000fe20000000044 */
[----:B----4-:R-:W-:Y:S01]  /*5530*/  FFMA R60, R69, R60, 1 ;  /* 0x3f800000453c7423 */ /* 0x010fe2000000003c */
[----:B-----5:R-:W-:Y:S01]  /*5540*/  FFMA R39, R70, R23, 1 ;  /* 0x3f80000046277423 */ /* 0x020fe20000000017 */
[----:B------:R-:W-:Y:S06]  /*5550*/  @P2 BRA `(.L_x_111) ;  /* 0x0000000000142947 */ /* 0x000fec0003800000 */
[----:B------:R-:W-:Y:S01]  /*5560*/  IMAD.MOV.U32 R3, RZ, RZ, R61 ;  /* 0x000000ffff037224 */ /* 0x000fe200078e003d */
[----:B------:R-:W-:-:S07]  /*5570*/  MOV R70, 0x5590 ;  /* 0x0000559000467802 */ /* 0x000fce0000000f00 */
[----:B------:R-:W-:Y:S05]  /*5580*/  CALL.REL.NOINC `($__internal_0_$__cuda_sm20_rcp_rn_f32_slowpath) ;  /* 0x0000008400b47944 */ /* 0x000fea0003c00000 */
[----:B------:R-:W-:Y:S01]  /*5590*/  MOV R20, R0 ;  /* 0x0000000000147202 */ /* 0x000fe20000000f00 */
[----:B------:R-:W-:Y:S06]  /*55a0*/  BRA `(.L_x_112) ;  /* 0x0000000000107947 */ /* 0x000fec0003800000 */
.L_x_111:
[----:B------:R-:W1:Y:S02]  /*55b0*/  MUFU.RCP R20, R61 ;  /* 0x0000003d00147308 */ /* 0x000e640000001000 */
[----:B-1----:R-:W-:-:S04]  /*55c0*/  FFMA R0, R61, R20, -1 ;  /* 0xbf8000003d007423 */ /* 0x002fc80000000014 */
[----:B------:R-:W-:-:S04]  /*55d0*/  FADD.FTZ R3, -R0, -RZ ;  /* 0x800000ff00037221 */ /* 0x000fc80000010100 */
[----:B------:R-:W-:-:S07]  /*55e0*/  FFMA R20, R20, R3, R20 ;  /* 0x0000000314147223 */ /* 0x000fce0000000014 */
.L_x_112:
[----:B------:R-:W-:Y:S05]  /*55f0*/  BSYNC B1 ;  /* 0x0000000000017941 */ /* 0x000fea0003800000 */
.L_x_110:
        /* <DEDUP_REMOVED lines=10> */
.L_x_114:
[----:B------:R-:W1:Y:S02]  /*56a0*/  MUFU.RCP R21, R24 ;  /* 0x0000001800157308 */ /* 0x000e640000001000 */
[----:B-1----:R-:W-:-:S04]  /*56b0*/  FFMA R0, R24, R21, -1 ;  /* 0xbf80000018007423 */ /* 0x002fc80000000015 */
[----:B------:R-:W-:-:S04]  /*56c0*/  FADD.FTZ R0, -R0, -RZ ;  /* 0x800000ff00007221 */ /* 0x000fc80000010100 */
[----:B------:R-:W-:-:S07]  /*56d0*/  FFMA R21, R21, R0, R21 ;  /* 0x0000000015157223 */ /* 0x000fce0000000015 */
.L_x_115:
[----:B------:R-:W-:Y:S05]  /*56e0*/  BSYNC B1 ;  /* 0x0000000000017941 */ /* 0x000fea0003800000 */
.L_x_113:
        /* <DEDUP_REMOVED lines=10> */
.L_x_117:
[----:B------:R-:W1:Y:S02]  /*5790*/  MUFU.RCP R23, R28 ;  /* 0x0000001c00177308 */ /* 0x000e640000001000 */
[----:B-1----:R-:W-:-:S04]  /*57a0*/  FFMA R0, R28, R23, -1 ;  /* 0xbf8000001c007423 */ /* 0x002fc80000000017 */
[----:B------:R-:W-:-:S04]  /*57b0*/  FADD.FTZ R0, -R0, -RZ ;  /* 0x800000ff00007221 */ /* 0x000fc80000010100 */
[----:B------:R-:W-:-:S07]  /*57c0*/  FFMA R23, R23, R0, R23 ;  /* 0x0000000017177223 */ /* 0x000fce0000000017 */
.L_x_118:
[----:B------:R-:W-:Y:S05]  /*57d0*/  BSYNC B1 ;  /* 0x0000000000017941 */ /* 0x000fea0003800000 */
.L_x_116:
        /* <DEDUP_REMOVED lines=10> */
.L_x_120:
[----:B------:R-:W1:Y:S02]  /*5880*/  MUFU.RCP R24, R27 ;  /* 0x0000001b00187308 */ /* 0x000e640000001000 */
[----:B-1----:R-:W-:-:S04]  /*5890*/  FFMA R0, R27, R24, -1 ;  /* 0xbf8000001b007423 */ /* 0x002fc80000000018 */
[----:B------:R-:W-:-:S04]  /*58a0*/  FADD.FTZ R3, -R0, -RZ ;  /* 0x800000ff00037221 */ /* 0x000fc80000010100 */
[----:B------:R-:W-:-:S07]  /*58b0*/  FFMA R24, R24, R3, R24 ;  /* 0x0000000318187223 */ /* 0x000fce0000000018 */
.L_x_121:
[----:B------:R-:W-:Y:S05]  /*58c0*/  BSYNC B1 ;  /* 0x0000000000017941 */ /* 0x000fea0003800000 */
.L_x_119:
        /* <DEDUP_REMOVED lines=10> */
.L_x_123:
[----:B------:R-:W1:Y:S02]  /*5970*/  MUFU.RCP R25, R34 ;  /* 0x0000002200197308 */ /* 0x000e640000001000 */
[----:B-1----:R-:W-:-:S04]  /*5980*/  FFMA R0, R34, R25, -1 ;  /* 0xbf80000022007423 */ /* 0x002fc80000000019 */
[----:B------:R-:W-:-:S04]  /*5990*/  FADD.FTZ R0, -R0, -RZ ;  /* 0x800000ff00007221 */ /* 0x000fc80000010100 */
[----:B------:R-:W-:-:S07]  /*59a0*/  FFMA R25, R25, R0, R25 ;  /* 0x0000000019197223 */ /* 0x000fce0000000019 */
.L_x_124:
[----:B------:R-:W-:Y:S05]  /*59b0*/  BSYNC B1 ;  /* 0x0000000000017941 */ /* 0x000fea0003800000 */
.L_x_122:
        /* <DEDUP_REMOVED lines=10> */
.L_x_126:
[----:B------:R-:W1:Y:S02]  /*5a60*/  MUFU.RCP R26, R29 ;  /* 0x0000001d001a7308 */ /* 0x000e640000001000 */
[----:B-1----:R-:W-:-:S04]  /*5a70*/  FFMA R0, R29, R26, -1 ;  /* 0xbf8000001d007423 */ /* 0x002fc8000000001a */
[----:B------:R-:W-:-:S04]  /*5a80*/  FADD.FTZ R3, -R0, -RZ ;  /* 0x800000ff00037221 */ /* 0x000fc80000010100 */
[----:B------:R-:W-:-:S07]  /*5a90*/  FFMA R26, R26, R3, R26 ;  /* 0x000000031a1a7223 */ /* 0x000fce000000001a */
.L_x_127:
[----:B------:R-:W-:Y:S05]  /*5aa0*/  BSYNC B1 ;  /* 0x0000000000017941 */ /* 0x000fea0003800000 */
.L_x_125:
        /* <DEDUP_REMOVED lines=10> */
.L_x_129:
[----:B------:R-:W1:Y:S02]  /*5b50*/  MUFU.RCP R27, R36 ;  /* 0x00000024001b7308 */ /* 0x000e640000001000 */
[----:B-1----:R-:W-:-:S04]  /*5b60*/  FFMA R0, R36, R27, -1 ;  /* 0xbf80000024007423 */ /* 0x002fc8000000001b */
[----:B------:R-:W-:-:S04]  /*5b70*/  FADD.FTZ R0, -R0, -RZ ;  /* 0x800000ff00007221 */ /* 0x000fc80000010100 */
[----:B------:R-:W-:-:S07]  /*5b80*/  FFMA R27, R27, R0, R27 ;  /* 0x000000001b1b7223 */ /* 0x000fce000000001b */
.L_x_130:
[----:B------:R-:W-:Y:S05]  /*5b90*/  BSYNC B1 ;  /* 0x0000000000017941 */ /* 0x000fea0003800000 */
.L_x_128:
        /* <DEDUP_REMOVED lines=10> */
.L_x_132:
[----:B------:R-:W1:Y:S02]  /*5c40*/  MUFU.RCP R28, R31 ;  /* 0x0000001f001c7308 */ /* 0x000e640000001000 */
[----:B-1----:R-:W-:-:S04]  /*5c50*/  FFMA R0, R31, R28, -1 ;  /* 0xbf8000001f007423 */ /* 0x002fc8000000001c */
[----:B------:R-:W-:-:S04]  /*5c60*/  FADD.FTZ R3, -R0, -RZ ;  /* 0x800000ff00037221 */ /* 0x000fc80000010100 */
[----:B------:R-:W-:-:S07]  /*5c70*/  FFMA R28, R28, R3, R28 ;  /* 0x000000031c1c7223 */ /* 0x000fce000000001c */
.L_x_133:
[----:B------:R-:W-:Y:S05]  /*5c80*/  BSYNC B1 ;  /* 0x0000000000017941 */ /* 0x000fea0003800000 */
.L_x_131:
        /* <DEDUP_REMOVED lines=10> */
.L_x_135:
[----:B------:R-:W1:Y:S02]  /*5d30*/  MUFU.RCP R29, R32 ;  /* 0x00000020001d7308 */ /* 0x000e640000001000 */
[----:B-1----:R-:W-:-:S04]  /*5d40*/  FFMA R0, R32, R29, -1 ;  /* 0xbf80000020007423 */ /* 0x002fc8000000001d */
[----:B------:R-:W-:-:S04]  /*5d50*/  FADD.FTZ R0, -R0, -RZ ;  /* 0x800000ff00007221 */ /* 0x000fc80000010100 */
[----:B------:R-:W-:-:S07]  /*5d60*/  FFMA R29, R29, R0, R29 ;  /* 0x000000001d1d7223 */ /* 0x000fce000000001d */
.L_x_136:
[----:B------:R-:W-:Y:S05]  /*5d70*/  BSYNC B1 ;  /* 0x0000000000017941 */ /* 0x000fea0003800000 */
.L_x_134:
        /* <DEDUP_REMOVED lines=10> */
.L_x_138:
[----:B------:R-:W1:Y:S02]  /*5e20*/  MUFU.RCP R30, R33 ;  /* 0x00000021001e7308 */ /* 0x000e640000001000 */
[----:B-1----:R-:W-:-:S04]  /*5e30*/  FFMA R0, R33, R30, -1 ;  /* 0xbf80000021007423 */ /* 0x002fc8000000001e */
[----:B------:R-:W-:-:S04]  /*5e40*/  FADD.FTZ R3, -R0, -RZ ;  /* 0x800000ff00037221 */ /* 0x000fc80000010100 */
[----:B------:R-:W-:-:S07]  /*5e50*/  FFMA R30, R30, R3, R30 ;  /* 0x000000031e1e7223 */ /* 0x000fce000000001e */
.L_x_139:
[----:B------:R-:W-:Y:S05]  /*5e60*/  BSYNC B1 ;  /* 0x0000000000017941 */ /* 0x000fea0003800000 */
.L_x_137:
        /* <DEDUP_REMOVED lines=10> */
.L_x_141:
[----:B------:R-:W1:Y:S02]  /*5f10*/  MUFU.RCP R31, R38 ;  /* 0x00000026001f7308 */ /* 0x000e640000001000 */
[----:B-1----:R-:W-:-:S04]  /*5f20*/  FFMA R0, R38, R31, -1 ;  /* 0xbf80000026007423 */ /* 0x002fc8000000001f */
[----:B------:R-:W-:-:S04]  /*5f30*/  FADD.FTZ R0, -R0, -RZ ;  /* 0x800000ff00007221 */ /* 0x000fc80000010100 */
[----:B------:R-:W-:-:S07]  /*5f40*/  FFMA R31, R31, R0, R31 ;  /* 0x000000001f1f7223 */ /* 0x000fce000000001f */
.L_x_142:
[----:B------:R-:W-:Y:S05]  /*5f50*/  BSYNC B1 ;  /* 0x0000000000017941 */ /* 0x000fea0003800000 */
.L_x_140:
        /* <DEDUP_REMOVED lines=10> */
.L_x_144:
[----:B------:R-:W1:Y:S02]  /*6000*/  MUFU.RCP R32, R35 ;  /* 0x0000002300207308 */ /* 0x000e640000001000 */
[----:B-1----:R-:W-:-:S04]  /*6010*/  FFMA R0, R35, R32, -1 ;  /* 0xbf80000023007423 */ /* 0x002fc80000000020 */
[----:B------:R-:W-:-:S04]  /*6020*/  FADD.FTZ R3, -R0, -RZ ;  /* 0x800000ff00037221 */ /* 0x000fc80000010100 */
[----:B------:R-:W-:-:S07]  /*6030*/  FFMA R32, R32, R3, R32 ;  /* 0x0000000320207223 */ /* 0x000fce0000000020 */
.L_x_145:
[----:B------:R-:W-:Y:S05]  /*6040*/  BSYNC B1 ;  /* 0x0000000000017941 */ /* 0x000fea0003800000 */
.L_x_143:
        /* <DEDUP_REMOVED lines=10> */
.L_x_147:
[----:B------:R-:W1:Y:S02]  /*60f0*/  MUFU.RCP R33, R58 ;  /* 0x0000003a00217308 */ /* 0x000e640000001000 */
[----:B-1----:R-:W-:-:S04]  /*6100*/  FFMA R0, R58, R33, -1 ;  /* 0xbf8000003a007423 */ /* 0x002fc80000000021 */
[----:B------:R-:W-:-:S04]  /*6110*/  FADD.FTZ R0, -R0, -RZ ;  /* 0x800000ff00007221 */ /* 0x000fc80000010100 */
[----:B------:R-:W-:-:S07]  /*6120*/  FFMA R33, R33, R0, R33 ;  /* 0x0000000021217223 */ /* 0x000fce0000000021 */
.L_x_148:
[----:B------:R-:W-:Y:S05]  /*6130*/  BSYNC B1 ;  /* 0x0000000000017941 */ /* 0x000fea0003800000 */
.L_x_146:
        /* <DEDUP_REMOVED lines=10> */
.L_x_150:
[----:B------:R-:W1:Y:S02]  /*61e0*/  MUFU.RCP R34, R37 ;  /* 0x0000002500227308 */ /* 0x000e640000001000 */
[----:B-1----:R-:W-:-:S04]  /*61f0*/  FFMA R0, R37, R34, -1 ;  /* 0xbf80000025007423 */ /* 0x002fc80000000022 */
[----:B------:R-:W-:-:S04]  /*6200*/  FADD.FTZ R3, -R0, -RZ ;  /* 0x800000ff00037221 */ /* 0x000fc80000010100 */
[----:B------:R-:W-:-:S07]  /*6210*/  FFMA R34, R34, R3, R34 ;  /* 0x0000000322227223 */ /* 0x000fce0000000022 */
.L_x_151:
[----:B------:R-:W-:Y:S05]  /*6220*/  BSYNC B1 ;  /* 0x0000000000017941 */ /* 0x000fea0003800000 */
.L_x_149:
        /* <DEDUP_REMOVED lines=10> */
.L_x_153:
[----:B------:R-:W1:Y:S02]  /*62d0*/  MUFU.RCP R35, R60 ;  /* 0x0000003c00237308 */ /* 0x000e640000001000 */
[----:B-1----:R-:W-:-:S04]  /*62e0*/  FFMA R0, R60, R35, -1 ;  /* 0xbf8000003c007423 */ /* 0x002fc80000000023 */
[----:B------:R-:W-:-:S04]  /*62f0*/  FADD.FTZ R0, -R0, -RZ ;  /* 0x800000ff00007221 */ /* 0x000fc80000010100 */
[----:B------:R-:W-:-:S07]  /*6300*/  FFMA R35, R35, R0, R35 ;  /* 0x0000000023237223 */ /* 0x000fce0000000023 */
.L_x_154:
[----:B------:R-:W-:Y:S05]  /*6310*/  BSYNC B1 ;  /* 0x0000000000017941 */ /* 0x000fea0003800000 */
.L_x_152:
[----:B------:R-:W-:-:S04]  /*6320*/  IADD3 R0, R39, 0x1800000, RZ ;  /* 0x0180000027007810 */ /* 0x000fc80007ffe0ff */
[----:B------:R-:W-:-:S04]  /*6330*/  LOP3.LUT R0, R0, 0x7f800000, RZ, 0xc0, !PT ;  /* 0x7f80000000007812 */ /* 0x000fc800078ec0ff */
[----:B------:R-:W-:-:S13]  /*6340*/  ISETP.GT.U32.AND P2, PT, R0, 0x1ffffff, PT ;  /* 0x01ffffff0000780c */ /* 0x000fda0003f44070 */
[----:B------:R-:W-:Y:S05]  /*6350*/  @P2 BRA `(.L_x_155) ;  /* 0x0000000000102947 */ /* 0x000fea0003800000 */
[----:B------:R-:W-:Y:S01]  /*6360*/  IMAD.MOV.U32 R3, RZ, RZ, R39 ;  /* 0x000000ffff037224 */ /* 0x000fe200078e0027 */
[----:B------:R-:W-:-:S07]  /*6370*/  MOV R70, 0x6390 ;  /* 0x0000639000467802 */ /* 0x000fce0000000f00 */
[----:B------:R-:W-:Y:S05]  /*6380*/  CALL.REL.NOINC `($__internal_0_$__cuda_sm20_rcp_rn_f32_slowpath) ;  /* 0x0000007800347944 */ /* 0x000fea0003c00000 */
[----:B------:R-:W-:Y:S05]  /*6390*/  BRA `(.L_x_156) ;  /* 0x0000000000107947 */ /* 0x000fea0003800000 */
.L_x_155:
[----:B------:R-:W1:Y:S02]  /*63a0*/  MUFU.RCP R0, R39 ;  /* 0x0000002700007308 */ /* 0x000e640000001000 */
[----:B-1----:R-:W-:-:S04]  /*63b0*/  FFMA R3, R39, R0, -1 ;  /* 0xbf80000027037423 */ /* 0x002fc80000000000 */
[----:B------:R-:W-:-:S04]  /*63c0*/  FADD.FTZ R3, -R3, -RZ ;  /* 0x800000ff03037221 */ /* 0x000fc80000010100 */
[----:B------:R-:W-:-:S07]  /*63d0*/  FFMA R0, R0, R3, R0 ;  /* 0x0000000300007223 */ /* 0x000fce0000000000 */
.L_x_156:
[----:B------:R-:W-:Y:S01]  /*63e0*/  F2FP.F16.F32.PACK_AB R39, R28, R27 ;  /* 0x0000001b1c27723e */ /* 0x000fe200000000ff */
[----:B------:R-:W-:Y:S05]  /*63f0*/  WARPSYNC.ALL ;  /* 0x0000000000007948 */ /* 0x000fea0003800000 */
[----:B------:R-:W-:Y:S01]  /*6400*/  F2FP.F16.F32.PACK_AB R36, R21, R20 ;  /* 0x000000141524723e */ /* 0x000fe200000000ff */
[----:B------:R-:W-:Y:S01]  /*6410*/  BSSY B0, `(.L_x_157) ;  /* 0x000001b000007945 */ /* 0x000fe20003800000 */
[----:B------:R-:W-:Y:S02]  /*6420*/  F2FP.F16.F32.PACK_AB R37, R24, R23 ;  /* 0x000000171825723e */ /* 0x000fe400000000ff */
[----:B------:R-:W-:-:S02]  /*6430*/  F2FP.F16.F32.PACK_AB R38, R26, R25 ;  /* 0x000000191a26723e */ /* 0x000fc400000000ff */
[----:B------:R-:W-:Y:S02]  /*6440*/  F2FP.F16.F32.PACK_AB R27, R0, R35 ;  /* 0x00000023001b723e */ /* 0x000fe400000000ff */
[----:B------:R-:W-:Y:S01]  /*6450*/  F2FP.F16.F32.PACK_AB R24, R30, R29 ;  /* 0x0000001d1e18723e */ /* 0x000fe200000000ff */
[----:B------:R1:W-:Y:S01]  /*6460*/  STSM.16.M88.4 [R13+0x2200], R36 ;  /* 0x002200240d007844 */ /* 0x0003e20000000200 */
[----:B------:R-:W-:Y:S02]  /*6470*/  F2FP.F16.F32.PACK_AB R25, R32, R31 ;  /* 0x0000001f2019723e */ /* 0x000fe400000000ff */
[----:B------:R-:W-:Y:S02]  /*6480*/  F2FP.F16.F32.PACK_AB R26, R34, R33 ;  /* 0x00000021221a723e */ /* 0x000fe400000000ff */
[----:B------:R-:W-:-:S05]  /*6490*/  IADD3 R0, R14, 0x2200, R13 ;  /* 0x000022000e007810 */ /* 0x000fca0007ffe00d */
        /* <DEDUP_REMOVED lines=11> */
[----:B------:R-:W-:Y:S02]  /*6550*/  UIADD3 UR4, UR52, 0x2200, URZ ;  /* 0x0000220034047890 */ /* 0x000fe4000fffe03f */
[----:B------:R-:W-:Y:S01]  /*6560*/  UIADD3.X UR9, URZ, UR55, URZ, UP0, !UPT ;  /* 0x000000373f097290 */ /* 0x000fe200087fe43f */
[----:B------:R-:W-:Y:S01]  /*6570*/  UMOV UR5, UR45 ;  /* 0x0000002d00057c82 */ /* 0x000fe20008000000 */
[----:B------:R-:W-:-:S07]  /*6580*/  UMOV UR7, UR47 ;  /* 0x0000002f00077c82 */ /* 0x000fce0008000000 */
[----:B------:R2:W-:Y:S01]  /*6590*/  UTMASTG.3D [UR4], [UR8] ;  /* 0x00000004080073b5 */ /* 0x0005e20008010000 */
[----:B------:R0:W-:Y:S01]  /*65a0*/  UTMACMDFLUSH ;  /* 0x00000000000079b7 */ /* 0x0001e20000000000 */
[----:B--2---:R-:W-:-:S04]  /*65b0*/  DEPBAR.LE SB0, 0x1 ;  /* 0x000080400000791a */ /* 0x004fc80000000000 */
.L_x_158:
[----:B------:R-:W-:Y:S05]  /*65c0*/  BSYNC B0 ;  /* 0x0000000000007941 */ /* 0x000fea0003800000 */
.L_x_157:
[----:B------:R-:W-:Y:S06]  /*65d0*/  BAR.SYNC.DEFER_BLOCKING 0x1, 0x100 ;  /* 0x0044000000007b1d */ /* 0x000fec0000010000 */
[----:B------:R-:W-:Y:S04]  /*65e0*/  BSSY B0, `(.L_x_159) ;  /* 0x0000009000007945 */ /* 0x000fe80003800000 */
[----:B------:R-:W-:Y:S05]  /*65f0*/  @P0 BRA `(.L_x_160) ;  /* 0x00000000001c0947 */ /* 0x000fea0003800000 */
[----:B------:R-:W-:-:S13]  /*6600*/  ISETP.NE.AND P2, PT, R93, 0x3, PT ;  /* 0x000000035d00780c */ /* 0x000fda0003f45270 */
[----:B------:R-:W-:Y:S05]  /*6610*/  @!P2 BRA `(.L_x_161) ;  /* 0x000000000004a947 */ /* 0x000fea0003800000 */
[----:B------:R-:W-:Y:S01]  /*6620*/  BPT.TRAP 0x1 ;  /* 0x000000040000795c */ /* 0x000fe20000300000 */
.L_x_161:
[----:B------:R-:W-:-:S04]  /*6630*/  ULEA UR4, UR42, UR52, 0x3 ;  /* 0x000000342a047291 */ /* 0x000fc8000f8e183f */
[----:B------:R-:W-:-:S04]  /*6640*/  UIADD3 UR4, UR4, 0x60, URZ ;  /* 0x0000006004047890 */ /* 0x000fc8000fffe03f */
[----:B------:R-:W-:-:S09]  /*6650*/  UPRMT UR4, UR51, 0x654, UR4 ;  /* 0x0000065433047896 */ /* 0x000fd20008000004 */
[----:B------:R-:W-:Y:S03]  /*6660*/  SYNCS.ARRIVE.TRANS64.RED.A1T0 RZ, [UR4], RZ ;  /* 0x000000ffffff79a7 */ /* 0x000fe60008100404 */
.L_x_160:
[----:B------:R-:W-:Y:S05]  /*6670*/  BSYNC B0 ;  /* 0x0000000000007941 */ /* 0x000fea0003800000 */
.L_x_159:
[----:B------:R-:W-:Y:S01]  /*6680*/  UIADD3 UR42, UR42, 0x1, URZ ;  /* 0x000000012a2a7890 */ /* 0x000fe2000fffe03f */
[----:B------:R-:W-:Y:S01]  /*6690*/  BSSY B0, `(.L_x_162) ;  /* 0x000001b000007945 */ /* 0x000fe20003800000 */
[----:B------:R-:W-:Y:S02]  /*66a0*/  MOV R20, R89 ;  /* 0x0000005900147202 */ /* 0x000fe40000000f00 */
[----:B------:R-:W-:-:S04]  /*66b0*/  UISETP.NE.AND UP0, UPT, UR42, 0x4, UPT ;  /* 0x000000042a00788c */ /* 0x000fc8000bf05270 */
[----:B------:R-:W-:Y:S01]  /*66c0*/  USEL UR42, UR42, URZ, UP0 ;  /* 0x0000003f2a2a7287 */ /* 0x000fe20008000000 */
[----:B------:R-:W-:Y:S11]  /*66d0*/  @P0 BRA `(.L_x_163) ;  /* 0x0000000000580947 */ /* 0x000ff60003800000 */
[----:B------:R-:W-:-:S13]  /*66e0*/  ISETP.NE.AND P2, PT, R93, 0x3, PT ;  /* 0x000000035d00780c */ /* 0x000fda0003f45270 */
[----:B------:R-:W-:Y:S05]  /*66f0*/  @!P2 BRA `(.L_x_164) ;  /* 0x000000000004a947 */ /* 0x000fea0003800000 */
[----:B------:R-:W-:Y:S01]  /*6700*/  BPT.TRAP 0x1 ;  /* 0x000000040000795c */ /* 0x000fe20000300000 */
.L_x_164:
[C---:B------:R-:W-:Y:S01]  /*6710*/  LEA R3, R12.reuse, UR52, 0x3 ;  /* 0x000000340c037c11 */ /* 0x040fe2000f8e18ff */
[----:B------:R-:W-:Y:S01]  /*6720*/  BSSY B1, `(.L_x_165) ;  /* 0x0000009000017945 */ /* 0x000fe20003800000 */
[----:B------:R-:W-:Y:S02]  /*6730*/  SHF.L.U32 R20, R89, 0x1f, RZ ;  /* 0x0000001f59147819 */ /* 0x000fe400000006ff */
[----:B------:R-:W-:Y:S02]  /*6740*/  PLOP3.LUT P3, PT, PT, PT, PT, 0x8, 0x0 ;  /* 0x000000000000781c */ /* 0x000fe40003f6e170 */
[----:B------:R-:W2:Y:S01]  /*6750*/  SYNCS.PHASECHK.TRANS64.TRYWAIT P2, [R3+URZ+0x40], R20 ;  /* 0x00004014030075a7 */ /* 0x000ea2000804017f */
[----:B------:R-:W-:Y:S02]  /*6760*/  @!P1 PLOP3.LUT P3, PT, P6, PT, PT, 0x80, 0x0 ;  /* 0x000000000000981c */ /* 0x000fe4000376f070 */
[----:B------:R-:W-:-:S05]  /*6770*/  @!P1 LEA R21, R12, R15, 0xd ;  /* 0x0000000f0c159211 */ /* 0x000fca00078e68ff */
[----:B-1----:R-:W-:-:S06]  /*6780*/  @!P1 VIADD R0, R21, 0x20 ;  /* 0x0000002015009836 */ /* 0x002fcc0000000000 */
[----:B------:R-:W-:Y:S01]  /*6790*/  @P3 IADD3 R0, R21, -0x20, RZ ;  /* 0xffffffe015003810 */ /* 0x000fe20007ffe0ff */
[----:B--2---:R-:W-:Y:S06]  /*67a0*/  @!P2 BRA `(.L_x_166) ;  /* 0x0000006c00c0a947 */ /* 0x004fec0003800000 */
.L_x_355:
[----:B------:R-:W-:Y:S05]  /*67b0*/  BSYNC B1 ;  /* 0x0000000000017941 */ /* 0x000fea0003800000 */
.L_x_165:
[----:B------:R-:W-:Y:S05]  /*67c0*/  @!P1 WARPSYNC.ALL ;  /* 0x0000000000009948 */ /* 0x000fea0003800000 */
[----:B------:R2:W3:Y:S01]  /*67d0*/  @!P1 LDSM.16.M88.4 R4, [R21] ;  /* 0x000000001504983b */ /* 0x0004e20000000200 */
[----:B------:R-:W-:-:S03]  /*67e0*/  IADD3 R12, R12, 0x1, RZ ;  /* 0x000000010c0c7810 */ /* 0x000fc60007ffe0ff */
[----:B------:R2:W4:Y:S01]  /*67f0*/  @!P1 LDSM.16.M88.4 R8, [R0] ;  /* 0x000000000008983b */ /* 0x0005220000000200 */
[----:B------:R-:W-:-:S04]  /*6800*/  ISETP.NE.AND P2, PT, R12, 0x4, PT ;  /* 0x000000040c00780c */ /* 0x000fc80003f45270 */
[----:B-1----:R-:W-:Y:S02]  /*6810*/  SEL R20, RZ, 0x1, P2 ;  /* 0x00000001ff147807 */ /* 0x002fe40001000000 */
[----:B------:R-:W-:Y:S02]  /*6820*/  SEL R12, R12, RZ, P2 ;  /* 0x000000ff0c0c7207 */ /* 0x000fe40001000000 */
[----:B--2---:R-:W-:-:S07]  /*6830*/  LOP3.LUT R20, R89, R20, RZ, 0x3c, !PT ;  /* 0x0000001459147212 */ /* 0x004fce00078e3cff */
.L_x_163:
[----:B------:R-:W-:Y:S05]  /*6840*/  BSYNC B0 ;  /* 0x0000000000007941 */ /* 0x000fea0003800000 */
.L_x_162:
[--C-:B-1-3--:R-:W-:Y:S02]  /*6850*/  HADD2.F32 R0, -RZ, R4.reuse.H0_H0 ;  /* 0x20000004ff007230 */ /* 0x10afe40000004100 */
[C---:B------:R-:W-:Y:S01]  /*6860*/  FMUL R3, R91.reuse, R72 ;  /* 0x000000485b037220 */ /* 0x040fe20000400000 */
[----:B------:R-:W-:Y:S01]  /*6870*/  IMAD.MOV.U32 R68, RZ, RZ, 0x3bbb989d ;  /* 0x3bbb989dff447424 */ /* 0x000fe200078e00ff */
[----:B------:R-:W-:Y:S01]  /*6880*/  MOV R69, 0x437c0000 ;  /* 0x437c000000457802 */ /* 0x000fe20000000f00 */
[----:B------:R-:W-:Y:S02]  /*6890*/  HADD2.F32 R24, -RZ, R4.H1_H1 ;  /* 0x30000004ff187230 */ /* 0x000fe40000004100 */
[C---:B------:R-:W-:Y:S01]  /*68a0*/  FFMA R3, R90.reuse, R0, R3 ;  /* 0x000000005a037223 */ /* 0x040fe20000000003 */
[C---:B------:R-:W-:Y:S01]  /*68b0*/  FMUL R73, R91.reuse, R73 ;  /* 0x000000495b497220 */ /* 0x040fe20000400000 */
[--C-:B------:R-:W-:Y:S02]  /*68c0*/  HADD2.F32 R26, -RZ, R5.reuse.H0_H0 ;  /* 0x20000005ff1a7230 */ /* 0x100fe40000004100 */
[----:B------:R-:W-:Y:S01]  /*68d0*/  FMUL R21, R91, R74 ;  /* 0x0000004a5b157220 */ /* 0x000fe20000400000 */
[----:B------:R-:W-:Y:S01]  /*68e0*/  FFMA.SAT R0, -R3, R68, 0.5 ;  /* 0x3f00000003007423 */ /* 0x000fe20000002144 */
[----:B------:R-:W-:Y:S01]  /*68f0*/  FFMA R73, R90, R24, R73 ;  /* 0x000000185a497223 */ /* 0x000fe20000000049 */
[----:B------:R-:W-:-:S02]  /*6900*/  HADD2.F32 R28, -RZ, R5.H1_H1 ;  /* 0x30000005ff1c7230 */ /* 0x000fc40000004100 */
[C---:B------:R-:W-:Y:S01]  /*6910*/  FMUL R75, R91.reuse, R75 ;  /* 0x0000004b5b4b7220 */ /* 0x040fe20000400000 */
[----:B------:R-:W-:Y:S01]  /*6920*/  FFMA.RM R0, R0, R69, 12582913 ;  /* 0x4b40000100007423 */ /* 0x000fe20000004045 */
[--C-:B------:R-:W-:Y:S02]  /*6930*/  HADD2.F32 R30, -RZ, R6.reuse.H0_H0 ;  /* 0x20000006ff1e7230 */ /* 0x100fe40000004100 */
[----:B------:R-:W-:Y:S01]  /*6940*/  FMUL R23, R91, R76 ;  /* 0x0000004c5b177220 */ /* 0x000fe20000400000 */
[----:B------:R-:W-:Y:S01]  /*6950*/  FFMA R21, R90, R26, R21 ;  /* 0x0000001a5a157223 */ /* 0x000fe20000000015 */
[----:B------:R-:W-:Y:S01]  /*6960*/  FADD R24, R0, -12583039 ;  /* 0xcb40007f00187421 */ /* 0x000fe20000000000 */
[----:B------:R-:W-:Y:S01]  /*6970*/  FFMA.SAT R26, -R73, R68, 0.5 ;  /* 0x3f000000491a7423 */ /* 0x000fe20000002144 */
[C---:B------:R-:W-:Y:S01]  /*6980*/  FFMA R75, R90.reuse, R28, R75 ;  /* 0x0000001c5a4b7223 */ /* 0x040fe2000000004b */
[----:B------:R-:W-:Y:S01]  /*6990*/  FFMA R23, R90, R30, R23 ;  /* 0x0000001e5a177223 */ /* 0x000fe20000000017 */
[----:B------:R-:W-:Y:S01]  /*69a0*/  FFMA R24, -R3, 1.4426950216293334961, -R24 ;  /* 0x3fb8aa3b03187823 */ /* 0x000fe20000000918 */
[----:B------:R-:W-:-:S02]  /*69b0*/  HADD2.F32 R32, -RZ, R6.H1_H1 ;  /* 0x30000006ff207230 */ /* 0x000fc40000004100 */
[----:B------:R-:W-:Y:S01]  /*69c0*/  FFMA.RM R26, R26, R69, 12582913 ;  /* 0x4b4000011a1a7423 */ /* 0x000fe20000004045 */
[-C--:B------:R-:W-:Y:S01]  /*69d0*/  FFMA.SAT R34, -R75, R68.reuse, 0.5 ;  /* 0x3f0000004b227423 */ /* 0x080fe20000002144 */
[----:B------:R-:W-:Y:S01]  /*69e0*/  FFMA R24, -R3, 1.925963033500011079e-08, R24 ;  /* 0x32a5706003187823 */ /* 0x000fe20000000118 */
[-C--:B------:R-:W-:Y:S01]  /*69f0*/  FFMA.SAT R36, -R23, R68.reuse, 0.5 ;  /* 0x3f00000017247423 */ /* 0x080fe20000002144 */
[----:B------:R-:W-:Y:S01]  /*6a00*/  FMUL R77, R91, R77 ;  /* 0x0000004d5b4d7220 */ /* 0x000fe20000400000 */
[----:B------:R-:W-:Y:S01]  /*6a10*/  FFMA.SAT R3, -R21, R68, 0.5 ;  /* 0x3f00000015037423 */ /* 0x000fe20000002144 */
[----:B------:R-:W-:Y:S01]  /*6a20*/  FADD R28, R26, -12583039 ;  /* 0xcb40007f1a1c7421 */ /* 0x000fe20000000000 */
[-C--:B------:R-:W-:Y:S01]  /*6a30*/  FFMA.RM R34, R34, R69.reuse, 12582913 ;  /* 0x4b40000122227423 */ /* 0x080fe20000004045 */
[----:B------:R-:W-:Y:S01]  /*6a40*/  FFMA.RM R36, R36, R69, 12582913 ;  /* 0x4b40000124247423 */ /* 0x000fe20000004045 */
[----:B------:R-:W-:Y:S01]  /*6a50*/  FFMA R77, R90, R32, R77 ;  /* 0x000000205a4d7223 */ /* 0x000fe2000000004d */
[----:B------:R-:W-:-:S02]  /*6a60*/  HADD2.F32 R32, -RZ, R7.H0_H0 ;  /* 0x20000007ff207230 */ /* 0x000fc40000004100 */
[----:B------:R-:W-:Y:S01]  /*6a70*/  FFMA.RM R30, R3, R69, 12582913 ;  /* 0x4b400001031e7423 */ /* 0x000fe20000004045 */
[----:B------:R-:W-:Y:S01]  /*6a80*/  FMUL R25, R91, R78 ;  /* 0x0000004e5b197220 */ /* 0x000fe20000400000 */
[----:B------:R1:W2:Y:S01]  /*6a90*/  MUFU.EX2 R3, R24 ;  /* 0x0000001800037308 */ /* 0x0002a20000000800 */
[----:B------:R-:W-:Y:S01]  /*6aa0*/  FFMA R28, -R73, 1.4426950216293334961, -R28 ;  /* 0x3fb8aa3b491c7823 */ /* 0x000fe2000000091c */
[----:B----4-:R-:W-:Y:S02]  /*6ab0*/  HADD2.F32 R37, -RZ, R8.H0_H0 ;  /* 0x20000008ff257230 */ /* 0x010fe40000004100 */
[----:B------:R-:W-:Y:S01]  /*6ac0*/  FADD R38, R36, -12583039 ;  /* 0xcb40007f24267421 */ /* 0x000fe20000000000 */
[C---:B------:R-:W-:Y:S01]  /*6ad0*/  FMUL R27, R91.reuse, R80 ;  /* 0x000000505b1b7220 */ /* 0x040fe20000400000 */
[----:B------:R-:W-:Y:S02]  /*6ae0*/  HADD2.F32 R35, -RZ, R7.H1_H1 ;  /* 0x30000007ff237230 */ /* 0x000fe40000004100 */
[----:B------:R-:W-:Y:S01]  /*6af0*/  FMUL R79, R91, R79 ;  /* 0x0000004f5b4f7220 */ /* 0x000fe20000400000 */
[----:B------:R-:W-:Y:S01]  /*6b00*/  FFMA R25, R90, R32, R25 ;  /* 0x000000205a197223 */ /* 0x000fe20000000019 */
[----:B------:R-:W-:-:S02]  /*6b10*/  HADD2.F32 R57, -RZ, R9.H1_H1 ;  /* 0x30000009ff397230 */ /* 0x000fc40000004100 */
[----:B-1----:R-:W-:Y:S01]  /*6b20*/  FADD R24, R34, -12583039 ;  /* 0xcb40007f22187421 */ /* 0x002fe20000000000 */
[----:B------:R-:W-:Y:S01]  /*6b30*/  FMUL R83, R91, R83 ;  /* 0x000000535b537220 */ /* 0x000fe20000400000 */
[----:B------:R-:W-:Y:S01]  /*6b40*/  FADD R32, R30, -12583039 ;  /* 0xcb40007f1e207421 */ /* 0x000fe20000000000 */
[----:B------:R-:W-:Y:S01]  /*6b50*/  FFMA R28, -R73, 1.925963033500011079e-08, R28 ;  /* 0x32a57060491c7823 */ /* 0x000fe2000000011c */
[----:B------:R-:W-:Y:S01]  /*6b60*/  FFMA R24, -R75, 1.4426950216293334961, -R24 ;  /* 0x3fb8aa3b4b187823 */ /* 0x000fe20000000918 */
[----:B------:R-:W-:Y:S01]  /*6b70*/  FFMA R38, -R23, 1.4426950216293334961, -R38 ;  /* 0x3fb8aa3b17267823 */ /* 0x000fe20000000926 */
[C---:B------:R-:W-:Y:S01]  /*6b80*/  FFMA R27, R90.reuse, R37, R27 ;  /* 0x000000255a1b7223 */ /* 0x040fe2000000001b */
[C---:B------:R-:W-:Y:S01]  /*6b90*/  FFMA R79, R90.reuse, R35, R79 ;  /* 0x000000235a4f7223 */ /* 0x040fe2000000004f */
[----:B------:R-:W-:Y:S01]  /*6ba0*/  FFMA R32, -R21, 1.4426950216293334961, -R32 ;  /* 0x3fb8aa3b15207823 */ /* 0x000fe20000000920 */
[----:B------:R1:W-:Y:S01]  /*6bb0*/  MUFU.EX2 R35, R28 ;  /* 0x0000001c00237308 */ /* 0x0003e20000000800 */
[----:B------:R-:W-:Y:S01]  /*6bc0*/  FFMA R24, -R75, 1.925963033500011079e-08, R24 ;  /* 0x32a570604b187823 */ /* 0x000fe20000000118 */
[----:B------:R-:W-:Y:S01]  /*6bd0*/  FFMA R38, -R23, 1.925963033500011079e-08, R38 ;  /* 0x32a5706017267823 */ /* 0x000fe20000000126 */
[----:B------:R-:W-:Y:S01]  /*6be0*/  FFMA R83, R90, R57, R83 ;  /* 0x000000395a537223 */ /* 0x000fe20000000053 */
[-C--:B------:R-:W-:Y:S01]  /*6bf0*/  FFMA.SAT R23, -R25, R68.reuse, 0.5 ;  /* 0x3f00000019177423 */ /* 0x080fe20000002144 */
[----:B------:R-:W-:Y:S01]  /*6c00*/  FFMA.SAT R57, -R27, R68, 0.5 ;  /* 0x3f0000001b397423 */ /* 0x000fe20000002144 */
[----:B------:R-:W-:-:S02]  /*6c10*/  HADD2.F32 R39, -RZ, R8.H1_H1 ;  /* 0x30000008ff277230 */ /* 0x000fc40000004100 */
[----:B------:R-:W-:Y:S01]  /*6c20*/  FMUL R81, R91, R81 ;  /* 0x000000515b517220 */ /* 0x000fe20000400000 */
[----:B------:R-:W-:Y:S01]  /*6c30*/  FFMA R32, -R21, 1.925963033500011079e-08, R32 ;  /* 0x32a5706015207823 */ /* 0x000fe20000000120 */
[-C--:B-1----:R-:W-:Y:S01]  /*6c40*/  FFMA.SAT R28, -R77, R68.reuse, 0.5 ;  /* 0x3f0000004d1c7423 */ /* 0x082fe20000002144 */
[----:B------:R1:W3:Y:S01]  /*6c50*/  MUFU.EX2 R37, R24 ;  /* 0x0000001800257308 */ /* 0x0002e20000000800 */
[-C--:B------:R-:W-:Y:S01]  /*6c60*/  FFMA.RM R56, R23, R69.reuse, 12582913 ;  /* 0x4b40000117387423 */ /* 0x080fe20000004045 */
[-C--:B------:R-:W-:Y:S01]  /*6c70*/  FFMA.RM R59, R57, R69.reuse, 12582913 ;  /* 0x4b400001393b7423 */ /* 0x080fe20000004045 */
[----:B------:R-:W-:Y:S01]  /*6c80*/  FFMA.RM R28, R28, R69, 12582913 ;  /* 0x4b4000011c1c7423 */ /* 0x000fe20000004045 */
[----:B------:R-:W-:Y:S01]  /*6c90*/  FFMA R81, R90, R39, R81 ;  /* 0x000000275a517223 */ /* 0x000fe20000000051 */
[----:B------:R-:W-:Y:S02]  /*6ca0*/  HADD2.F32 R39, -RZ, R9.H0_H0 ;  /* 0x20000009ff277230 */ /* 0x000fe40000004100 */
[----:B------:R-:W-:Y:S01]  /*6cb0*/  FADD R58, R56, -12583039 ;  /* 0xcb40007f383a7421 */ /* 0x000fe20000000000 */
[----:B------:R-:W-:Y:S01]  /*6cc0*/  FADD R60, R59, -12583039 ;  /* 0xcb40007f3b3c7421 */ /* 0x000fe20000000000 */
[----:B------:R4:W-:Y:S01]  /*6cd0*/  MUFU.EX2 R21, R32 ;  /* 0x0000002000157308 */ /* 0x0009e20000000800 */
[----:B-1----:R-:W-:Y:S01]  /*6ce0*/  FFMA.SAT R24, -R79, R68, 0.5 ;  /* 0x3f0000004f187423 */ /* 0x002fe20000002144 */
[----:B------:R-:W-:Y:S01]  /*6cf0*/  FMUL R29, R91, R82 ;  /* 0x000000525b1d7220 */ /* 0x000fe20000400000 */
[----:B------:R-:W-:Y:S01]  /*6d00*/  FFMA R58, -R25, 1.4426950216293334961, -R58 ;  /* 0x3fb8aa3b193a7823 */ /* 0x000fe2000000093a */
[----:B------:R-:W-:Y:S01]  /*6d10*/  FFMA R60, -R27, 1.4426950216293334961, -R60 ;  /* 0x3fb8aa3b1b3c7823 */ /* 0x000fe2000000093c */
[----:B------:R-:W-:Y:S01]  /*6d20*/  FFMA.RM R24, R24, R69, 12582913 ;  /* 0x4b40000118187423 */ /* 0x000fe20000004045 */
[----:B------:R-:W-:Y:S01]  /*6d30*/  FFMA R29, R90, R39, R29 ;  /* 0x000000275a1d7223 */ /* 0x000fe2000000001d */
[----:B------:R-:W-:Y:S01]  /*6d40*/  FFMA R58, -R25, 1.925963033500011079e-08, R58 ;  /* 0x32a57060193a7823 */ /* 0x000fe2000000013a */
[----:B------:R1:W-:Y:S01]  /*6d50*/  MUFU.EX2 R23, R38 ;  /* 0x0000002600177308 */ /* 0x0003e20000000800 */
[----:B----4-:R-:W-:Y:S01]  /*6d60*/  FADD R32, R28, -12583039 ;  /* 0xcb40007f1c207421 */ /* 0x010fe20000000000 */
[----:B------:R-:W-:Y:S01]  /*6d70*/  FFMA R60, -R27, 1.925963033500011079e-08, R60 ;  /* 0x32a570601b3c7823 */ /* 0x000fe2000000013c */
[-C--:B------:R-:W-:Y:S01]  /*6d80*/  FFMA.SAT R57, -R81, R68.reuse, 0.5 ;  /* 0x3f00000051397423 */ /* 0x080fe20000002144 */
[----:B------:R-:W-:Y:S01]  /*6d90*/  FFMA.SAT R27, -R29, R68, 0.5 ;  /* 0x3f0000001d1b7423 */ /* 0x000fe20000002144 */
[----:B------:R-:W-:Y:S01]  /*6da0*/  FFMA R32, -R77, 1.4426950216293334961, -R32 ;  /* 0x3fb8aa3b4d207823 */ /* 0x000fe20000000920 */
[----:B------:R-:W-:-:S02]  /*6db0*/  HADD2.F32 R62, -RZ, R10.H1_H1 ;  /* 0x3000000aff3e7230 */ /* 0x000fc40000004100 */
[----:B------:R-:W-:Y:S01]  /*6dc0*/  FMUL R85, R91, R85 ;  /* 0x000000555b557220 */ /* 0x000fe20000400000 */
[----:B------:R4:W-:Y:S01]  /*6dd0*/  MUFU.EX2 R25, R58 ;  /* 0x0000003a00197308 */ /* 0x0009e20000000800 */
[----:B-1----:R-:W-:Y:S01]  /*6de0*/  FADD R38, R24, -12583039 ;  /* 0xcb40007f18267421 */ /* 0x002fe20000000000 */
[----:B------:R-:W-:Y:S01]  /*6df0*/  FFMA R32, -R77, 1.925963033500011079e-08, R32 ;  /* 0x32a570604d207823 */ /* 0x000fe20000000120 */
[----:B------:R-:W-:Y:S02]  /*6e00*/  HADD2.F32 R61, -RZ, R10.H0_H0 ;  /* 0x2000000aff3d7230 */ /* 0x000fe40000004100 */
[----:B------:R-:W-:Y:S01]  /*6e10*/  FMUL R31, R91, R84 ;  /* 0x000000545b1f7220 */ /* 0x000fe20000400000 */
[----:B------:R-:W-:Y:S01]  /*6e20*/  FFMA R38, -R79, 1.4426950216293334961, -R38 ;  /* 0x3fb8aa3b4f267823 */ /* 0x000fe20000000926 */
[--C-:B------:R-:W-:Y:S02]  /*6e30*/  HADD2.F32 R63, -RZ, R11.reuse.H0_H0 ;  /* 0x2000000bff3f7230 */ /* 0x100fe40000004100 */
[----:B------:R-:W-:Y:S01]  /*6e40*/  FMUL R33, R91, R86 ;  /* 0x000000565b217220 */ /* 0x000fe20000400000 */
[----:B------:R1:W-:Y:S01]  /*6e50*/  MUFU.EX2 R39, R32 ;  /* 0x0000002000277308 */ /* 0x0003e20000000800 */
[----:B------:R-:W-:Y:S01]  /*6e60*/  FFMA R38, -R79, 1.925963033500011079e-08, R38 ;  /* 0x32a570604f267823 */ /* 0x000fe20000000126 */
[----:B----4-:R-:W-:Y:S01]  /*6e70*/  FFMA.RM R58, R27, R69, 12582913 ;  /* 0x4b4000011b3a7423 */ /* 0x010fe20000004045 */
[----:B------:R-:W-:-:S02]  /*6e80*/  HADD2.F32 R65, -RZ, R11.H1_H1 ;  /* 0x3000000bff417230 */ /* 0x000fc40000004100 */
[----:B------:R-:W-:Y:S01]  /*6e90*/  FMUL R87, R91, R87 ;  /* 0x000000575b577220 */ /* 0x000fe20000400000 */
[C---:B------:R-:W-:Y:S01]  /*6ea0*/  FFMA R85, R90.reuse, R62, R85 ;  /* 0x0000003e5a557223 */ /* 0x040fe20000000055 */
[C---:B------:R-:W-:Y:S01]  /*6eb0*/  FFMA R31, R90.reuse, R61, R31 ;  /* 0x0000003d5a1f7223 */ /* 0x040fe2000000001f */
[C---:B------:R-:W-:Y:S01]  /*6ec0*/  FFMA R33, R90.reuse, R63, R33 ;  /* 0x0000003f5a217223 */ /* 0x040fe20000000021 */
[----:B------:R-:W-:Y:S01]  /*6ed0*/  FFMA R87, R90, R65, R87 ;  /* 0x000000415a577223 */ /* 0x000fe20000000057 */
[-C--:B-1----:R-:W-:Y:S01]  /*6ee0*/  FFMA.RM R32, R57, R69.reuse, 12582913 ;  /* 0x4b40000139207423 */ /* 0x082fe20000004045 */
[-C--:B------:R-:W-:Y:S01]  /*6ef0*/  FFMA.SAT R61, -R83, R68.reuse, 0.5 ;  /* 0x3f000000533d7423 */ /* 0x080fe20000002144 */
[----:B------:R1:W-:Y:S01]  /*6f00*/  MUFU.EX2 R57, R38 ;  /* 0x0000002600397308 */ /* 0x0003e20000000800 */
[-C--:B------:R-:W-:Y:S01]  /*6f10*/  FFMA.SAT R63, -R31, R68.reuse, 0.5 ;  /* 0x3f0000001f3f7423 */ /* 0x080fe20000002144 */
[----:B------:R-:W-:Y:S01]  /*6f20*/  FADD R62, R32, -12583039 ;  /* 0xcb40007f203e7421 */ /* 0x000fe20000000000 */
[-C--:B------:R-:W-:Y:S01]  /*6f30*/  FFMA.SAT R65, -R85, R68.reuse, 0.5 ;  /* 0x3f00000055417423 */ /* 0x080fe20000002144 */
[-C--:B------:R-:W-:Y:S01]  /*6f40*/  FFMA.SAT R66, -R33, R68.reuse, 0.5 ;  /* 0x3f00000021427423 */ /* 0x080fe20000002144 */
[----:B------:R-:W-:Y:S01]  /*6f50*/  FFMA.SAT R68, -R87, R68, 0.5 ;  /* 0x3f00000057447423 */ /* 0x000fe20000002144 */
[----:B------:R-:W-:Y:S01]  /*6f60*/  FFMA R62, -R81, 1.4426950216293334961, -R62 ;  /* 0x3fb8aa3b513e7823 */ /* 0x000fe2000000093e */
[-C--:B------:R-:W-:Y:S01]  /*6f70*/  FFMA.RM R61, R61, R69.reuse, 12582913 ;  /* 0x4b4000013d3d7423 */ /* 0x080fe20000004045 */
[-C--:B------:R-:W-:Y:S01]  /*6f80*/  FFMA.RM R63, R63, R69.reuse, 12582913 ;  /* 0x4b4000013f3f7423 */ /* 0x080fe20000004045 */
[----:B-1----:R-:W-:Y:S01]  /*6f90*/  FADD R38, R58, -12583039 ;  /* 0xcb40007f3a267421 */ /* 0x002fe20000000000 */
[----:B------:R-:W-:Y:S01]  /*6fa0*/  FFMA R62, -R81, 1.925963033500011079e-08, R62 ;  /* 0x32a57060513e7823 */ /* 0x000fe2000000013e */
[-C--:B------:R-:W-:Y:S01]  /*6fb0*/  FFMA.RM R65, R65, R69.reuse, 12582913 ;  /* 0x4b40000141417423 */ /* 0x080fe20000004045 */
[-C--:B------:R-:W-:Y:S01]  /*6fc0*/  FFMA.RM R67, R66, R69.reuse, 12582913 ;  /* 0x4b40000142437423 */ /* 0x080fe20000004045 */
[C---:B------:R-:W-:Y:S01]  /*6fd0*/  FFMA R38, -R29.reuse, 1.4426950216293334961, -R38 ;  /* 0x3fb8aa3b1d267823 */ /* 0x040fe20000000926 */
[----:B------:R-:W-:Y:S01]  /*6fe0*/  FFMA.RM R68, R68, R69, 12582913 ;  /* 0x4b40000144447423 */ /* 0x000fe20000004045 */
[----:B------:R-:W-:Y:S01]  /*6ff0*/  SHF.L.U32 R0, R0, 0x17, RZ ;  /* 0x0000001700007819 */ /* 0x000fe200000006ff */
[----:B------:R1:W-:Y:S01]  /*7000*/  MUFU.EX2 R27, R62 ;  /* 0x0000003e001b7308 */ /* 0x0003e20000000800 */
[----:B------:R-:W-:Y:S01]  /*7010*/  FFMA R38, -R29, 1.925963033500011079e-08, R38 ;  /* 0x32a570601d267823 */ /* 0x000fe20000000126 */
[----:B------:R-:W-:Y:S01]  /*7020*/  FADD R64, R61, -12583039 ;  /* 0xcb40007f3d407421 */ /* 0x000fe20000000000 */
[----:B------:R-:W-:Y:S01]  /*7030*/  FADD R66, R65, -12583039 ;  /* 0xcb40007f41427421 */ /* 0x000fe20000000000 */
[----:B------:R-:W-:Y:S01]  /*7040*/  FADD R70, R68, -12583039 ;  /* 0xcb40007f44467421 */ /* 0x000fe20000000000 */
[----:B--2---:R-:W-:Y:S01]  /*7050*/  FFMA R72, R0, R3, 1 ;  /* 0x3f80000000487423 */ /* 0x004fe20000000003 */
[----:B------:R-:W-:Y:S01]  /*7060*/  FFMA R64, -R83, 1.4426950216293334961, -R64 ;  /* 0x3fb8aa3b53407823 */ /* 0x000fe20000000940 */
[----:B------:R-:W-:Y:S01]  /*7070*/  FFMA R66, -R85, 1.4426950216293334961, -R66 ;  /* 0x3fb8aa3b55427823 */ /* 0x000fe20000000942 */
[----:B------:R2:W-:Y:S01]  /*7080*/  MUFU.EX2 R29, R38 ;  /* 0x00000026001d7308 */ /* 0x0005e20000000800 */
[----:B-1----:R-:W-:Y:S01]  /*7090*/  FADD R62, R63, -12583039 ;  /* 0xcb40007f3f3e7421 */ /* 0x002fe20000000000 */
[----:B------:R-:W-:Y:S01]  /*70a0*/  FFMA R70, -R87, 1.4426950216293334961, -R70 ;  /* 0x3fb8aa3b57467823 */ /* 0x000fe20000000946 */
[----:B------:R-:W-:-:S02]  /*70b0*/  VIADD R0, R72, 0x1800000 ;  /* 0x0180000048007836 */ /* 0x000fc40000000000 */
[----:B------:R-:W-:Y:S01]  /*70c0*/  FFMA R64, -R83, 1.925963033500011079e-08, R64 ;  /* 0x32a5706053407823 */ /* 0x000fe20000000140 */
[----:B------:R-:W-:Y:S01]  /*70d0*/  FFMA R62, -R31, 1.4426950216293334961, -R62 ;  /* 0x3fb8aa3b1f3e7823 */ /* 0x000fe2000000093e */
[----:B------:R-:W-:Y:S01]  /*70e0*/  FFMA R66, -R85, 1.925963033500011079e-08, R66 ;  /* 0x32a5706055427823 */ /* 0x000fe20000000142 */
[----:B------:R-:W-:Y:S01]  /*70f0*/  FFMA R70, -R87, 1.925963033500011079e-08, R70 ;  /* 0x32a5706057467823 */ /* 0x000fe20000000146 */
[----:B------:R-:W-:Y:S01]  /*7100*/  LOP3.LUT R0, R0, 0x7f800000, RZ, 0xc0, !PT ;  /* 0x7f80000000007812 */ /* 0x000fe200078ec0ff */
[----:B--2---:R-:W-:Y:S01]  /*7110*/  FADD R38, R67, -12583039 ;  /* 0xcb40007f43267421 */ /* 0x004fe20000000000 */
[----:B------:R-:W-:Y:S01]  /*7120*/  FFMA R62, -R31, 1.925963033500011079e-08, R62 ;  /* 0x32a570601f3e7823 */ /* 0x000fe2000000013e */
[----:B------:R-:W1:Y:S01]  /*7130*/  MUFU.EX2 R60, R60 ;  /* 0x0000003c003c7308 */ /* 0x000e620000000800 */
[----:B------:R-:W-:Y:S01]  /*7140*/  ISETP.GT.U32.AND P2, PT, R0, 0x1ffffff, PT ;  /* 0x01ffffff0000780c */ /* 0x000fe20003f44070 */
[----:B------:R-:W-:Y:S01]  /*7150*/  FFMA R38, -R33, 1.4426950216293334961, -R38 ;  /* 0x3fb8aa3b21267823 */ /* 0x000fe20000000926 */
[----:B------:R-:W-:Y:S01]  /*7160*/  SHF.L.U32 R34, R34, 0x17, RZ ;  /* 0x0000001722227819 */ /* 0x000fe200000006ff */
[----:B------:R-:W-:Y:S01]  /*7170*/  IMAD.SHL.U32 R26, R26, 0x800000, RZ ;  /* 0x008000001a1a7824 */ /* 0x000fe200078e00ff */
[----:B------:R-:W-:Y:S01]  /*7180*/  SHF.L.U32 R59, R59, 0x17, RZ ;  /* 0x000000173b3b7819 */ /* 0x000fe200000006ff */
[----:B------:R-:W-:Y:S01]  /*7190*/  FFMA R38, -R33, 1.925963033500011079e-08, R38 ;  /* 0x32a5706021267823 */ /* 0x000fe20000000126 */
[----:B------:R-:W-:Y:S01]  /*71a0*/  SHF.L.U32 R30, R30, 0x17, RZ ;  /* 0x000000171e1e7819 */ /* 0x000fe200000006ff */
[----:B------:R-:W2:Y:S01]  /*71b0*/  MUFU.EX2 R64, R64 ;  /* 0x0000004000407308 */ /* 0x000ea20000000800 */
[----:B------:R-:W-:Y:S01]  /*71c0*/  SHF.L.U32 R28, R28, 0x17, RZ ;  /* 0x000000171c1c7819 */ /* 0x000fe200000006ff */
[----:B------:R-:W-:Y:S01]  /*71d0*/  IMAD.SHL.U32 R36, R36, 0x800000, RZ ;  /* 0x0080000024247824 */ /* 0x000fe200078e00ff */
[----:B------:R-:W-:Y:S01]  /*71e0*/  SHF.L.U32 R56, R56, 0x17, RZ ;  /* 0x0000001738387819 */ /* 0x000fe200000006ff */
[----:B------:R-:W-:Y:S01]  /*71f0*/  IMAD.SHL.U32 R24, R24, 0x800000, RZ ;  /* 0x0080000018187824 */ /* 0x000fe200078e00ff */
[----:B------:R-:W-:Y:S01]  /*7200*/  SHF.L.U32 R32, R32, 0x17, RZ ;  /* 0x0000001720207819 */ /* 0x000fe200000006ff */
[----:B------:R-:W-:Y:S01]  /*7210*/  IMAD.SHL.U32 R63, R63, 0x800000, RZ ;  /* 0x008000003f3f7824 */ /* 0x000fe200078e00ff */
[----:B------:R-:W-:Y:S01]  /*7220*/  SHF.L.U32 R58, R58, 0x17, RZ ;  /* 0x000000173a3a7819 */ /* 0x000fe200000006ff */
[----:B------:R-:W4:Y:S01]  /*7230*/  MUFU.EX2 R62, R62 ;  /* 0x0000003e003e7308 */ /* 0x000f220000000800 */
[----:B------:R-:W-:Y:S01]  /*7240*/  SHF.L.U32 R61, R61, 0x17, RZ ;  /* 0x000000173d3d7819 */ /* 0x000fe200000006ff */
[----:B------:R-:W-:Y:S01]  /*7250*/  IMAD.SHL.U32 R68, R68, 0x800000, RZ ;  /* 0x0080000044447824 */ /* 0x000fe200078e00ff */
[----:B------:R-:W-:Y:S01]  /*7260*/  SHF.L.U32 R65, R65, 0x17, RZ ;  /* 0x0000001741417819 */ /* 0x000fe200000006ff */
[----:B------:R-:W-:Y:S01]  /*7270*/  BSSY B1, `(.L_x_167) ;  /* 0x000001e000017945 */ /* 0x000fe20003800000 */
[----:B------:R-:W-:Y:S01]  /*7280*/  SHF.L.U32 R67, R67, 0x17, RZ ;  /* 0x0000001743437819 */ /* 0x000fe200000006ff */
[----:B---3--:R-:W-:Y:S01]  /*7290*/  FFMA R37, R34, R37, 1 ;  /* 0x3f80000022257423 */ /* 0x008fe20000000025 */
[----:B-1----:R-:W-:Y:S01]  /*72a0*/  FFMA R60, R59, R60, 1 ;  /* 0x3f8000003b3c7423 */ /* 0x002fe2000000003c */
[----:B------:R-:W1:Y:S01]  /*72b0*/  MUFU.EX2 R66, R66 ;  /* 0x0000004200427308 */ /* 0x000e620000000800 */
[----:B------:R-:W-:Y:S01]  /*72c0*/  FFMA R35, R26, R35, 1 ;  /* 0x3f8000001a237423 */ /* 0x000fe20000000023 */
[----:B------:R-:W-:Y:S01]  /*72d0*/  FFMA R30, R30, R21, 1 ;  /* 0x3f8000001e1e7423 */ /* 0x000fe20000000015 */
[----:B------:R-:W-:Y:S01]  /*72e0*/  FFMA R36, R36, R23, 1 ;  /* 0x3f80000024247423 */ /* 0x000fe20000000017 */
[----:B------:R-:W-:Y:S01]  /*72f0*/  FFMA R39, R28, R39, 1 ;  /* 0x3f8000001c277423 */ /* 0x000fe20000000027 */
[----:B------:R-:W-:Y:S01]  /*7300*/  FFMA R34, R56, R25, 1 ;  /* 0x3f80000038227423 */ /* 0x000fe20000000019 */
[----:B------:R-:W-:Y:S01]  /*7310*/  FFMA R31, R24, R57, 1 ;  /* 0x3f800000181f7423 */ /* 0x000fe20000000039 */
[----:B------:R-:W-:Y:S01]  /*7320*/  FFMA R33, R32, R27, 1 ;  /* 0x3f80000020217423 */ /* 0x000fe2000000001b */
[----:B------:R-:W3:Y:S01]  /*7330*/  MUFU.EX2 R38, R38 ;  /* 0x0000002600267308 */ /* 0x000ee20000000800 */
[----:B------:R-:W-:Y:S01]  /*7340*/  FFMA R58, R58, R29, 1 ;  /* 0x3f8000003a3a7423 */ /* 0x000fe2000000001d */
[----:B--2---:R-:W-:Y:S01]  /*7350*/  FFMA R61, R61, R64, 1 ;  /* 0x3f8000003d3d7423 */ /* 0x004fe20000000040 */
[----:B----4-:R-:W-:-:S05]  /*7360*/  FFMA R62, R63, R62, 1 ;  /* 0x3f8000003f3e7423 */ /* 0x010fca000000003e */
[----:B------:R-:W2:Y:S01]  /*7370*/  MUFU.EX2 R3, R70 ;  /* 0x0000004600037308 */ /* 0x000ea20000000800 */
[----:B-1----:R-:W-:Y:S01]  /*7380*/  FFMA R65, R65, R66, 1 ;  /* 0x3f80000041417423 */ /* 0x002fe20000000042 */
[----:B---3--:R-:W-:Y:S01]  /*7390*/  FFMA R38, R67, R38, 1 ;  /* 0x3f80000043267423 */ /* 0x008fe20000000026 */
[----:B--2---:R-:W-:Y:S01]  /*73a0*/  FFMA R59, R68, R3, 1 ;  /* 0x3f800000443b7423 */ /* 0x004fe20000000003 */
[----:B------:R-:W-:Y:S06]  /*73b0*/  @P2 BRA `(.L_x_168) ;  /* 0x0000000000142947 */ /* 0x000fec0003800000 */
[----:B------:R-:W-:Y:S02]  /*73c0*/  MOV R3, R72 ;  /* 0x0000004800037202 */ /* 0x000fe40000000f00 */
[----:B------:R-:W-:-:S07]  /*73d0*/  MOV R70, 0x73f0 ;  /* 0x000073f000467802 */ /* 0x000fce0000000f00 */
[----:B------:R-:W-:Y:S05]  /*73e0*/  CALL.REL.NOINC `($__internal_0_$__cuda_sm20_rcp_rn_f32_slowpath) ;  /* 0x00000068001c7944 */ /* 0x000fea0003c00000 */
[----:B------:R-:W-:Y:S01]  /*73f0*/  MOV R21, R0 ;  /* 0x0000000000157202 */ /* 0x000fe20000000f00 */
[----:B------:R-:W-:Y:S06]  /*7400*/  BRA `(.L_x_169) ;  /* 0x0000000000107947 */ /* 0x000fec0003800000 */
.L_x_168:
[----:B------:R-:W1:Y:S02]  /*7410*/  MUFU.RCP R21, R72 ;  /* 0x0000004800157308 */ /* 0x000e640000001000 */
[----:B-1----:R-:W-:-:S04]  /*7420*/  FFMA R0, R72, R21, -1 ;  /* 0xbf80000048007423 */ /* 0x002fc80000000015 */
[----:B------:R-:W-:-:S04]  /*7430*/  FADD.FTZ R0, -R0, -RZ ;  /* 0x800000ff00007221 */ /* 0x000fc80000010100 */
[----:B------:R-:W-:-:S07]  /*7440*/  FFMA R21, R21, R0, R21 ;  /* 0x0000000015157223 */ /* 0x000fce0000000015 */
.L_x_169:
[----:B------:R-:W-:Y:S05]  /*7450*/  BSYNC B1 ;  /* 0x0000000000017941 */ /* 0x000fea0003800000 */
.L_x_167:
[----:B------:R-:W-:Y:S01]  /*7460*/  VIADD R0, R35, 0x1800000 ;  /* 0x0180000023007836 */ /* 0x000fe20000000000 */
[----:B------:R-:W-:Y:S04]  /*7470*/  BSSY B1, `(.L_x_170) ;  /* 0x000000d000017945 */ /* 0x000fe80003800000 */
[----:B------:R-:W-:-:S04]  /*7480*/  LOP3.LUT R0, R0, 0x7f800000, RZ, 0xc0, !PT ;  /* 0x7f80000000007812 */ /* 0x000fc800078ec0ff */
[----:B------:R-:W-:-:S13]  /*7490*/  ISETP.GT.U32.AND P2, PT, R0, 0x1ffffff, PT ;  /* 0x01ffffff0000780c */ /* 0x000fda0003f44070 */
[----:B------:R-:W-:Y:S05]  /*74a0*/  @P2 BRA `(.L_x_171) ;  /* 0x0000000000142947 */ /* 0x000fea0003800000 */
[----:B------:R-:W-:Y:S02]  /*74b0*/  MOV R3, R35 ;  /* 0x0000002300037202 */ /* 0x000fe40000000f00 */
[----:B------:R-:W-:-:S07]  /*74c0*/  MOV R70, 0x74e0 ;  /* 0x000074e000467802 */ /* 0x000fce0000000f00 */
[----:B------:R-:W-:Y:S05]  /*74d0*/  CALL.REL.NOINC `($__internal_0_$__cuda_sm20_rcp_rn_f32_slowpath) ;  /* 0x0000006400e07944 */ /* 0x000fea0003c00000 */
[----:B------:R-:W-:Y:S01]  /*74e0*/  MOV R24, R0 ;  /* 0x0000000000187202 */ /* 0x000fe20000000f00 */
[----:B------:R-:W-:Y:S06]  /*74f0*/  BRA `(.L_x_172) ;  /* 0x0000000000107947 */ /* 0x000fec0003800000 */
.L_x_171:
[----:B------:R-:W1:Y:S02]  /*7500*/  MUFU.RCP R24, R35 ;  /* 0x0000002300187308 */ /* 0x000e640000001000 */
[----:B-1----:R-:W-:-:S04]  /*7510*/  FFMA R0, R35, R24, -1 ;  /* 0xbf80000023007423 */ /* 0x002fc80000000018 */
[----:B------:R-:W-:-:S04]  /*7520*/  FADD.FTZ R3, -R0, -RZ ;  /* 0x800000ff00037221 */ /* 0x000fc80000010100 */
[----:B------:R-:W-:-:S07]  /*7530*/  FFMA R24, R24, R3, R24 ;  /* 0x0000000318187223 */ /* 0x000fce0000000018 */
.L_x_172:
[----:B------:R-:W-:Y:S05]  /*7540*/  BSYNC B1 ;  /* 0x0000000000017941 */ /* 0x000fea0003800000 */
.L_x_170:
        /* <DEDUP_REMOVED lines=10> */
.L_x_174:
[----:B------:R-:W1:Y:S02]  /*75f0*/  MUFU.RCP R23, R30 ;  /* 0x0000001e00177308 */ /* 0x000e640000001000 */
[----:B-1----:R-:W-:-:S04]  /*7600*/  FFMA R0, R30, R23, -1 ;  /* 0xbf8000001e007423 */ /* 0x002fc80000000017 */
[----:B------:R-:W-:-:S04]  /*7610*/  FADD.FTZ R0, -R0, -RZ ;  /* 0x800000ff00007221 */ /* 0x000fc80000010100 */
[----:B------:R-:W-:-:S07]  /*7620*/  FFMA R23, R23, R0, R23 ;  /* 0x0000000017177223 */ /* 0x000fce0000000017 */
.L_x_175:
[----:B------:R-:W-:Y:S05]  /*7630*/  BSYNC B1 ;  /* 0x0000000000017941 */ /* 0x000fea0003800000 */
.L_x_173:
        /* <DEDUP_REMOVED lines=10> */
.L_x_177:
[----:B------:R-:W1:Y:S02]  /*76e0*/  MUFU.RCP R26, R37 ;  /* 0x00000025001a7308 */ /* 0x000e640000001000 */
[----:B-1----:R-:W-:-:S04]  /*76f0*/  FFMA R0, R37, R26, -1 ;  /* 0xbf80000025007423 */ /* 0x002fc8000000001a */
[----:B------:R-:W-:-:S04]  /*7700*/  FADD.FTZ R3, -R0, -RZ ;  /* 0x800000ff00037221 */ /* 0x000fc80000010100 */
[----:B------:R-:W-:-:S07]  /*7710*/  FFMA R26, R26, R3, R26 ;  /* 0x000000031a1a7223 */ /* 0x000fce000000001a */
.L_x_178:
[----:B------:R-:W-:Y:S05]  /*7720*/  BSYNC B1 ;  /* 0x0000000000017941 */ /* 0x000fea0003800000 */
.L_x_176:
        /* <DEDUP_REMOVED lines=10> */
.L_x_180:
[----:B------:R-:W1:Y:S02]  /*77d0*/  MUFU.RCP R25, R36 ;  /* 0x0000002400197308 */ /* 0x000e640000001000 */
[----:B-1----:R-:W-:-:S04]  /*77e0*/  FFMA R0, R36, R25, -1 ;  /* 0xbf80000024007423 */ /* 0x002fc80000000019 */
[----:B------:R-:W-:-:S04]  /*77f0*/  FADD.FTZ R0, -R0, -RZ ;  /* 0x800000ff00007221 */ /* 0x000fc80000010100 */
[----:B------:R-:W-:-:S07]  /*7800*/  FFMA R25, R25, R0, R25 ;  /* 0x0000000019197223 */ /* 0x000fce0000000019 */
.L_x_181:
[----:B------:R-:W-:Y:S05]  /*7810*/  BSYNC B1 ;  /* 0x0000000000017941 */ /* 0x000fea0003800000 */
.L_x_179:
        /* <DEDUP_REMOVED lines=10> */
.L_x_183:
[----:B------:R-:W1:Y:S02]  /*78c0*/  MUFU.RCP R28, R39 ;  /* 0x00000027001c7308 */ /* 0x000e640000001000 */
[----:B-1----:R-:W-:-:S04]  /*78d0*/  FFMA R0, R39, R28, -1 ;  /* 0xbf80000027007423 */ /* 0x002fc8000000001c */
[----:B------:R-:W-:-:S04]  /*78e0*/  FADD.FTZ R3, -R0, -RZ ;  /* 0x800000ff00037221 */ /* 0x000fc80000010100 */
[----:B------:R-:W-:-:S07]  /*78f0*/  FFMA R28, R28, R3, R28 ;  /* 0x000000031c1c7223 */ /* 0x000fce000000001c */
.L_x_184:
[----:B------:R-:W-:Y:S05]  /*7900*/  BSYNC B1 ;  /* 0x0000000000017941 */ /* 0x000fea0003800000 */
.L_x_182:
        /* <DEDUP_REMOVED lines=10> */
.L_x_186:
[----:B------:R-:W1:Y:S02]  /*79b0*/  MUFU.RCP R27, R34 ;  /* 0x00000022001b7308 */ /* 0x000e640000001000 */
[----:B-1----:R-:W-:-:S04]  /*79c0*/  FFMA R0, R34, R27, -1 ;  /* 0xbf80000022007423 */ /* 0x002fc8000000001b */
[----:B------:R-:W-:-:S04]  /*79d0*/  FADD.FTZ R0, -R0, -RZ ;  /* 0x800000ff00007221 */ /* 0x000fc80000010100 */
[----:B------:R-:W-:-:S07]  /*79e0*/  FFMA R27, R27, R0, R27 ;  /* 0x000000001b1b7223 */ /* 0x000fce000000001b */
.L_x_187:
[----:B------:R-:W-:Y:S05]  /*79f0*/  BSYNC B1 ;  /* 0x0000000000017941 */ /* 0x000fea0003800000 */
.L_x_185:
        /* <DEDUP_REMOVED lines=10> */
.L_x_189:
[----:B------:R-:W1:Y:S02]  /*7aa0*/  MUFU.RCP R30, R31 ;  /* 0x0000001f001e7308 */ /* 0x000e640000001000 */
[----:B-1----:R-:W-:-:S04]  /*7ab0*/  FFMA R0, R31, R30, -1 ;  /* 0xbf8000001f007423 */ /* 0x002fc8000000001e */
[----:B------:R-:W-:-:S04]  /*7ac0*/  FADD.FTZ R3, -R0, -RZ ;  /* 0x800000ff00037221 */ /* 0x000fc80000010100 */
[----:B------:R-:W-:-:S07]  /*7ad0*/  FFMA R30, R30, R3, R30 ;  /* 0x000000031e1e7223 */ /* 0x000fce000000001e */
.L_x_190:
[----:B------:R-:W-:Y:S05]  /*7ae0*/  BSYNC B1 ;  /* 0x0000000000017941 */ /* 0x000fea0003800000 */
.L_x_188:
        /* <DEDUP_REMOVED lines=10> */
.L_x_192:
[----:B------:R-:W1:Y:S02]  /*7b90*/  MUFU.RCP R29, R60 ;  /* 0x0000003c001d7308 */ /* 0x000e640000001000 */
[----:B-1----:R-:W-:-:S04]  /*7ba0*/  FFMA R0, R60, R29, -1 ;  /* 0xbf8000003c007423 */ /* 0x002fc8000000001d */
[----:B------:R-:W-:-:S04]  /*7bb0*/  FADD.FTZ R0, -R0, -RZ ;  /* 0x800000ff00007221 */ /* 0x000fc80000010100 */
[----:B------:R-:W-:-:S07]  /*7bc0*/  FFMA R29, R29, R0, R29 ;  /* 0x000000001d1d7223 */ /* 0x000fce000000001d */
.L_x_193:
[----:B------:R-:W-:Y:S05]  /*7bd0*/  BSYNC B1 ;  /* 0x0000000000017941 */ /* 0x000fea0003800000 */
.L_x_191:
        /* <DEDUP_REMOVED lines=10> */
.L_x_195:
[----:B------:R-:W1:Y:S02]  /*7c80*/  MUFU.RCP R32, R33 ;  /* 0x0000002100207308 */ /* 0x000e640000001000 */
[----:B-1----:R-:W-:-:S04]  /*7c90*/  FFMA R0, R33, R32, -1 ;  /* 0xbf80000021007423 */ /* 0x002fc80000000020 */
[----:B------:R-:W-:-:S04]  /*7ca0*/  FADD.FTZ R3, -R0, -RZ ;  /* 0x800000ff00037221 */ /* 0x000fc80000010100 */
[----:B------:R-:W-:-:S07]  /*7cb0*/  FFMA R32, R32, R3, R32 ;  /* 0x0000000320207223 */ /* 0x000fce0000000020 */
.L_x_196:
[----:B------:R-:W-:Y:S05]  /*7cc0*/  BSYNC B1 ;  /* 0x0000000000017941 */ /* 0x000fea0003800000 */
.L_x_194:
        /* <DEDUP_REMOVED lines=10> */
.L_x_198:
[----:B------:R-:W1:Y:S02]  /*7d70*/  MUFU.RCP R31, R58 ;  /* 0x0000003a001f7308 */ /* 0x000e640000001000 */
[----:B-1----:R-:W-:-:S04]  /*7d80*/  FFMA R0, R58, R31, -1 ;  /* 0xbf8000003a007423 */ /* 0x002fc8000000001f */
[----:B------:R-:W-:-:S04]  /*7d90*/  FADD.FTZ R0, -R0, -RZ ;  /* 0x800000ff00007221 */ /* 0x000fc80000010100 */
[----:B------:R-:W-:-:S07]  /*7da0*/  FFMA R31, R31, R0, R31 ;  /* 0x000000001f1f7223 */ /* 0x000fce000000001f */
.L_x_199:
[----:B------:R-:W-:Y:S05]  /*7db0*/  BSYNC B1 ;  /* 0x0000000000017941 */ /* 0x000fea0003800000 */
.L_x_197:
        /* <DEDUP_REMOVED lines=10> */
.L_x_201:
[----:B------:R-:W1:Y:S02]  /*7e60*/  MUFU.RCP R34, R61 ;  /* 0x0000003d00227308 */ /* 0x000e640000001000 */
[----:B-1----:R-:W-:-:S04]  /*7e70*/  FFMA R0, R61, R34, -1 ;  /* 0xbf8000003d007423 */ /* 0x002fc80000000022 */
[----:B------:R-:W-:-:S04]  /*7e80*/  FADD.FTZ R3, -R0, -RZ ;  /* 0x800000ff00037221 */ /* 0x000fc80000010100 */
[----:B------:R-:W-:-:S07]  /*7e90*/  FFMA R34, R34, R3, R34 ;  /* 0x0000000322227223 */ /* 0x000fce0000000022 */
.L_x_202:
[----:B------:R-:W-:Y:S05]  /*7ea0*/  BSYNC B1 ;  /* 0x0000000000017941 */ /* 0x000fea0003800000 */
.L_x_200:
        /* <DEDUP_REMOVED lines=10> */
.L_x_204:
[----:B------:R-:W1:Y:S02]  /*7f50*/  MUFU.RCP R33, R62 ;  /* 0x0000003e00217308 */ /* 0x000e640000001000 */
[----:B-1----:R-:W-:-:S04]  /*7f60*/  FFMA R0, R62, R33, -1 ;  /* 0xbf8000003e007423 */ /* 0x002fc80000000021 */
[----:B------:R-:W-:-:S04]  /*7f70*/  FADD.FTZ R0, -R0, -RZ ;  /* 0x800000ff00007221 */ /* 0x000fc80000010100 */
[----:B------:R-:W-:-:S07]  /*7f80*/  FFMA R33, R33, R0, R33 ;  /* 0x0000000021217223 */ /* 0x000fce0000000021 */
.L_x_205:
[----:B------:R-:W-:Y:S05]  /*7f90*/  BSYNC B1 ;  /* 0x0000000000017941 */ /* 0x000fea0003800000 */
.L_x_203:
        /* <DEDUP_REMOVED lines=10> */
.L_x_207:
[----:B------:R-:W1:Y:S02]  /*8040*/  MUFU.RCP R36, R65 ;  /* 0x0000004100247308 */ /* 0x000e640000001000 */
[----:B-1----:R-:W-:-:S04]  /*8050*/  FFMA R0, R65, R36, -1 ;  /* 0xbf80000041007423 */ /* 0x002fc80000000024 */
[----:B------:R-:W-:-:S04]  /*8060*/  FADD.FTZ R3, -R0, -RZ ;  /* 0x800000ff00037221 */ /* 0x000fc80000010100 */
[----:B------:R-:W-:-:S07]  /*8070*/  FFMA R36, R36, R3, R36 ;  /* 0x0000000324247223 */ /* 0x000fce0000000024 */
.L_x_208:
[----:B------:R-:W-:Y:S05]  /*8080*/  BSYNC B1 ;  /* 0x0000000000017941 */ /* 0x000fea0003800000 */
.L_x_206:
        /* <DEDUP_REMOVED lines=10> */
.L_x_210:
[----:B------:R-:W1:Y:S02]  /*8130*/  MUFU.RCP R35, R38 ;  /* 0x0000002600237308 */ /* 0x000e640000001000 */
[----:B-1----:R-:W-:-:S04]  /*8140*/  FFMA R0, R38, R35, -1 ;  /* 0xbf80000026007423 */ /* 0x002fc80000000023 */
[----:B------:R-:W-:-:S04]  /*8150*/  FADD.FTZ R0, -R0, -RZ ;  /* 0x800000ff00007221 */ /* 0x000fc80000010100 */
[----:B------:R-:W-:-:S07]  /*8160*/  FFMA R35, R35, R0, R35 ;  /* 0x0000000023237223 */ /* 0x000fce0000000023 */
.L_x_211:
[----:B------:R-:W-:Y:S05]  /*8170*/  BSYNC B1 ;  /* 0x0000000000017941 */ /* 0x000fea0003800000 */
.L_x_209:
[----:B------:R-:W-:-:S05]  /*8180*/  VIADD R0, R59, 0x1800000 ;  /* 0x018000003b007836 */ /* 0x000fca0000000000 */
[----:B------:R-:W-:-:S04]  /*8190*/  LOP3.LUT R0, R0, 0x7f800000, RZ, 0xc0, !PT ;  /* 0x7f80000000007812 */ /* 0x000fc800078ec0ff */
[----:B------:R-:W-:-:S13]  /*81a0*/  ISETP.GT.U32.AND P2, PT, R0, 0x1ffffff, PT ;  /* 0x01ffffff0000780c */ /* 0x000fda0003f44070 */
[----:B------:R-:W-:Y:S05]  /*81b0*/  @P2 BRA `(.L_x_212) ;  /* 0x0000000000102947 */ /* 0x000fea0003800000 */
[----:B------:R-:W-:Y:S02]  /*81c0*/  MOV R3, R59 ;  /* 0x0000003b00037202 */ /* 0x000fe40000000f00 */
[----:B------:R-:W-:-:S07]  /*81d0*/  MOV R70, 0x81f0 ;  /* 0x000081f000467802 */ /* 0x000fce0000000f00 */
[----:B------:R-:W-:Y:S05]  /*81e0*/  CALL.REL.NOINC `($__internal_0_$__cuda_sm20_rcp_rn_f32_slowpath) ;  /* 0x00000058009c7944 */ /* 0x000fea0003c00000 */
[----:B------:R-:W-:Y:S05]  /*81f0*/  BRA `(.L_x_213) ;  /* 0x0000000000107947 */ /* 0x000fea0003800000 */
.L_x_212:
[----:B------:R-:W1:Y:S02]  /*8200*/  MUFU.RCP R0, R59 ;  /* 0x0000003b00007308 */ /* 0x000e640000001000 */
[----:B-1----:R-:W-:-:S04]  /*8210*/  FFMA R3, R59, R0, -1 ;  /* 0xbf8000003b037423 */ /* 0x002fc80000000000 */
[----:B------:R-:W-:-:S04]  /*8220*/  FADD.FTZ R3, -R3, -RZ ;  /* 0x800000ff03037221 */ /* 0x000fc80000010100 */
[----:B------:R-:W-:-:S07]  /*8230*/  FFMA R0, R0, R3, R0 ;  /* 0x0000000300007223 */ /* 0x000fce0000000000 */
.L_x_213:
        /* <DEDUP_REMOVED lines=30> */
.L_x_215:
[----:B------:R-:W-:Y:S05]  /*8420*/  BSYNC B0 ;  /* 0x0000000000007941 */ /* 0x000fea0003800000 */
.L_x_214:
[----:B------:R-:W-:Y:S06]  /*8430*/  BAR.SYNC.DEFER_BLOCKING 0x1, 0x100 ;  /* 0x0044000000007b1d */ /* 0x000fec0000010000 */
[----:B------:R-:W-:Y:S04]  /*8440*/  BSSY B0, `(.L_x_216) ;  /* 0x0000009000007945 */ /* 0x000fe80003800000 */
[----:B------:R-:W-:Y:S05]  /*8450*/  @P0 BRA `(.L_x_217) ;  /* 0x00000000001c0947 */ /* 0x000fea0003800000 */
[----:B------:R-:W-:-:S13]  /*8460*/  ISETP.NE.AND P2, PT, R93, 0x3, PT ;  /* 0x000000035d00780c */ /* 0x000fda0003f45270 */
[----:B------:R-:W-:Y:S05]  /*8470*/  @!P2 BRA `(.L_x_218) ;  /* 0x000000000004a947 */ /* 0x000fea0003800000 */
[----:B------:R-:W-:Y:S01]  /*8480*/  BPT.TRAP 0x1 ;  /* 0x000000040000795c */ /* 0x000fe20000300000 */
.L_x_218:
[----:B------:R-:W-:-:S04]  /*8490*/  ULEA UR4, UR42, UR52, 0x3 ;  /* 0x000000342a047291 */ /* 0x000fc8000f8e183f */
[----:B------:R-:W-:-:S04]  /*84a0*/  UIADD3 UR4, UR4, 0x60, URZ ;  /* 0x0000006004047890 */ /* 0x000fc8000fffe03f */
[----:B------:R-:W-:-:S09]  /*84b0*/  UPRMT UR4, UR51, 0x654, UR4 ;  /* 0x0000065433047896 */ /* 0x000fd20008000004 */
[----:B------:R-:W-:Y:S03]  /*84c0*/  SYNCS.ARRIVE.TRANS64.RED.A1T0 RZ, [UR4], RZ ;  /* 0x000000ffffff79a7 */ /* 0x000fe60008100404 */
.L_x_217:
[----:B------:R-:W-:Y:S05]  /*84d0*/  BSYNC B0 ;  /* 0x0000000000007941 */ /* 0x000fea0003800000 */
.L_x_216:
[----:B------:R-:W-:Y:S01]  /*84e0*/  UIADD3 UR4, UR42, 0x1, URZ ;  /* 0x000000012a047890 */ /* 0x000fe2000fffe03f */
[----:B------:R-:W-:Y:S03]  /*84f0*/  BSSY B0, `(.L_x_219) ;  /* 0x0000015000007945 */ /* 0x000fe60003800000 */
[----:B------:R-:W-:-:S04]  /*8500*/  UISETP.NE.AND UP0, UPT, UR4, 0x4, UPT ;  /* 0x000000040400788c */ /* 0x000fc8000bf05270 */
[----:B------:R-:W-:Y:S01]  /*8510*/  USEL UR42, UR4, URZ, UP0 ;  /* 0x0000003f042a7287 */ /* 0x000fe20008000000 */
[----:B------:R-:W-:Y:S11]  /*8520*/  @P0 BRA `(.L_x_220) ;  /* 0x0000000000440947 */ /* 0x000ff60003800000 */
[----:B------:R-:W-:-:S13]  /*8530*/  ISETP.NE.AND P2, PT, R93, 0x3, PT ;  /* 0x000000035d00780c */ /* 0x000fda0003f45270 */
[----:B------:R-:W-:Y:S05]  /*8540*/  @!P2 BRA `(.L_x_221) ;  /* 0x000000000004a947 */ /* 0x000fea0003800000 */
[----:B------:R-:W-:Y:S01]  /*8550*/  BPT.TRAP 0x1 ;  /* 0x000000040000795c */ /* 0x000fe20000300000 */
.L_x_221:
[----:B------:R-:W-:Y:S01]  /*8560*/  SHF.L.U32 R3, R20, 0x1f, RZ ;  /* 0x0000001f14037819 */ /* 0x000fe200000006ff */
[----:B------:R-:W-:Y:S01]  /*8570*/  BSSY B1, `(.L_x_222) ;  /* 0x0000009000017945 */ /* 0x000fe20003800000 */
[C---:B------:R-:W-:Y:S02]  /*8580*/  LEA R20, R12.reuse, UR52, 0x3 ;  /* 0x000000340c147c11 */ /* 0x040fe4000f8e18ff */
[----:B------:R-:W-:Y:S02]  /*8590*/  PLOP3.LUT P3, PT, PT, PT, PT, 0x8, 0x0 ;  /* 0x000000000000781c */ /* 0x000fe40003f6e170 */
[----:B------:R-:W2:Y:S01]  /*85a0*/  SYNCS.PHASECHK.TRANS64.TRYWAIT P2, [R20+URZ+0x40], R3 ;  /* 0x00004003140075a7 */ /* 0x000ea2000804017f */
[----:B------:R-:W-:Y:S02]  /*85b0*/  @!P1 PLOP3.LUT P3, PT, P6, PT, PT, 0x80, 0x0 ;  /* 0x000000000000981c */ /* 0x000fe4000376f070 */
[----:B------:R-:W-:-:S05]  /*85c0*/  @!P1 LEA R12, R12, R15, 0xd ;  /* 0x0000000f0c0c9211 */ /* 0x000fca00078e68ff */
[----:B-1----:R-:W-:-:S06]  /*85d0*/  @!P1 VIADD R0, R12, 0x20 ;  /* 0x000000200c009836 */ /* 0x002fcc0000000000 */
[----:B------:R-:W-:Y:S01]  /*85e0*/  @P3 IADD3 R0, R12, -0x20, RZ ;  /* 0xffffffe00c003810 */ /* 0x000fe20007ffe0ff */
[----:B--2---:R-:W-:Y:S06]  /*85f0*/  @!P2 BRA `(.L_x_223) ;  /* 0x000000500040a947 */ /* 0x004fec0003800000 */
.L_x_356:
[----:B------:R-:W-:Y:S05]  /*8600*/  BSYNC B1 ;  /* 0x0000000000017941 */ /* 0x000fea0003800000 */
.L_x_222:
[----:B------:R-:W-:Y:S05]  /*8610*/  @!P1 WARPSYNC.ALL ;  /* 0x0000000000009948 */ /* 0x000fea0003800000 */
[----:B------:R2:W3:Y:S04]  /*8620*/  @!P1 LDSM.16.M88.4 R4, [R12] ;  /* 0x000000000c04983b */ /* 0x0004e80000000200 */
[----:B------:R2:W4:Y:S02]  /*8630*/  @!P1 LDSM.16.M88.4 R8, [R0] ;  /* 0x000000000008983b */ /* 0x0005240000000200 */
.L_x_220:
[----:B------:R-:W-:Y:S05]  /*8640*/  BSYNC B0 ;  /* 0x0000000000007941 */ /* 0x000fea0003800000 */
.L_x_219:
[----:B---3--:R-:W-:Y:S02]  /*8650*/  HADD2.F32 R21, -RZ, R5.H0_H0 ;  /* 0x20000005ff157230 */ /* 0x008fe40000004100 */
[C---:B------:R-:W-:Y:S01]  /*8660*/  FMUL R42, R91.reuse, R42 ;  /* 0x0000002a5b2a7220 */ /* 0x040fe20000400000 */
[--C-:B-1----:R-:W-:Y:S02]  /*8670*/  HADD2.F32 R3, -RZ, R4.reuse.H0_H0 ;  /* 0x20000004ff037230 */ /* 0x102fe40000004100 */
[C---:B------:R-:W-:Y:S01]  /*8680*/  FMUL R29, R91.reuse, R40 ;  /* 0x000000285b1d7220 */ /* 0x040fe20000400000 */
[----:B------:R-:W-:Y:S02]  /*8690*/  HADD2.F32 R15, -RZ, R4.H1_H1 ;  /* 0x30000004ff0f7230 */ /* 0x000fe40000004100 */
[C---:B------:R-:W-:Y:S01]  /*86a0*/  FFMA R21, R90.reuse, R21, R42 ;  /* 0x000000155a157223 */ /* 0x040fe2000000002a */
[----:B------:R-:W-:Y:S01]  /*86b0*/  MOV R42, 0x3bbb989d ;  /* 0x3bbb989d002a7802 */ /* 0x000fe20000000f00 */
[----:B--2---:R-:W-:Y:S01]  /*86c0*/  FMUL R0, R91, R41 ;  /* 0x000000295b007220 */ /* 0x004fe20000400000 */
[----:B------:R-:W-:Y:S01]  /*86d0*/  FFMA R3, R90, R3, R29 ;  /* 0x000000035a037223 */ /* 0x000fe2000000001d */
[----:B------:R-:W-:-:S02]  /*86e0*/  IMAD.MOV.U32 R57, RZ, RZ, 0x437c0000 ;  /* 0x437c0000ff397424 */ /* 0x000fc400078e00ff */
[----:B------:R-:W-:Y:S01]  /*86f0*/  FMUL R43, R91, R43 ;  /* 0x0000002b5b2b7220 */ /* 0x000fe20000400000 */
[----:B------:R-:W-:Y:S01]  /*8700*/  FFMA R0, R90, R15, R0 ;  /* 0x0000000f5a007223 */ /* 0x000fe20000000000 */
[-C--:B------:R-:W-:Y:S01]  /*8710*/  FFMA.SAT R4, -R3, R42.reuse, 0.5 ;  /* 0x3f00000003047423 */ /* 0x080fe2000000212a */
[-C--:B------:R-:W-:Y:S01]  /*8720*/  FFMA.SAT R20, -R21, R42.reuse, 0.5 ;  /* 0x3f00000015147423 */ /* 0x080fe2000000212a */
[--C-:B------:R-:W-:Y:S02]  /*8730*/  HADD2.F32 R23, -RZ, R6.reuse.H0_H0 ;  /* 0x20000006ff177230 */ /* 0x100fe40000004100 */
[----:B------:R-:W-:Y:S01]  /*8740*/  FFMA.SAT R12, -R0, R42, 0.5 ;  /* 0x3f000000000c7423 */ /* 0x000fe2000000212a */
[-C--:B------:R-:W-:Y:S01]  /*8750*/  FFMA.RM R4, R4, R57.reuse, 12582913 ;  /* 0x4b40000104047423 */ /* 0x080fe20000004039 */
[----:B------:R-:W-:Y:S02]  /*8760*/  HADD2.F32 R25, -RZ, R6.H1_H1 ;  /* 0x30000006ff197230 */ /* 0x000fe40000004100 */
[----:B------:R-:W-:Y:S01]  /*8770*/  FFMA.RM R20, R20, R57, 12582913 ;  /* 0x4b40000114147423 */ /* 0x000fe20000004039 */
[----:B------:R-:W-:-:S02]  /*8780*/  HADD2.F32 R5, -RZ, R5.H1_H1 ;  /* 0x30000005ff057230 */ /* 0x000fc40000004100 */
[----:B------:R-:W-:Y:S01]  /*8790*/  FADD R6, R4, -12583039 ;  /* 0xcb40007f04067421 */ /* 0x000fe20000000000 */
[----:B------:R-:W-:Y:S01]  /*87a0*/  FFMA.RM R12, R12, R57, 12582913 ;  /* 0x4b4000010c0c7423 */ /* 0x000fe20000004039 */
[----:B------:R-:W-:Y:S01]  /*87b0*/  FADD R24, R20, -12583039 ;  /* 0xcb40007f14187421 */ /* 0x000fe20000000000 */
[----:B------:R-:W-:Y:S01]  /*87c0*/  FMUL R15, R91, R44 ;  /* 0x0000002c5b0f7220 */ /* 0x000fe20000400000 */
[----:B------:R-:W-:Y:S01]  /*87d0*/  FFMA R6, -R3, 1.4426950216293334961, -R6 ;  /* 0x3fb8aa3b03067823 */ /* 0x000fe20000000906 */
[----:B------:R-:W-:Y:S01]  /*87e0*/  FADD R39, R12, -12583039 ;  /* 0xcb40007f0c277421 */ /* 0x000fe20000000000 */
[C---:B------:R-:W-:Y:S01]  /*87f0*/  FFMA R5, R90.reuse, R5, R43 ;  /* 0x000000055a057223 */ /* 0x040fe2000000002b */
[----:B------:R-:W-:Y:S01]  /*8800*/  FMUL R45, R91, R45 ;  /* 0x0000002d5b2d7220 */ /* 0x000fe20000400000 */
[----:B------:R-:W-:Y:S01]  /*8810*/  FFMA R24, -R21, 1.4426950216293334961, -R24 ;  /* 0x3fb8aa3b15187823 */ /* 0x000fe20000000918 */
[----:B------:R-:W-:Y:S01]  /*8820*/  FFMA R6, -R3, 1.925963033500011079e-08, R6 ;  /* 0x32a5706003067823 */ /* 0x000fe20000000106 */
[----:B------:R-:W-:Y:S01]  /*8830*/  FFMA R15, R90, R23, R15 ;  /* 0x000000175a0f7223 */ /* 0x000fe2000000000f */
[----:B------:R-:W-:Y:S01]  /*8840*/  FFMA R39, -R0, 1.4426950216293334961, -R39 ;  /* 0x3fb8aa3b00277823 */ /* 0x000fe20000000927 */
[----:B------:R-:W-:Y:S01]  /*8850*/  FFMA.SAT R3, -R5, R42, 0.5 ;  /* 0x3f00000005037423 */ /* 0x000fe2000000212a */
[----:B------:R-:W-:Y:S01]  /*8860*/  FFMA R25, R90, R25, R45 ;  /* 0x000000195a197223 */ /* 0x000fe2000000002d */
[----:B------:R-:W-:Y:S01]  /*8870*/  FFMA R24, -R21, 1.925963033500011079e-08, R24 ;  /* 0x32a5706015187823 */ /* 0x000fe20000000118 */
[----:B------:R-:W-:-:S02]  /*8880*/  HADD2.F32 R27, -RZ, R7.H0_H0 ;  /* 0x20000007ff1b7230 */ /* 0x000fc40000004100 */
[----:B------:R-:W-:Y:S01]  /*8890*/  FFMA R39, -R0, 1.925963033500011079e-08, R39 ;  /* 0x32a5706000277823 */ /* 0x000fe20000000127 */
[----:B------:R-:W-:Y:S01]  /*88a0*/  FFMA.SAT R21, -R15, R42, 0.5 ;  /* 0x3f0000000f157423 */ /* 0x000fe2000000212a */
[----:B------:R-:W-:Y:S02]  /*88b0*/  HADD2.F32 R7, -RZ, R7.H1_H1 ;  /* 0x30000007ff077230 */ /* 0x000fe40000004100 */
[----:B------:R-:W-:Y:S01]  /*88c0*/  FFMA.RM R0, R3, R57, 12582913 ;  /* 0x4b40000103007423 */ /* 0x000fe20000004039 */
[C---:B------:R-:W-:Y:S01]  /*88d0*/  FMUL R47, R91.reuse, R47 ;  /* 0x0000002f5b2f7220 */ /* 0x040fe20000400000 */
[----:B------:R-:W-:Y:S01]  /*88e0*/  FMUL R29, R91, R46 ;  /* 0x0000002e5b1d7220 */ /* 0x000fe20000400000 */
[----:B------:R-:W-:Y:S01]  /*88f0*/  FFMA.SAT R28, -R25, R42, 0.5 ;  /* 0x3f000000191c7423 */ /* 0x000fe2000000212a */
[----:B------:R1:W2:Y:S01]  /*8900*/  MUFU.EX2 R23, R6 ;  /* 0x0000000600177308 */ /* 0x0002a20000000800 */
[----:B------:R-:W-:Y:S01]  /*8910*/  FFMA.RM R26, R21, R57, 12582913 ;  /* 0x4b400001151a7423 */ /* 0x000fe20000004039 */
[----:B------:R-:W-:Y:S01]  /*8920*/  FFMA R47, R90, R7, R47 ;  /* 0x000000075a2f7223 */ /* 0x000fe2000000002f */
[----:B------:R-:W-:Y:S01]  /*8930*/  FFMA.RM R30, R28, R57, 12582913 ;  /* 0x4b4000011c1e7423 */ /* 0x000fe20000004039 */
[----:B------:R-:W-:Y:S01]  /*8940*/  FFMA R27, R90, R27, R29 ;  /* 0x0000001b5a1b7223 */ /* 0x000fe2000000001d */
[----:B------:R-:W-:Y:S01]  /*8950*/  FADD R28, R26, -12583039 ;  /* 0xcb40007f1a1c7421 */ /* 0x000fe20000000000 */
[----:B----4-:R-:W-:-:S02]  /*8960*/  HADD2.F32 R3, -RZ, R8.H0_H0 ;  /* 0x20000008ff037230 */ /* 0x010fc40000004100 */
[----:B------:R-:W-:Y:S01]  /*8970*/  FMUL R31, R91, R48 ;  /* 0x000000305b1f7220 */ /* 0x000fe20000400000 */
[----:B------:R3:W4:Y:S01]  /*8980*/  MUFU.EX2 R29, R24 ;  /* 0x00000018001d7308 */ /* 0x0007220000000800 */
[----:B-1----:R-:W-:Y:S01]  /*8990*/  FADD R6, R0, -12583039 ;  /* 0xcb40007f00067421 */ /* 0x002fe20000000000 */
[----:B------:R-:W-:Y:S01]  /*89a0*/  FFMA R28, -R15, 1.4426950216293334961, -R28 ;  /* 0x3fb8aa3b0f1c7823 */ /* 0x000fe2000000091c */
[----:B------:R-:W-:Y:S01]  /*89b0*/  FFMA.SAT R7, -R27, R42, 0.5 ;  /* 0x3f0000001b077423 */ /* 0x000fe2000000212a */
[----:B------:R-:W-:Y:S01]  /*89c0*/  FFMA R31, R90, R3, R31 ;  /* 0x000000035a1f7223 */ /* 0x000fe2000000001f */
[----:B------:R-:W-:Y:S01]  /*89d0*/  FFMA R6, -R5, 1.4426950216293334961, -R6 ;  /* 0x3fb8aa3b05067823 */ /* 0x000fe20000000906 */
[C---:B------:R-:W-:Y:S01]  /*89e0*/  FMUL R33, R91.reuse, R50 ;  /* 0x000000325b217220 */ /* 0x040fe20000400000 */
[----:B------:R-:W-:Y:S02]  /*89f0*/  HADD2.F32 R3, -RZ, R8.H1_H1 ;  /* 0x30000008ff037230 */ /* 0x000fe40000004100 */
[----:B------:R-:W-:Y:S01]  /*8a00*/  FMUL R49, R91, R49 ;  /* 0x000000315b317220 */ /* 0x000fe20000400000 */
[----:B---3--:R-:W-:Y:S01]  /*8a10*/  FFMA.SAT R24, -R47, R42, 0.5 ;  /* 0x3f0000002f187423 */ /* 0x008fe2000000212a */
[----:B------:R-:W-:Y:S01]  /*8a20*/  FFMA R6, -R5, 1.925963033500011079e-08, R6 ;  /* 0x32a5706005067823 */ /* 0x000fe20000000106 */
[----:B------:R-:W-:-:S02]  /*8a30*/  HADD2.F32 R5, -RZ, R9.H0_H0 ;  /* 0x20000009ff057230 */ /* 0x000fc40000004100 */
[----:B------:R-:W-:Y:S01]  /*8a40*/  FADD R32, R30, -12583039 ;  /* 0xcb40007f1e207421 */ /* 0x000fe20000000000 */
[-C--:B------:R-:W-:Y:S01]  /*8a50*/  FFMA.RM R24, R24, R57.reuse, 12582913 ;  /* 0x4b40000118187423 */ /* 0x080fe20000004039 */
[----:B------:R-:W-:Y:S01]  /*8a60*/  FFMA R28, -R15, 1.925963033500011079e-08, R28 ;  /* 0x32a570600f1c7823 */ /* 0x000fe2000000011c */
[----:B------:R-:W-:Y:S01]  /*8a70*/  FFMA.RM R8, R7, R57, 12582913 ;  /* 0x4b40000107087423 */ /* 0x000fe20000004039 */
[--C-:B------:R-:W-:Y:S02]  /*8a80*/  HADD2.F32 R7, -RZ, R10.reuse.H0_H0 ;  /* 0x2000000aff077230 */ /* 0x100fe40000004100 */
[----:B------:R-:W-:Y:S01]  /*8a90*/  FMUL R35, R91, R52 ;  /* 0x000000345b237220 */ /* 0x000fe20000400000 */
[----:B------:R-:W-:Y:S02]  /*8aa0*/  HADD2.F32 R15, -RZ, R10.H1_H1 ;  /* 0x3000000aff0f7230 */ /* 0x000fe40000004100 */
[----:B------:R-:W-:Y:S01]  /*8ab0*/  FADD R10, R24, -12583039 ;  /* 0xcb40007f180a7421 */ /* 0x000fe20000000000 */
[----:B------:R-:W-:-:S02]  /*8ac0*/  HADD2.F32 R9, -RZ, R9.H1_H1 ;  /* 0x30000009ff097230 */ /* 0x000fc40000004100 */
[----:B------:R-:W-:Y:S01]  /*8ad0*/  FMUL R51, R91, R51 ;  /* 0x000000335b337220 */ /* 0x000fe20000400000 */
[C---:B------:R-:W-:Y:S01]  /*8ae0*/  FFMA R5, R90.reuse, R5, R33 ;  /* 0x000000055a057223 */ /* 0x040fe20000000021 */
[----:B------:R-:W-:Y:S01]  /*8af0*/  FFMA R32, -R25, 1.4426950216293334961, -R32 ;  /* 0x3fb8aa3b19207823 */ /* 0x000fe20000000920 */
[-C--:B------:R-:W-:Y:S01]  /*8b00*/  FFMA.SAT R34, -R31, R42.reuse, 0.5 ;  /* 0x3f0000001f227423 */ /* 0x080fe2000000212a */
[C---:B------:R-:W-:Y:S01]  /*8b10*/  FFMA R3, R90.reuse, R3, R49 ;  /* 0x000000035a037223 */ /* 0x040fe20000000031 */
[----:B------:R-:W-:Y:S01]  /*8b20*/  FFMA R10, -R47, 1.4426950216293334961, -R10 ;  /* 0x3fb8aa3b2f0a7823 */ /* 0x000fe2000000090a */
[C---:B------:R-:W-:Y:S01]  /*8b30*/  FFMA R7, R90.reuse, R7, R35 ;  /* 0x000000075a077223 */ /* 0x040fe20000000023 */
[----:B------:R1:W3:Y:S01]  /*8b40*/  MUFU.EX2 R41, R6 ;  /* 0x0000000600297308 */ /* 0x0002e20000000800 */
[----:B------:R-:W-:Y:S01]  /*8b50*/  FFMA R9, R90, R9, R51 ;  /* 0x000000095a097223 */ /* 0x000fe20000000033 */
[-C--:B------:R-:W-:Y:S01]  /*8b60*/  FFMA.SAT R35, -R5, R42.reuse, 0.5 ;  /* 0x3f00000005237423 */ /* 0x080fe2000000212a */
[----:B------:R-:W-:Y:S01]  /*8b70*/  FFMA R32, -R25, 1.925963033500011079e-08, R32 ;  /* 0x32a5706019207823 */ /* 0x000fe20000000120 */
[-C--:B------:R-:W-:Y:S01]  /*8b80*/  FFMA.RM R34, R34, R57.reuse, 12582913 ;  /* 0x4b40000122227423 */ /* 0x080fe20000004039 */
[-C--:B------:R-:W-:Y:S01]  /*8b90*/  FFMA.SAT R33, -R3, R42.reuse, 0.5 ;  /* 0x3f00000003217423 */ /* 0x080fe2000000212a */
[----:B------:R-:W-:Y:S01]  /*8ba0*/  FFMA R10, -R47, 1.925963033500011079e-08, R10 ;  /* 0x32a570602f0a7823 */ /* 0x000fe2000000010a */
[----:B------:R-:W-:Y:S01]  /*8bb0*/  FFMA.SAT R36, -R9, R42, 0.5 ;  /* 0x3f00000009247423 */ /* 0x000fe2000000212a */
[----:B------:R5:W-:Y:S01]  /*8bc0*/  MUFU.EX2 R25, R28 ;  /* 0x0000001c00197308 */ /* 0x000be20000000800 */
[----:B-1----:R-:W-:Y:S01]  /*8bd0*/  FADD R6, R8, -12583039 ;  /* 0xcb40007f08067421 */ /* 0x002fe20000000000 */
[----:B------:R-:W-:Y:S01]  /*8be0*/  FFMA.RM R35, R35, R57, 12582913 ;  /* 0x4b40000123237423 */ /* 0x000fe20000004039 */
[----:B------:R-:W-:-:S02]  /*8bf0*/  HADD2.F32 R21, -RZ, R11.H0_H0 ;  /* 0x2000000bff157230 */ /* 0x000fc40000004100 */
[----:B------:R-:W-:Y:S01]  /*8c00*/  FMUL R37, R91, R54 ;  /* 0x000000365b257220 */ /* 0x000fe20000400000 */
[----:B------:R-:W-:Y:S01]  /*8c10*/  FFMA R6, -R27, 1.4426950216293334961, -R6 ;  /* 0x3fb8aa3b1b067823 */ /* 0x000fe20000000906 */
[----:B------:R-:W-:Y:S01]  /*8c20*/  FFMA.RM R36, R36, R57, 12582913 ;  /* 0x4b40000124247423 */ /* 0x000fe20000004039 */
[----:B------:R-:W-:Y:S01]  /*8c30*/  FMUL R53, R91, R53 ;  /* 0x000000355b357220 */ /* 0x000fe20000400000 */
[----:B------:R1:W-:Y:S01]  /*8c40*/  MUFU.EX2 R43, R32 ;  /* 0x00000020002b7308 */ /* 0x0003e20000000800 */
[----:B-----5:R-:W-:Y:S01]  /*8c50*/  FADD R28, R34, -12583039 ;  /* 0xcb40007f221c7421 */ /* 0x020fe20000000000 */
[----:B------:R-:W-:Y:S01]  /*8c60*/  FFMA R6, -R27, 1.925963033500011079e-08, R6 ;  /* 0x32a570601b067823 */ /* 0x000fe20000000106 */
[----:B------:R-:W-:Y:S02]  /*8c70*/  HADD2.F32 R11, -RZ, R11.H1_H1 ;  /* 0x3000000bff0b7230 */ /* 0x000fe40000004100 */
[----:B------:R-:W-:Y:S01]  /*8c80*/  FMUL R55, R91, R55 ;  /* 0x000000375b377220 */ /* 0x000fe20000400000 */
[----:B------:R-:W-:Y:S01]  /*8c90*/  FFMA R28, -R31, 1.4426950216293334961, -R28 ;  /* 0x3fb8aa3b1f1c7823 */ /* 0x000fe2000000091c */
[----:B------:R-:W-:Y:S01]  /*8ca0*/  FADD R38, R36, -12583039 ;  /* 0xcb40007f24267421 */ /* 0x000fe20000000000 */
[C---:B------:R-:W-:Y:S01]  /*8cb0*/  FFMA R21, R90.reuse, R21, R37 ;  /* 0x000000155a157223 */ /* 0x040fe20000000025 */
[----:B------:R5:W-:Y:S01]  /*8cc0*/  MUFU.EX2 R27, R6 ;  /* 0x00000006001b7308 */ /* 0x000be20000000800 */
[----:B-1----:R-:W-:Y:S01]  /*8cd0*/  FFMA.RM R32, R33, R57, 12582913 ;  /* 0x4b40000121207423 */ /* 0x002fe20000004039 */
[----:B------:R-:W-:Y:S01]  /*8ce0*/  FFMA R28, -R31, 1.925963033500011079e-08, R28 ;  /* 0x32a570601f1c7823 */ /* 0x000fe2000000011c */
[C---:B------:R-:W-:Y:S01]  /*8cf0*/  FFMA R15, R90.reuse, R15, R53 ;  /* 0x0000000f5a0f7223 */ /* 0x040fe20000000035 */
[----:B------:R-:W-:Y:S01]  /*8d00*/  FFMA R11, R90, R11, R55 ;  /* 0x0000000b5a0b7223 */ /* 0x000fe20000000037 */
[----:B------:R-:W-:Y:S01]  /*8d10*/  FFMA R38, -R9, 1.4426950216293334961, -R38 ;  /* 0x3fb8aa3b09267823 */ /* 0x000fe20000000926 */
[----:B------:R-:W-:Y:S01]  /*8d20*/  FFMA.SAT R37, -R21, R42, 0.5 ;  /* 0x3f00000015257423 */ /* 0x000fe2000000212a */
[----:B------:R-:W-:Y:S01]  /*8d30*/  SHF.L.U32 R4, R4, 0x17, RZ ;  /* 0x0000001704047819 */ /* 0x000fe200000006ff */
[----:B------:R1:W3:Y:S01]  /*8d40*/  MUFU.EX2 R33, R10 ;  /* 0x0000000a00217308 */ /* 0x0002e20000000800 */
[----:B-----5:R-:W-:Y:S01]  /*8d50*/  FADD R6, R32, -12583039 ;  /* 0xcb40007f20067421 */ /* 0x020fe20000000000 */
[----:B------:R-:W-:Y:S01]  /*8d60*/  FFMA R38, -R9, 1.925963033500011079e-08, R38 ;  /* 0x32a5706009267823 */ /* 0x000fe20000000126 */
[----:B------:R-:W-:Y:S01]  /*8d70*/  FFMA.RM R37, R37, R57, 12582913 ;  /* 0x4b40000125257423 */ /* 0x000fe20000004039 */
[----:B------:R-:W-:-:S02]  /*8d80*/  IMAD.SHL.U32 R20, R20, 0x800000, RZ ;  /* 0x0080000014147824 */ /* 0x000fc400078e00ff */
[----:B------:R-:W-:Y:S01]  /*8d90*/  FFMA R6, -R3, 1.4426950216293334961, -R6 ;  /* 0x3fb8aa3b03067823 */ /* 0x000fe20000000906 */
[----:B------:R-:W-:Y:S01]  /*8da0*/  SHF.L.U32 R0, R0, 0x17, RZ ;  /* 0x0000001700007819 */ /* 0x000fe200000006ff */
[----:B--2---:R-:W-:Y:S01]  /*8db0*/  FFMA R23, R4, R23, 1 ;  /* 0x3f80000004177423 */ /* 0x004fe20000000017 */
[----:B------:R2:W-:Y:S01]  /*8dc0*/  MUFU.EX2 R31, R28 ;  /* 0x0000001c001f7308 */ /* 0x0005e20000000800 */
[----:B-1----:R-:W-:Y:S01]  /*8dd0*/  FADD R10, R35, -12583039 ;  /* 0xcb40007f230a7421 */ /* 0x002fe20000000000 */
[----:B------:R-:W-:Y:S01]  /*8de0*/  FFMA R6, -R3, 1.925963033500011079e-08, R6 ;  /* 0x32a5706003067823 */ /* 0x000fe20000000106 */
[----:B----4-:R-:W-:Y:S01]  /*8df0*/  FFMA R29, R20, R29, 1 ;  /* 0x3f800000141d7423 */ /* 0x010fe2000000001d */
[----:B---3--:R-:W-:Y:S01]  /*8e00*/  FFMA R20, R0, R41, 1 ;  /* 0x3f80000000147423 */ /* 0x008fe20000000029 */
[----:B------:R-:W-:Y:S01]  /*8e10*/  FFMA R10, -R5, 1.4426950216293334961, -R10 ;  /* 0x3fb8aa3b050a7823 */ /* 0x000fe2000000090a */
[----:B------:R-:W-:Y:S01]  /*8e20*/  IADD3 R0, R23, 0x1800000, RZ ;  /* 0x0180000017007810 */ /* 0x000fe20007ffe0ff */
[----:B------:R-:W-:Y:S01]  /*8e30*/  IMAD.SHL.U32 R30, R30, 0x800000, RZ ;  /* 0x008000001e1e7824 */ /* 0x000fe200078e00ff */
[----:B------:R1:W-:Y:S01]  /*8e40*/  MUFU.EX2 R3, R6 ;  /* 0x0000000600037308 */ /* 0x0003e20000000800 */
[----:B------:R-:W-:Y:S01]  /*8e50*/  FFMA R10, -R5, 1.925963033500011079e-08, R10 ;  /* 0x32a57060050a7823 */ /* 0x000fe2000000010a */
[-C--:B------:R-:W-:Y:S01]  /*8e60*/  FFMA.SAT R5, -R15, R42.reuse, 0.5 ;  /* 0x3f0000000f057423 */ /* 0x080fe2000000212a */
[-C--:B--2---:R-:W-:Y:S01]  /*8e70*/  FFMA.SAT R28, -R7, R42.reuse, 0.5 ;  /* 0x3f000000071c7423 */ /* 0x084fe2000000212a */
[----:B------:R-:W-:Y:S01]  /*8e80*/  FFMA.SAT R42, -R11, R42, 0.5 ;  /* 0x3f0000000b2a7423 */ /* 0x000fe2000000212a */
[----:B------:R-:W-:Y:S01]  /*8e90*/  LOP3.LUT R0, R0, 0x7f800000, RZ, 0xc0, !PT ;  /* 0x7f80000000007812 */ /* 0x000fe200078ec0ff */
[-C--:B------:R-:W-:Y:S01]  /*8ea0*/  FFMA.RM R9, R5, R57.reuse, 12582913 ;  /* 0x4b40000105097423 */ /* 0x080fe20000004039 */
[-C--:B------:R-:W-:Y:S01]  /*8eb0*/  FFMA.RM R28, R28, R57.reuse, 12582913 ;  /* 0x4b4000011c1c7423 */ /* 0x080fe20000004039 */
[----:B------:R-:W-:Y:S01]  /*8ec0*/  FFMA.RM R44, R42, R57, 12582913 ;  /* 0x4b4000012a2c7423 */ /* 0x000fe20000004039 */
[----:B------:R-:W-:Y:S01]  /*8ed0*/  FADD R42, R37, -12583039 ;  /* 0xcb40007f252a7421 */ /* 0x000fe20000000000 */
[----:B------:R-:W-:Y:S01]  /*8ee0*/  FADD R40, R9, -12583039 ;  /* 0xcb40007f09287421 */ /* 0x000fe20000000000 */
[----:B-1----:R-:W-:Y:S01]  /*8ef0*/  FADD R6, R28, -12583039 ;  /* 0xcb40007f1c067421 */ /* 0x002fe20000000000 */
        /* <DEDUP_REMOVED lines=9> */
[----:B------:R-:W1:Y:S01]  /*8f90*/  MUFU.EX2 R39, R39 ;  /* 0x0000002700277308 */ /* 0x000e620000000800 */
[----:B------:R-:W-:Y:S01]  /*8fa0*/  ISETP.GT.U32.AND P1, PT, R0, 0x1ffffff, PT ;  /* 0x01ffffff0000780c */ /* 0x000fe20003f24070 */
[----:B------:R-:W-:Y:S01]  /*8fb0*/  IMAD.SHL.U32 R34, R34, 0x800000, RZ ;  /* 0x0080000022227824 */ /* 0x000fe200078e00ff */
[----:B------:R-:W-:Y:S01]  /*8fc0*/  SHF.L.U32 R24, R24, 0x17, RZ ;  /* 0x0000001718187819 */ /* 0x000fe200000006ff */
[----:B------:R-:W-:Y:S01]  /*8fd0*/  IMAD.SHL.U32 R35, R35, 0x800000, RZ ;  /* 0x0080000023237824 */ /* 0x000fe200078e00ff */
[----:B------:R-:W-:Y:S01]  /*8fe0*/  SHF.L.U32 R37, R37, 0x17, RZ ;  /* 0x0000001725257819 */ /* 0x000fe200000006ff */
[----:B------:R-:W-:Y:S01]  /*8ff0*/  IMAD.SHL.U32 R9, R9, 0x800000, RZ ;  /* 0x0080000009097824 */ /* 0x000fe200078e00ff */
[----:B------:R-:W-:Y:S01]  /*9000*/  SHF.L.U32 R12, R12, 0x17, RZ ;  /* 0x000000170c0c7819 */ /* 0x000fe200000006ff */
[----:B------:R-:W2:Y:S01]  /*9010*/  MUFU.EX2 R42, R42 ;  /* 0x0000002a002a7308 */ /* 0x000ea20000000800 */
[----:B------:R-:W-:Y:S01]  /*9020*/  SHF.L.U32 R26, R26, 0x17, RZ ;  /* 0x000000171a1a7819 */ /* 0x000fe200000006ff */
[----:B------:R-:W-:Y:S01]  /*9030*/  BSSY B1, `(.L_x_224) ;  /* 0x0000022000017945 */ /* 0x000fe20003800000 */
[----:B------:R-:W-:Y:S01]  /*9040*/  SHF.L.U32 R8, R8, 0x17, RZ ;  /* 0x0000001708087819 */ /* 0x000fe200000006ff */
[----:B------:R-:W-:Y:S01]  /*9050*/  FFMA R24, R24, R33, 1 ;  /* 0x3f80000018187423 */ /* 0x000fe20000000021 */
[----:B------:R-:W-:Y:S01]  /*9060*/  SHF.L.U32 R32, R32, 0x17, RZ ;  /* 0x0000001720207819 */ /* 0x000fe200000006ff */
[----:B------:R-:W-:Y:S01]  /*9070*/  FFMA R25, R26, R25, 1 ;  /* 0x3f8000001a197423 */ /* 0x000fe20000000019 */
[----:B------:R-:W-:Y:S01]  /*9080*/  SHF.L.U32 R36, R36, 0x17, RZ ;  /* 0x0000001724247819 */ /* 0x000fe200000006ff */
[----:B------:R-:W3:Y:S01]  /*9090*/  MUFU.EX2 R10, R10 ;  /* 0x0000000a000a7308 */ /* 0x000ee20000000800 */
[----:B------:R-:W-:Y:S01]  /*90a0*/  SHF.L.U32 R28, R28, 0x17, RZ ;  /* 0x000000171c1c7819 */ /* 0x000fe200000006ff */
[----:B-1----:R-:W-:Y:S01]  /*90b0*/  FFMA R12, R12, R39, 1 ;  /* 0x3f8000000c0c7423 */ /* 0x002fe20000000027 */
[----:B------:R-:W-:Y:S01]  /*90c0*/  SHF.L.U32 R44, R44, 0x17, RZ ;  /* 0x000000172c2c7819 */ /* 0x000fe200000006ff */
[----:B------:R-:W-:Y:S01]  /*90d0*/  FFMA R30, R30, R43, 1 ;  /* 0x3f8000001e1e7423 */ /* 0x000fe2000000002b */
[----:B------:R-:W-:Y:S01]  /*90e0*/  FFMA R27, R8, R27, 1 ;  /* 0x3f800000081b7423 */ /* 0x000fe2000000001b */
[----:B------:R-:W-:Y:S01]  /*90f0*/  FFMA R31, R34, R31, 1 ;  /* 0x3f800000221f7423 */ /* 0x000fe2000000001f */
[----:B------:R-:W-:Y:S01]  /*9100*/  FFMA R32, R32, R3, 1 ;  /* 0x3f80000020207423 */ /* 0x000fe20000000003 */
[----:B------:R-:W1:Y:S01]  /*9110*/  MUFU.EX2 R5, R38 ;  /* 0x0000002600057308 */ /* 0x000e620000000800 */
[----:B--2---:R-:W-:-:S07]  /*9120*/  FFMA R42, R37, R42, 1 ;  /* 0x3f800000252a7423 */ /* 0x004fce000000002a */
[----:B------:R-:W2:Y:S01]  /*9130*/  MUFU.EX2 R7, R6 ;  /* 0x0000000600077308 */ /* 0x000ea20000000800 */
[----:B---3--:R-:W-:-:S07]  /*9140*/  FFMA R35, R35, R10, 1 ;  /* 0x3f80000023237423 */ /* 0x008fce000000000a */
[----:B------:R-:W3:Y:S01]  /*9150*/  MUFU.EX2 R40, R40 ;  /* 0x0000002800287308 */ /* 0x000ee20000000800 */
[----:B-1----:R-:W-:-:S07]  /*9160*/  FFMA R36, R36, R5, 1 ;  /* 0x3f80000024247423 */ /* 0x002fce0000000005 */
[----:B------:R-:W1:Y:S01]  /*9170*/  MUFU.EX2 R11, R46 ;  /* 0x0000002e000b7308 */ /* 0x000e620000000800 */
[----:B--2---:R-:W-:Y:S01]  /*9180*/  FFMA R28, R28, R7, 1 ;  /* 0x3f8000001c1c7423 */ /* 0x004fe20000000007 */
[----:B---3--:R-:W-:Y:S01]  /*9190*/  FFMA R33, R9, R40, 1 ;  /* 0x3f80000009217423 */ /* 0x008fe20000000028 */
[----:B-1----:R-:W-:Y:S01]  /*91a0*/  FFMA R37, R44, R11, 1 ;  /* 0x3f8000002c257423 */ /* 0x002fe2000000000b */
[----:B------:R-:W-:Y:S06]  /*91b0*/  @P1 BRA `(.L_x_225) ;  /* 0x0000000000141947 */ /* 0x000fec0003800000 */
[----:B------:R-:W-:Y:S01]  /*91c0*/  IMAD.MOV.U32 R3, RZ, RZ, R23 ;  /* 0x000000ffff037224 */ /* 0x000fe200078e0017 */
[----:B------:R-:W-:-:S07]  /*91d0*/  MOV R70, 0x91f0 ;  /* 0x000091f000467802 */ /* 0x000fce0000000f00 */
[----:B------:R-:W-:Y:S05]  /*91e0*/  CALL.REL.NOINC `($__internal_0_$__cuda_sm20_rcp_rn_f32_slowpath) ;  /* 0x00000048009c7944 */ /* 0x000fea0003c00000 */
[----:B------:R-:W-:Y:S01]  /*91f0*/  MOV R4, R0 ;  /* 0x0000000000047202 */ /* 0x000fe20000000f00 */
[----:B------:R-:W-:Y:S06]  /*9200*/  BRA `(.L_x_226) ;  /* 0x0000000000107947 */ /* 0x000fec0003800000 */
.L_x_225:
[----:B------:R-:W1:Y:S02]  /*9210*/  MUFU.RCP R4, R23 ;  /* 0x0000001700047308 */ /* 0x000e640000001000 */
[----:B-1----:R-:W-:-:S04]  /*9220*/  FFMA R0, R23, R4, -1 ;  /* 0xbf80000017007423 */ /* 0x002fc80000000004 */
[----:B------:R-:W-:-:S04]  /*9230*/  FADD.FTZ R3, -R0, -RZ ;  /* 0x800000ff00037221 */ /* 0x000fc80000010100 */
[----:B------:R-:W-:-:S07]  /*9240*/  FFMA R4, R4, R3, R4 ;  /* 0x0000000304047223 */ /* 0x000fce0000000004 */
.L_x_226:
[----:B------:R-:W-:Y:S05]  /*9250*/  BSYNC B1 ;  /* 0x0000000000017941 */ /* 0x000fea0003800000 */
.L_x_224:
        /* <DEDUP_REMOVED lines=10> */
.L_x_228:
[----:B------:R-:W1:Y:S02]  /*9300*/  MUFU.RCP R5, R12 ;  /* 0x0000000c00057308 */ /* 0x000e640000001000 */
[----:B-1----:R-:W-:-:S04]  /*9310*/  FFMA R0, R12, R5, -1 ;  /* 0xbf8000000c007423 */ /* 0x002fc80000000005 */
[----:B------:R-:W-:-:S04]  /*9320*/  FADD.FTZ R0, -R0, -RZ ;  /* 0x800000ff00007221 */ /* 0x000fc80000010100 */
[----:B------:R-:W-:-:S07]  /*9330*/  FFMA R5, R5, R0, R5 ;  /* 0x0000000005057223 */ /* 0x000fce0000000005 */
.L_x_229:
[----:B------:R-:W-:Y:S05]  /*9340*/  BSYNC B1 ;  /* 0x0000000000017941 */ /* 0x000fea0003800000 */
.L_x_227:
        /* <DEDUP_REMOVED lines=10> */
.L_x_231:
[----:B------:R-:W1:Y:S02]  /*93f0*/  MUFU.RCP R6, R29 ;  /* 0x0000001d00067308 */ /* 0x000e640000001000 */
[----:B-1----:R-:W-:-:S04]  /*9400*/  FFMA R0, R29, R6, -1 ;  /* 0xbf8000001d007423 */ /* 0x002fc80000000006 */
[----:B------:R-:W-:-:S04]  /*9410*/  FADD.FTZ R3, -R0, -RZ ;  /* 0x800000ff00037221 */ /* 0x000fc80000010100 */
[----:B------:R-:W-:-:S07]  /*9420*/  FFMA R6, R6, R3, R6 ;  /* 0x0000000306067223 */ /* 0x000fce0000000006 */
.L_x_232:
[----:B------:R-:W-:Y:S05]  /*9430*/  BSYNC B1 ;  /* 0x0000000000017941 */ /* 0x000fea0003800000 */
.L_x_230:
        /* <DEDUP_REMOVED lines=10> */
.L_x_234:
[----:B------:R-:W1:Y:S02]  /*94e0*/  MUFU.RCP R7, R20 ;  /* 0x0000001400077308 */ /* 0x000e640000001000 */
[----:B-1----:R-:W-:-:S04]  /*94f0*/  FFMA R0, R20, R7, -1 ;  /* 0xbf80000014007423 */ /* 0x002fc80000000007 */
[----:B------:R-:W-:-:S04]  /*9500*/  FADD.FTZ R0, -R0, -RZ ;  /* 0x800000ff00007221 */ /* 0x000fc80000010100 */
[----:B------:R-:W-:-:S07]  /*9510*/  FFMA R7, R7, R0, R7 ;  /* 0x0000000007077223 */ /* 0x000fce0000000007 */
.L_x_235:
[----:B------:R-:W-:Y:S05]  /*9520*/  BSYNC B1 ;  /* 0x0000000000017941 */ /* 0x000fea0003800000 */
.L_x_233:
        /* <DEDUP_REMOVED lines=10> */
.L_x_237:
[----:B------:R-:W1:Y:S02]  /*95d0*/  MUFU.RCP R8, R25 ;  /* 0x0000001900087308 */ /* 0x000e640000001000 */
[----:B-1----:R-:W-:-:S04]  /*95e0*/  FFMA R0, R25, R8, -1 ;  /* 0xbf80000019007423 */ /* 0x002fc80000000008 */
[----:B------:R-:W-:-:S04]  /*95f0*/  FADD.FTZ R3, -R0, -RZ ;  /* 0x800000ff00037221 */ /* 0x000fc80000010100 */
[----:B------:R-:W-:-:S07]  /*9600*/  FFMA R8, R8, R3, R8 ;  /* 0x0000000308087223 */ /* 0x000fce0000000008 */
.L_x_238:
[----:B------:R-:W-:Y:S05]  /*9610*/  BSYNC B1 ;  /* 0x0000000000017941 */ /* 0x000fea0003800000 */
.L_x_236:
        /* <DEDUP_REMOVED lines=10> */
.L_x_240:
[----:B------:R-:W1:Y:S02]  /*96c0*/  MUFU.RCP R9, R30 ;  /* 0x0000001e00097308 */ /* 0x000e640000001000 */
[----:B-1----:R-:W-:-:S04]  /*96d0*/  FFMA R0, R30, R9, -1 ;  /* 0xbf8000001e007423 */ /* 0x002fc80000000009 */
[----:B------:R-:W-:-:S04]  /*96e0*/  FADD.FTZ R0, -R0, -RZ ;  /* 0x800000ff00007221 */ /* 0x000fc80000010100 */
[----:B------:R-:W-:-:S07]  /*96f0*/  FFMA R9, R9, R0, R9 ;  /* 0x0000000009097223 */ /* 0x000fce0000000009 */
.L_x_241:
[----:B------:R-:W-:Y:S05]  /*9700*/  BSYNC B1 ;  /* 0x0000000000017941 */ /* 0x000fea0003800000 */
.L_x_239:
        /* <DEDUP_REMOVED lines=10> */
.L_x_243:
[----:B------:R-:W1:Y:S02]  /*97b0*/  MUFU.RCP R10, R27 ;  /* 0x0000001b000a7308 */ /* 0x000e640000001000 */
[----:B-1----:R-:W-:-:S04]  /*97c0*/  FFMA R0, R27, R10, -1 ;  /* 0xbf8000001b007423 */ /* 0x002fc8000000000a */
[----:B------:R-:W-:-:S04]  /*97d0*/  FADD.FTZ R3, -R0, -RZ ;  /* 0x800000ff00037221 */ /* 0x000fc80000010100 */
[----:B------:R-:W-:-:S07]  /*97e0*/  FFMA R10, R10, R3, R10 ;  /* 0x000000030a0a7223 */ /* 0x000fce000000000a */
.L_x_244:
[----:B------:R-:W-:Y:S05]  /*97f0*/  BSYNC B1 ;  /* 0x0000000000017941 */ /* 0x000fea0003800000 */
.L_x_242:
        /* <DEDUP_REMOVED lines=10> */
.L_x_246:
[----:B------:R-:W1:Y:S02]  /*98a0*/  MUFU.RCP R11, R24 ;  /* 0x00000018000b7308 */ /* 0x000e640000001000 */
[----:B-1----:R-:W-:-:S04]  /*98b0*/  FFMA R0, R24, R11, -1 ;  /* 0xbf80000018007423 */ /* 0x002fc8000000000b */
[----:B------:R-:W-:-:S04]  /*98c0*/  FADD.FTZ R0, -R0, -RZ ;  /* 0x800000ff00007221 */ /* 0x000fc80000010100 */
[----:B------:R-:W-:-:S07]  /*98d0*/  FFMA R11, R11, R0, R11 ;  /* 0x000000000b0b7223 */ /* 0x000fce000000000b */
.L_x_247:
[----:B------:R-:W-:Y:S05]  /*98e0*/  BSYNC B1 ;  /* 0x0000000000017941 */ /* 0x000fea0003800000 */
.L_x_245:
        /* <DEDUP_REMOVED lines=10> */
.L_x_249:
[----:B------:R-:W1:Y:S02]  /*9990*/  MUFU.RCP R12, R31 ;  /* 0x0000001f000c7308 */ /* 0x000e640000001000 */
[----:B-1----:R-:W-:-:S04]  /*99a0*/  FFMA R0, R31, R12, -1 ;  /* 0xbf8000001f007423 */ /* 0x002fc8000000000c */
[----:B------:R-:W-:-:S04]  /*99b0*/  FADD.FTZ R3, -R0, -RZ ;  /* 0x800000ff00037221 */ /* 0x000fc80000010100 */
[----:B------:R-:W-:-:S07]  /*99c0*/  FFMA R12, R12, R3, R12 ;  /* 0x000000030c0c7223 */ /* 0x000fce000000000c */
.L_x_250:
[----:B------:R-:W-:Y:S05]  /*99d0*/  BSYNC B1 ;  /* 0x0000000000017941 */ /* 0x000fea0003800000 */
.L_x_248:
        /* <DEDUP_REMOVED lines=10> */
.L_x_252:
[----:B------:R-:W1:Y:S02]  /*9a80*/  MUFU.RCP R15, R32 ;  /* 0x00000020000f7308 */ /* 0x000e640000001000 */
[----:B-1----:R-:W-:-:S04]  /*9a90*/  FFMA R0, R32, R15, -1 ;  /* 0xbf80000020007423 */ /* 0x002fc8000000000f */
[----:B------:R-:W-:-:S04]  /*9aa0*/  FADD.FTZ R0, -R0, -RZ ;  /* 0x800000ff00007221 */ /* 0x000fc80000010100 */
[----:B------:R-:W-:-:S07]  /*9ab0*/  FFMA R15, R15, R0, R15 ;  /* 0x000000000f0f7223 */ /* 0x000fce000000000f */
.L_x_253:
[----:B------:R-:W-:Y:S05]  /*9ac0*/  BSYNC B1 ;  /* 0x0000000000017941 */ /* 0x000fea0003800000 */
.L_x_251:
        /* <DEDUP_REMOVED lines=10> */
.L_x_255:
[----:B------:R-:W1:Y:S02]  /*9b70*/  MUFU.RCP R20, R35 ;  /* 0x0000002300147308 */ /* 0x000e640000001000 */
[----:B-1----:R-:W-:-:S04]  /*9b80*/  FFMA R0, R35, R20, -1 ;  /* 0xbf80000023007423 */ /* 0x002fc80000000014 */
[----:B------:R-:W-:-:S04]  /*9b90*/  FADD.FTZ R3, -R0, -RZ ;  /* 0x800000ff00037221 */ /* 0x000fc80000010100 */
[----:B------:R-:W-:-:S07]  /*9ba0*/  FFMA R20, R20, R3, R20 ;  /* 0x0000000314147223 */ /* 0x000fce0000000014 */
.L_x_256:
[----:B------:R-:W-:Y:S05]  /*9bb0*/  BSYNC B1 ;  /* 0x0000000000017941 */ /* 0x000fea0003800000 */
.L_x_254:
        /* <DEDUP_REMOVED lines=10> */
.L_x_258:
[----:B------:R-:W1:Y:S02]  /*9c60*/  MUFU.RCP R21, R36 ;  /* 0x0000002400157308 */ /* 0x000e640000001000 */
[----:B-1----:R-:W-:-:S04]  /*9c70*/  FFMA R0, R36, R21, -1 ;  /* 0xbf80000024007423 */ /* 0x002fc80000000015 */
[----:B------:R-:W-:-:S04]  /*9c80*/  FADD.FTZ R0, -R0, -RZ ;  /* 0x800000ff00007221 */ /* 0x000fc80000010100 */
[----:B------:R-:W-:-:S07]  /*9c90*/  FFMA R21, R21, R0, R21 ;  /* 0x0000000015157223 */ /* 0x000fce0000000015 */
.L_x_259:
[----:B------:R-:W-:Y:S05]  /*9ca0*/  BSYNC B1 ;  /* 0x0000000000017941 */ /* 0x000fea0003800000 */
.L_x_257:
        /* <DEDUP_REMOVED lines=10> */
.L_x_261:
[----:B------:R-:W1:Y:S02]  /*9d50*/  MUFU.RCP R23, R28 ;  /* 0x0000001c00177308 */ /* 0x000e640000001000 */
[----:B-1----:R-:W-:-:S04]  /*9d60*/  FFMA R0, R28, R23, -1 ;  /* 0xbf8000001c007423 */ /* 0x002fc80000000017 */
[----:B------:R-:W-:-:S04]  /*9d70*/  FADD.FTZ R0, -R0, -RZ ;  /* 0x800000ff00007221 */ /* 0x000fc80000010100 */
[----:B------:R-:W-:-:S07]  /*9d80*/  FFMA R23, R23, R0, R23 ;  /* 0x0000000017177223 */ /* 0x000fce0000000017 */
.L_x_262:
[----:B------:R-:W-:Y:S05]  /*9d90*/  BSYNC B1 ;  /* 0x0000000000017941 */ /* 0x000fea0003800000 */
.L_x_260:
        /* <DEDUP_REMOVED lines=10> */
.L_x_264:
[----:B------:R-:W1:Y:S02]  /*9e40*/  MUFU.RCP R24, R33 ;  /* 0x0000002100187308 */ /* 0x000e640000001000 */
[----:B-1----:R-:W-:-:S04]  /*9e50*/  FFMA R0, R33, R24, -1 ;  /* 0xbf80000021007423 */ /* 0x002fc80000000018 */
[----:B------:R-:W-:-:S04]  /*9e60*/  FADD.FTZ R3, -R0, -RZ ;  /* 0x800000ff00037221 */ /* 0x000fc80000010100 */
[----:B------:R-:W-:-:S07]  /*9e70*/  FFMA R24, R24, R3, R24 ;  /* 0x0000000318187223 */ /* 0x000fce0000000018 */
.L_x_265:
[----:B------:R-:W-:Y:S05]  /*9e80*/  BSYNC B1 ;  /* 0x0000000000017941 */ /* 0x000fea0003800000 */
.L_x_263:
        /* <DEDUP_REMOVED lines=10> */
.L_x_267:
[----:B------:R-:W1:Y:S02]  /*9f30*/  MUFU.RCP R25, R42 ;  /* 0x0000002a00197308 */ /* 0x000e640000001000 */
[----:B-1----:R-:W-:-:S04]  /*9f40*/  FFMA R0, R42, R25, -1 ;  /* 0xbf8000002a007423 */ /* 0x002fc80000000019 */
[----:B------:R-:W-:-:S04]  /*9f50*/  FADD.FTZ R0, -R0, -RZ ;  /* 0x800000ff00007221 */ /* 0x000fc80000010100 */
[----:B------:R-:W-:-:S07]  /*9f60*/  FFMA R25, R25, R0, R25 ;  /* 0x0000000019197223 */ /* 0x000fce0000000019 */
.L_x_268:
[----:B------:R-:W-:Y:S05]  /*9f70*/  BSYNC B1 ;  /* 0x0000000000017941 */ /* 0x000fea0003800000 */
.L_x_266:
        /* <DEDUP_REMOVED lines=8> */
.L_x_269:
[----:B------:R-:W1:Y:S02]  /*a000*/  MUFU.RCP R0, R37 ;  /* 0x0000002500007308 */ /* 0x000e640000001000 */
[----:B-1----:R-:W-:-:S04]  /*a010*/  FFMA R3, R37, R0, -1 ;  /* 0xbf80000025037423 */ /* 0x002fc80000000000 */
[----:B------:R-:W-:-:S04]  /*a020*/  FADD.FTZ R3, -R3, -RZ ;  /* 0x800000ff03037221 */ /* 0x000fc80000010100 */
[----:B------:R-:W-:-:S07]  /*a030*/  FFMA R0, R0, R3, R0 ;  /* 0x0000000300007223 */ /* 0x000fce0000000000 */
.L_x_270:
        /* <DEDUP_REMOVED lines=24> */
[----:B------:R-:W-:Y:S02]  /*a1c0*/  UIADD3 UR4, UR52, 0x6200, URZ ;  /* 0x0000620034047890 */ /* 0x000fe4000fffe03f */
[----:B------:R-:W-:Y:S01]  /*a1d0*/  UIADD3.X UR9, URZ, UR55, URZ, UP0, !UPT ;  /* 0x000000373f097290 */ /* 0x000fe200087fe43f */
[----:B------:R-:W-:-:S08]  /*a1e0*/  UMOV UR7, UR47 ;  /* 0x0000002f00077c82 */ /* 0x000fd00008000000 */
[----:B------:R2:W-:Y:S01]  /*a1f0*/  UTMASTG.3D [UR4], [UR8] ;  /* 0x00000004080073b5 */ /* 0x0005e20008010000 */
[----:B------:R0:W-:Y:S01]  /*a200*/  UTMACMDFLUSH ;  /* 0x00000000000079b7 */ /* 0x0001e20000000000 */
[----:B--2---:R-:W-:-:S04]  /*a210*/  DEPBAR.LE SB0, 0x1 ;  /* 0x000080400000791a */ /* 0x004fc80000000000 */
.L_x_272:
[----:B------:R-:W-:Y:S05]  /*a220*/  BSYNC B0 ;  /* 0x0000000000007941 */ /* 0x000fea0003800000 */
.L_x_271:
[----:B------:R-:W-:Y:S06]  /*a230*/  BAR.SYNC.DEFER_BLOCKING 0x1, 0x100 ;  /* 0x0044000000007b1d */ /* 0x000fec0000010000 */
[----:B------:R-:W-:Y:S04]  /*a240*/  BSSY B0, `(.L_x_273) ;  /* 0x0000009000007945 */ /* 0x000fe80003800000 */
[----:B------:R-:W-:Y:S05]  /*a250*/  @P0 BRA `(.L_x_274) ;  /* 0x00000000001c0947 */ /* 0x000fea0003800000 */
[----:B------:R-:W-:-:S13]  /*a260*/  ISETP.NE.AND P0, PT, R93, 0x3, PT ;  /* 0x000000035d00780c */ /* 0x000fda0003f05270 */
[----:B------:R-:W-:Y:S05]  /*a270*/  @!P0 BRA `(.L_x_275) ;  /* 0x0000000000048947 */ /* 0x000fea0003800000 */
[----:B------:R-:W-:Y:S01]  /*a280*/  BPT.TRAP 0x1 ;  /* 0x000000040000795c */ /* 0x000fe20000300000 */
.L_x_275:
[----:B------:R-:W-:-:S04]  /*a290*/  ULEA UR4, UR42, UR52, 0x3 ;  /* 0x000000342a047291 */ /* 0x000fc8000f8e183f */
[----:B------:R-:W-:-:S04]  /*a2a0*/  UIADD3 UR4, UR4, 0x60, URZ ;  /* 0x0000006004047890 */ /* 0x000fc8000fffe03f */
[----:B------:R-:W-:-:S09]  /*a2b0*/  UPRMT UR4, UR51, 0x654, UR4 ;  /* 0x0000065433047896 */ /* 0x000fd20008000004 */
[----:B------:R-:W-:Y:S03]  /*a2c0*/  SYNCS.ARRIVE.TRANS64.RED.A1T0 RZ, [UR4], RZ ;  /* 0x000000ffffff79a7 */ /* 0x000fe60008100404 */
.L_x_274:
[----:B------:R-:W-:Y:S05]  /*a2d0*/  BSYNC B0 ;  /* 0x0000000000007941 */ /* 0x000fea0003800000 */
.L_x_273:
[----:B------:R-:W-:Y:S01]  /*a2e0*/  IADD3 R16, P0, R16, UR38, RZ ;  /* 0x0000002610107c10 */ /* 0x000fe2000ff1e0ff */
[----:B------:R-:W-:Y:S01]  /*a2f0*/  ULDC.64 UR4, c[0x0][0x8f8] ;  /* 0x00023e0000047ab9 */ /* 0x000fe20000000a00 */
[----:B------:R-:W-:Y:S01]  /*a300*/  UIADD3 UR42, UR42, 0x1, URZ ;  /* 0x000000012a2a7890 */ /* 0x000fe2000fffe03f */
[----:B------:R-:W-:Y:S01]  /*a310*/  PRMT R0, RZ, 0x7610, R0 ;  /* 0x00007610ff007816 */ /* 0x000fe20000000000 */
[----:B------:R-:W-:Y:S01]  /*a320*/  UMOV UR47, 0xffffffff ;  /* 0xffffffff002f7882 */ /* 0x000fe20000000000 */
[----:B------:R-:W-:Y:S01]  /*a330*/  IADD3.X R17, R17, UR37, RZ, P0, !PT ;  /* 0x0000002511117c10 */ /* 0x000fe200087fe4ff */
[----:B------:R-:W-:Y:S01]  /*a340*/  UISETP.NE.AND UP0, UPT, UR42, 0x4, UPT ;  /* 0x000000042a00788c */ /* 0x000fe2000bf05270 */
[----:B------:R-:W-:Y:S02]  /*a350*/  ISETP.GE.U32.AND P0, PT, R16, UR4, PT ;  /* 0x0000000410007c0c */ /* 0x000fe4000bf06070 */
[----:B------:R-:W-:Y:S01]  /*a360*/  MOV R23, 0xffffffff ;  /* 0xffffffff00177802 */ /* 0x000fe20000000f00 */
[----:B------:R-:W-:Y:S01]  /*a370*/  USEL UR42, UR42, URZ, UP0 ;  /* 0x0000003f2a2a7287 */ /* 0x000fe20008000000 */
[----:B------:R-:W-:-:S02]  /*a380*/  ISETP.GE.U32.AND.EX P0, PT, R17, UR5, PT, P0 ;  /* 0x0000000511007c0c */ /* 0x000fc4000bf06100 */
[----:B------:R-:W-:-:S11]  /*a390*/  MOV R94, 0xffffffff ;  /* 0xffffffff005e7802 */ /* 0x000fd60000000f00 */
[----:B------:R-:W-:Y:S05]  /*a3a0*/  @P0 BRA `(.L_x_276) ;  /* 0x0000000400680947 */ /* 0x000fea0003800000 */
[----:B------:R-:W2:Y:S01]  /*a3b0*/  S2R R12, SR_CTAID.X ;  /* 0x00000000000c7919 */ /* 0x000ea20000002500 */
[----:B-1----:R-:W1:Y:S01]  /*a3c0*/  LDC.64 R10, c[0x0][0x8d0] ;  /* 0x00023400ff0a7b82 */ /* 0x002e620000000a00 */
[----:B------:R-:W-:Y:S01]  /*a3d0*/  ULDC UR4, c[0x0][0x150] ;  /* 0x0000540000047ab9 */ /* 0x000fe20000000800 */
[----:B------:R-:W-:Y:S01]  /*a3e0*/  IMAD.MOV.U32 R8, RZ, RZ, R16 ;  /* 0x000000ffff087224 */ /* 0x000fe200078e0010 */
[----:B------:R-:W3:Y:S01]  /*a3f0*/  S2R R24, SR_CTAID.Y ;  /* 0x0000000000187919 */ /* 0x000ee20000002600 */
[----:B------:R-:W-:-:S04]  /*a400*/  MOV R9, R17 ;  /* 0x0000001100097202 */ /* 0x000fc80000000f00 */
[----:B------:R-:W4:Y:S08]  /*a410*/  LDC R25, c[0x0][0x144] ;  /* 0x00005100ff197b82 */ /* 0x000f300000000800 */
[----:B------:R-:W3:Y:S08]  /*a420*/  LDC R0, c[0x0][0x8d8] ;  /* 0x00023600ff007b82 */ /* 0x000ef00000000800 */
[----:B------:R-:W3:Y:S01]  /*a430*/  LDC.64 R14, c[0x0][0x8c8] ;  /* 0x00023200ff0e7b82 */ /* 0x000ee20000000a00 */
[----:B-1----:R-:W-:-:S04]  /*a440*/  ISETP.NE.U32.AND P0, PT, R10, RZ, PT ;  /* 0x000000ff0a00720c */ /* 0x002fc80003f05070 */
[----:B------:R-:W-:Y:S02]  /*a450*/  ISETP.NE.AND.EX P0, PT, R11, RZ, PT, P0 ;  /* 0x000000ff0b00720c */ /* 0x000fe40003f05300 */
[----:B--2---:R-:W-:-:S05]  /*a460*/  I2FP.F32.U32 R3, R12 ;  /* 0x0000000c00037245 */ /* 0x004fca0000201000 */
[----:B------:R-:W-:-:S04]  /*a470*/  FMUL R3, R3, UR4 ;  /* 0x0000000403037c20 */ /* 0x000fc80008400000 */
[----:B------:R1:W2:Y:S02]  /*a480*/  F2I.U32.TRUNC.NTZ R23, R3 ;  /* 0x0000000300177305 */ /* 0x0002a4000020f000 */
[----:B----4-:R-:W-:Y:S05]  /*a490*/  @!P0 BRA `(.L_x_277) ;  /* 0x0000000000288947 */ /* 0x010fea0003800000 */
[----:B-1----:R-:W1:Y:S02]  /*a4a0*/  LDC R3, c[0x0][0x8dc] ;  /* 0x00023700ff037b82 */ /* 0x002e640000000800 */
[----:B-1----:R-:W-:-:S04]  /*a4b0*/  IADD3 R3, P0, R16, R3, RZ ;  /* 0x0000000310037210 */ /* 0x002fc80007f1e0ff */
[----:B------:R-:W-:-:S05]  /*a4c0*/  IADD3.X R13, RZ, R17, RZ, P0, !PT ;  /* 0x00000011ff0d7210 */ /* 0x000fca00007fe4ff */
[----:B------:R-:W-:-:S04]  /*a4d0*/  IMAD.WIDE.U32 R4, R13, R10, RZ ;  /* 0x0000000a0d047225 */ /* 0x000fc800078e00ff */
[----:B------:R-:W-:-:S04]  /*a4e0*/  IMAD.WIDE.U32 R6, P0, R3, R11, R4 ;  /* 0x0000000b03067225 */ /* 0x000fc80007800004 */
[----:B------:R-:W-:Y:S01]  /*a4f0*/  IMAD.WIDE.U32 R4, R3, R10, RZ ;  /* 0x0000000a03047225 */ /* 0x000fe200078e00ff */
[----:B------:R-:W-:-:S03]  /*a500*/  MOV R8, R7 ;  /* 0x0000000700087202 */ /* 0x000fc60000000f00 */
[----:B------:R-:W-:Y:S01]  /*a510*/  IMAD.X R9, RZ, RZ, RZ, P0 ;  /* 0x000000ffff097224 */ /* 0x000fe200000e06ff */
[----:B------:R-:W-:-:S05]  /*a520*/  IADD3 RZ, P0, R5, R6, RZ ;  /* 0x0000000605ff7210 */ /* 0x000fca0007f1e0ff */
[----:B------:R-:W-:-:S08]  /*a530*/  IMAD.WIDE.U32.X R8, R13, R11, R8, P0 ;  /* 0x0000000b0d087225 */ /* 0x000fd000000e0408 */
.L_x_277:
[----:B------:R-:W4:Y:S01]  /*a540*/  LDC.64 R20, c[0x0][0x8e8] ;  /* 0x00023a00ff147b82 */ /* 0x000f220000000a00 */
[-C--:B---3--:R-:W-:Y:S01]  /*a550*/  SHF.R.U64 R31, R8, R0.reuse, R9 ;  /* 0x00000000081f7219 */ /* 0x088fe20000001209 */
[----:B--2---:R-:W-:Y:S01]  /*a560*/  IMAD.MOV R23, RZ, RZ, -R23 ;  /* 0x000000ffff177224 */ /* 0x004fe200078e0a17 */
[----:B------:R-:W-:Y:S01]  /*a570*/  SHF.R.U32.HI R0, RZ, R0, R9 ;  /* 0x00000000ff007219 */ /* 0x000fe20000011609 */
[----:B------:R-:W-:Y:S01]  /*a580*/  ULDC UR4, c[0x0][0x154] ;  /* 0x0000550000047ab9 */ /* 0x000fe20000000800 */
[----:B-1----:R-:W-:Y:S01]  /*a590*/  IADD3 R3, P0, RZ, -R31, RZ ;  /* 0x8000001fff037210 */ /* 0x002fe20007f1e0ff */
[----:B------:R-:W-:Y:S02]  /*a5a0*/  IMAD R26, R25, R23, R12 ;  /* 0x00000017191a7224 */ /* 0x000fe400078e020c */
[----:B------:R-:W1:Y:S01]  /*a5b0*/  LDC R6, c[0x0][0x8c0] ;  /* 0x00023000ff067b82 */ /* 0x000e620000000800 */
[----:B------:R-:W-:Y:S01]  /*a5c0*/  IADD3.X R5, RZ, ~R0, RZ, P0, !PT ;  /* 0x80000000ff057210 */ /* 0x000fe200007fe4ff */
[----:B------:R-:W-:-:S04]  /*a5d0*/  IMAD.MOV.U32 R7, RZ, RZ, 0x1 ;  /* 0x00000001ff077424 */ /* 0x000fc800078e00ff */
[-C--:B------:R-:W-:Y:S02]  /*a5e0*/  IMAD R0, R5, R14.reuse, RZ ;  /* 0x0000000e05007224 */ /* 0x080fe400078e02ff */
[----:B------:R-:W2:Y:S01]  /*a5f0*/  LDC R8, c[0x0][0x8b0] ;  /* 0x00022c00ff087b82 */ /* 0x000ea20000000800 */
[----:B------:R-:W-:-:S04]  /*a600*/  IMAD.WIDE.U32 R4, R3, R14, R16 ;  /* 0x0000000e03047225 */ /* 0x000fc800078e0010 */
[----:B------:R-:W-:Y:S01]  /*a610*/  IMAD R3, R3, R15, R0 ;  /* 0x0000000f03037224 */ /* 0x000fe200078e0200 */
[----:B------:R-:W-:Y:S02]  /*a620*/  I2FP.F32.U32 R0, R24 ;  /* 0x0000001800007245 */ /* 0x000fe40000201000 */
[----:B------:R-:W3:Y:S01]  /*a630*/  LDC R28, c[0x0][0x900] ;  /* 0x00024000ff1c7b82 */ /* 0x000ee20000000800 */
[----:B----4-:R-:W-:Y:S02]  /*a640*/  ISETP.NE.U32.AND P0, PT, R20, RZ, PT ;  /* 0x000000ff1400720c */ /* 0x010fe40003f05070 */
[----:B------:R-:W-:Y:S01]  /*a650*/  IADD3 R3, R5, R3, RZ ;  /* 0x0000000305037210 */ /* 0x000fe20007ffe0ff */
[----:B------:R-:W-:Y:S01]  /*a660*/  FMUL R0, R0, UR4 ;  /* 0x0000000400007c20 */ /* 0x000fe20008400000 */
[----:B------:R-:W-:Y:S02]  /*a670*/  ISETP.NE.AND.EX P0, PT, R21, RZ, PT, P0 ;  /* 0x000000ff1500720c */ /* 0x000fe40003f05300 */
[----:B------:R-:W-:Y:S01]  /*a680*/  MOV R5, 0xffffffff ;  /* 0xffffffff00057802 */ /* 0x000fe20000000f00 */
[----:B------:R-:W4:Y:S01]  /*a690*/  LDC R15, c[0x0][0x148] ;  /* 0x00005200ff0f7b82 */ /* 0x000f220000000800 */
[-CC-:B-1----:R-:W-:Y:S01]  /*a6a0*/  SHF.R.U64 R12, R4, R6.reuse, R3.reuse ;  /* 0x00000006040c7219 */ /* 0x182fe20000001203 */
[----:B------:R1:W1:Y:S01]  /*a6b0*/  F2I.U32.TRUNC.NTZ R13, R0 ;  /* 0x00000000000d7305 */ /* 0x000262000020f000 */
[----:B------:R-:W-:-:S05]  /*a6c0*/  SHF.R.U32.HI R3, RZ, R6, R3 ;  /* 0x00000006ff037219 */ /* 0x000fca0000011603 */
[----:B------:R-:W1:Y:S01]  /*a6d0*/  LDC R25, c[0x0][0x8a8] ;  /* 0x00022a00ff197b82 */ /* 0x000e620000000800 */
[-CC-:B--2---:R-:W-:Y:S02]  /*a6e0*/  SHF.R.U64 R10, R12, R8.reuse, R3.reuse ;  /* 0x000000080c0a7219 */ /* 0x184fe40000001203 */
[----:B------:R-:W-:-:S05]  /*a6f0*/  SHF.R.U32.HI R3, RZ, R8, R3 ;  /* 0x00000008ff037219 */ /* 0x000fca0000011603 */
[----:B------:R-:W2:Y:S01]  /*a700*/  LDC R27, c[0x0][0x8f0] ;  /* 0x00023c00ff1b7b82 */ /* 0x000ea20000000800 */
[-C--:B---3--:R-:W-:Y:S02]  /*a710*/  SHF.L.U32 R4, R5, R28.reuse, RZ ;  /* 0x0000001c05047219 */ /* 0x088fe400000006ff */
[-CC-:B------:R-:W-:Y:S02]  /*a720*/  SHF.R.U64 R14, R10, R28.reuse, R3.reuse ;  /* 0x0000001c0a0e7219 */ /* 0x180fe40000001203 */
[----:B------:R-:W-:Y:S02]  /*a730*/  SHF.R.U32.HI R5, RZ, R28, R3 ;  /* 0x0000001cff057219 */ /* 0x000fe40000011603 */
[----:B------:R-:W-:Y:S01]  /*a740*/  LOP3.LUT R23, RZ, R4, RZ, 0x33, !PT ;  /* 0x00000004ff177212 */ /* 0x000fe200078e33ff */
[----:B------:R-:W3:Y:S01]  /*a750*/  LDC R29, c[0x0][0x8e0] ;  /* 0x00023800ff1d7b82 */ /* 0x000ee20000000800 */
[----:B------:R-:W-:Y:S02]  /*a760*/  SHF.L.U32 R28, R7, R28, RZ ;  /* 0x0000001c071c7219 */ /* 0x000fe400000006ff */
[----:B------:R-:W-:-:S05]  /*a770*/  MOV R4, R14 ;  /* 0x0000000e00047202 */ /* 0x000fca0000000f00 */
[----:B------:R-:W1:Y:S01]  /*a780*/  LDC R30, c[0x0][0x8b8] ;  /* 0x00022e00ff1e7b82 */ /* 0x000e620000000800 */
[----:B------:R-:W-:Y:S05]  /*a790*/  @!P0 BRA `(.L_x_278) ;  /* 0x0000000000288947 */ /* 0x000fea0003800000 */
[----:B------:R-:W5:Y:S02]  /*a7a0*/  LDC R3, c[0x0][0x8f4] ;  /* 0x00023d00ff037b82 */ /* 0x000f640000000800 */
[----:B-----5:R-:W-:-:S04]  /*a7b0*/  IADD3 R3, P0, R14, R3, RZ ;  /* 0x000000030e037210 */ /* 0x020fc80007f1e0ff */
        /* <DEDUP_REMOVED lines=8> */
.L_x_278:
[----:B------:R-:W-:Y:S02]  /*a840*/  ISETP.NE.AND P0, PT, R2, 0x1, PT ;  /* 0x000000010200780c */ /* 0x000fe40003f05270 */
[----:B-12---:R-:W-:Y:S01]  /*a850*/  SHF.R.U64 R0, R4, R27, R5 ;  /* 0x0000001b04007219 */ /* 0x006fe20000001205 */
[----:B------:R-:W-:Y:S01]  /*a860*/  VIADD R5, R25, 0xffffffff ;  /* 0xffffffff19057836 */ /* 0x000fe20000000000 */
[----:B------:R-:W-:Y:S02]  /*a870*/  LOP3.LUT R23, R10, R23, RZ, 0xc0, !PT ;  /* 0x000000170a177212 */ /* 0x000fe400078ec0ff */
[----:B------:R-:W-:Y:S02]  /*a880*/  IADD3 R13, -R13, RZ, RZ ;  /* 0x000000ff0d0d7210 */ /* 0x000fe40007ffe1ff */
[----:B------:R-:W-:Y:S01]  /*a890*/  IADD3 R3, -R0, RZ, RZ ;  /* 0x000000ff00037210 */ /* 0x000fe20007ffe1ff */
[----:B------:R-:W-:Y:S01]  /*a8a0*/  IMAD R23, R28, R0, R23 ;  /* 0x000000001c177224 */ /* 0x000fe200078e0217 */
[----:B------:R-:W-:-:S02]  /*a8b0*/  LOP3.LUT R5, R12, R5, RZ, 0xc0, !PT ;  /* 0x000000050c057212 */ /* 0x000fc400078ec0ff */
[----:B------:R-:W-:Y:S01]  /*a8c0*/  R2UR UR47, R31 ;  /* 0x000000001f2f72ca */ /* 0x000fe200000e0000 */
[----:B----4-:R-:W-:Y:S02]  /*a8d0*/  @P0 IMAD R26, R15, R13, R24 ;  /* 0x0000000d0f1a0224 */ /* 0x010fe400078e0218 */
[----:B---3--:R-:W-:Y:S01]  /*a8e0*/  IMAD R0, R3, R29, R14 ;  /* 0x0000001d03007224 */ /* 0x008fe200078e020e */
[----:B------:R-:W-:Y:S01]  /*a8f0*/  MOV R3, 0x1 ;  /* 0x0000000100037802 */ /* 0x000fe20000000f00 */
[----:B------:R-:W-:Y:S02]  /*a900*/  IMAD R23, R23, R30, R26 ;  /* 0x0000001e17177224 */ /* 0x000fe400078e021a */
[----:B------:R-:W-:-:S05]  /*a910*/  IMAD R0, R0, R25, R5 ;  /* 0x0000001900007224 */ /* 0x000fca00078e0205 */
[----:B------:R-:W-:Y:S02]  /*a920*/  SEL R94, R0, R23, !P0 ;  /* 0x00000017005e7207 */ /* 0x000fe40004000000 */
[----:B------:R-:W-:Y:S02]  /*a930*/  SEL R23, R23, R0, !P0 ;  /* 0x0000000017177207 */ /* 0x000fe40004000000 */
[----:B------:R-:W-:-:S07]  /*a940*/  PRMT R0, R3, 0x7610, R0 ;  /* 0x0000761003007816 */ /* 0x000fce0000000000 */
.L_x_276:
[----:B------:R-:W-:Y:S01]  /*a950*/  UIADD3 UR49, UR50, UR49, URZ ;  /* 0x0000003132317290 */ /* 0x000fe2000fffe03f */
[----:B------:R-:W-:Y:S01]  /*a960*/  LOP3.LUT P0, RZ, R0, 0xff, RZ, 0xc0, !PT ;  /* 0x000000ff00ff7812 */ /* 0x000fe2000780c0ff */
[----:B------:R-:W-:Y:S02]  /*a970*/  UIADD3 UR43, UR43, 0x4, URZ ;  /* 0x000000042b2b7890 */ /* 0x000fe4000fffe03f */
[----:B------:R-:W-:Y:S02]  /*a980*/  USHF.R.U32.HI UR4, URZ, 0x2, UR49 ;  /* 0x000000023f047899 */ /* 0x000fe40008011631 */
[----:B------:R-:W-:Y:S02]  /*a990*/  UISETP.GT.U32.AND UP0, UPT, UR49, 0x3, UPT ;  /* 0x000000033100788c */ /* 0x000fe4000bf04070 */
[----:B------:R-:W-:Y:S02]  /*a9a0*/  ULOP3.LUT UR4, UR4, 0x1, URZ, 0xc0, !UPT ;  /* 0x0000000104047892 */ /* 0x000fe4000f8ec03f */
[----:B------:R-:W-:-:S02]  /*a9b0*/  UISETP.LT.U32.AND UP1, UPT, UR50, 0x4, UP0 ;  /* 0x000000043200788c */ /* 0x000fc40008721070 */
[----:B------:R-:W-:Y:S02]  /*a9c0*/  UISETP.NE.U32.AND UP2, UPT, UR4, 0x1, UPT ;  /* 0x000000010400788c */ /* 0x000fe4000bf45070 */
[----:B------:R-:W-:Y:S02]  /*a9d0*/  USEL UR5, URZ, 0x1, !UP1 ;  /* 0x000000013f057887 */ /* 0x000fe4000c800000 */
[----:B------:R-:W-:Y:S02]  /*a9e0*/  UISETP.GT.U32.AND UP0, UPT, UR50, 0x3, !UP2 ;  /* 0x000000033200788c */ /* 0x000fe4000d704070 */
[----:B------:R-:W-:Y:S02]  /*a9f0*/  ULOP3.LUT UR49, UR49, 0x3, URZ, 0xc0, !UPT ;  /* 0x0000000331317892 */ /* 0x000fe4000f8ec03f */
[----:B------:R-:W-:-:S04]  /*aa00*/  USEL UR4, URZ, 0x1, !UP0 ;  /* 0x000000013f047887 */ /* 0x000fc8000c000000 */
[----:B------:R-:W-:Y:S01]  /*aa10*/  ULOP3.LUT UR48, UR4, UR48, UR5, 0x96, !UPT ;  /* 0x0000003004307292 */ /* 0x000fe2000f8e9605 */
[----:B------:R-:W-:Y:S11]  /*aa20*/  @P0 BRA `(.L_x_279) ;  /* 0xffffff68007c0947 */ /* 0x000ff6000383ffff */
[----:B------:R-:W-:-:S13]  /*aa30*/  PLOP3.LUT P0, PT, PT, PT, PT, 0x8, 0x0 ;  /* 0x000000000000781c */ /* 0x000fda0003f0e170 */
.L_x_18:
[----:B------:R-:W-:Y:S05]  /*aa40*/  @P0 BRA `(.L_x_10) ;  /* 0x0000002800b80947 */ /* 0x000fea0003800000 */
[----:B------:R-:W-:Y:S01]  /*aa50*/  ULDC.64 UR6, c[0x0][0x588] ;  /* 0x0001620000067ab9 */ /* 0x000fe20000000a00 */
[----:B------:R-:W-:Y:S01]  /*aa60*/  ULDC.64 UR4, c[0x0][0x590] ;  /* 0x0001640000047ab9 */ /* 0x000fe20000000a00 */
[----:B------:R-:W-:Y:S01]  /*aa70*/  ISETP.NE.U32.AND P0, PT, RZ, UR6, PT ;  /* 0x00000006ff007c0c */ /* 0x000fe2000bf05070 */
[----:B------:R-:W-:-:S04]  /*aa80*/  DEPBAR.LE SB0, 0x0 ;  /* 0x000080000000791a */ /* 0x000fc80000000000 */
[----:B------:R-:W-:Y:S01]  /*aa90*/  ISETP.NE.U32.AND P1, PT, RZ, UR4, PT ;  /* 0x00000004ff007c0c */ /* 0x000fe2000bf25070 */
[----:B------:R-:W-:Y:S01]  /*aaa0*/  BSSY B0, `(.L_x_280) ;  /* 0x0000015000007945 */ /* 0x000fe20003800000 */
[----:B------:R-:W-:Y:S02]  /*aab0*/  ISETP.NE.AND.EX P0, PT, RZ, UR7, PT, P0 ;  /* 0x00000007ff007c0c */ /* 0x000fe4000bf05300 */
[----:B------:R-:W-:-:S13]  /*aac0*/  ISETP.NE.AND.EX P1, PT, RZ, UR5, PT, P1 ;  /* 0x00000005ff007c0c */ /* 0x000fda000bf25310 */
[----:B------:R-:W-:Y:S05]  /*aad0*/  @P0 BRA P1, `(.L_x_281) ;  /* 0x0000000000440947 */ /* 0x000fea0000800000 */
[----:B------:R-:W-:-:S04]  /*aae0*/  ISETP.NE.U32.AND P0, PT, RZ, UR4, PT ;  /* 0x00000004ff007c0c */ /* 0x000fc8000bf05070 */
[----:B------:R-:W-:-:S13]  /*aaf0*/  ISETP.NE.AND.EX P0, PT, RZ, UR5, PT, P0 ;  /* 0x00000005ff007c0c */ /* 0x000fda000bf05300 */
[----:B------:R-:W-:Y:S05]  /*ab00*/  @!P0 BRA `(.L_x_282) ;  /* 0x00000000002c8947 */ /* 0x000fea0003800000 */
[----:B------:R-:W-:-:S13]  /*ab10*/  LOP3.LUT P0, RZ, R88, 0xff, RZ, 0xc0, !PT ;  /* 0x000000ff58ff7812 */ /* 0x000fda000780c0ff */
[----:B------:R-:W-:Y:S05]  /*ab20*/  @!P0 BRA `(.L_x_283) ;  /* 0x0000000000108947 */ /* 0x000fea0003800000 */
[----:B-----5:R-:W-:-:S13]  /*ab30*/  FSETP.NEU.AND P0, PT, R90, RZ, PT ;  /* 0x000000ff5a00720b */ /* 0x020fda0003f0d000 */
[----:B------:R-:W-:Y:S05]  /*ab40*/  @!P0 BREAK B0 ;  /* 0x0000000000008942 */ /* 0x000fea0003800000 */
[----:B------:R-:W-:Y:S05]  /*ab50*/  @P0 BRA `(.L_x_281) ;  /* 0x0000000000240947 */ /* 0x000fea0003800000 */
[----:B------:R-:W-:Y:S05]  /*ab60*/  BRA `(.L_x_10) ;  /* 0x0000002800707947 */ /* 0x000fea0003800000 */
.L_x_283:
[----:B------:R-:W-:-:S04]  /*ab70*/  ISETP.NE.U32.AND P0, PT, RZ, UR6, PT ;  /* 0x00000006ff007c0c */ /* 0x000fc8000bf05070 */
[----:B------:R-:W-:-:S13]  /*ab80*/  ISETP.NE.AND.EX P0, PT, RZ, UR7, PT, P0 ;  /* 0x00000007ff007c0c */ /* 0x000fda000bf05300 */
[----:B------:R-:W-:Y:S05]  /*ab90*/  @!P0 BREAK B0 ;  /* 0x0000000000008942 */ /* 0x000fea0003800000 */
[----:B------:R-:W-:Y:S05]  /*aba0*/  @P0 BRA `(.L_x_281) ;  /* 0x0000000000100947 */ /* 0x000fea0003800000 */
[----:B------:R-:W-:Y:S05]  /*abb0*/  BRA `(.L_x_10) ;  /* 0x00000028005c7947 */ /* 0x000fea0003800000 */
.L_x_282:
[----:B-----5:R-:W-:-:S13]  /*abc0*/  FSETP.NEU.AND P0, PT, R90, RZ, PT ;  /* 0x000000ff5a00720b */ /* 0x020fda0003f0d000 */
[----:B------:R-:W-:Y:S05]  /*abd0*/  @!P0 BREAK B0 ;  /* 0x0000000000008942 */ /* 0x000fea0003800000 */
[----:B------:R-:W-:Y:S05]  /*abe0*/  @!P0 BRA `(.L_x_10) ;  /* 0x0000002800508947 */ /* 0x000fea0003800000 */
.L_x_281:
[----:B------:R-:W-:Y:S05]  /*abf0*/  BSYNC B0 ;  /* 0x0000000000007941 */ /* 0x000fea0003800000 */
.L_x_280:
[----:B------:R-:W-:-:S04]  /*ac00*/  LOP3.LUT R19, R19, 0x1, RZ, 0xfc, !PT ;  /* 0x0000000113137812 */ /* 0x000fc800078efcff */
[----:B------:R-:W-:-:S13]  /*ac10*/  ISETP.NE.AND P0, PT, R19, 0x3, PT ;  /* 0x000000031300780c */ /* 0x000fda0003f05270 */
[----:B------:R-:W-:Y:S05]  /*ac20*/  @!P0 BRA `(.L_x_284) ;  /* 0x0000000000048947 */ /* 0x000fea0003800000 */
[----:B------:R-:W-:Y:S01]  /*ac30*/  BPT.TRAP 0x1 ;  /* 0x000000040000795c */ /* 0x000fe20000300000 */
.L_x_284:
[----:B------:R-:W3:Y:S01]  /*ac40*/  S2UR UR5, SR_CgaCtaId ;  /* 0x00000000000579c3 */ /* 0x000ee20000008800 */
[----:B------:R-:W-:Y:S02]  /*ac50*/  UMOV UR4, 0x400 ;  /* 0x0000040000047882 */ /* 0x000fe40000000000 */
[----:B---3--:R-:W-:-:S04]  /*ac60*/  ULEA UR4, UR5, UR4, 0x18 ;  /* 0x0000000405047291 */ /* 0x008fc8000f8ec03f */
[----:B------:R-:W-:-:S04]  /*ac70*/  ULEA UR4, UR42, UR4, 0x3 ;  /* 0x000000042a047291 */ /* 0x000fc8000f8e183f */
[----:B------:R-:W-:-:S04]  /*ac80*/  UIADD3 UR4, UR4, 0x60, URZ ;  /* 0x0000006004047890 */ /* 0x000fc8000fffe03f */
[----:B------:R-:W-:-:S09]  /*ac90*/  UPRMT UR4, UR5, 0x654, UR4 ;  /* 0x0000065405047896 */ /* 0x000fd20008000004 */
[----:B------:R-:W-:Y:S01]  /*aca0*/  SYNCS.ARRIVE.TRANS64.RED.A1T0 RZ, [UR4], RZ ;  /* 0x000000ffffff79a7 */ /* 0x000fe20008100404 */
[----:B------:R-:W-:Y:S05]  /*acb0*/  BRA `(.L_x_10) ;  /* 0x00000028001c7947 */ /* 0x000fea0003800000 */
.L_x_9:
[----:B------:R-:W-:Y:S01]  /*acc0*/  ULDC.64 UR4, c[0x0][0x8f8] ;  /* 0x00023e0000047ab9 */ /* 0x000fe20000000a00 */
[----:B------:R-:W-:Y:S01]  /*acd0*/  PRMT R10, RZ, 0x7610, R10 ;  /* 0x00007610ff0a7816 */ /* 0x000fe2000000000a */
[----:B------:R-:W-:Y:S01]  /*ace0*/  IMAD.MOV.U32 R13, RZ, RZ, -0x1 ;  /* 0xffffffffff0d7424 */ /* 0x000fe200078e00ff */
[----:B------:R-:W-:Y:S02]  /*acf0*/  ISETP.GE.U32.AND P1, PT, R16, UR4, PT ;  /* 0x0000000410007c0c */ /* 0x000fe4000bf26070 */
[----:B------:R-:W-:Y:S02]  /*ad00*/  MOV R7, 0xffffffff ;  /* 0xffffffff00077802 */ /* 0x000fe40000000f00 */
[----:B------:R-:W-:Y:S02]  /*ad10*/  ISETP.GE.U32.AND.EX P1, PT, R17, UR5, PT, P1 ;  /* 0x0000000511007c0c */ /* 0x000fe4000bf26110 */
[----:B------:R-:W-:-:S11]  /*ad20*/  MOV R6, 0xffffffff ;  /* 0xffffffff00067802 */ /* 0x000fd60000000f00 */
[----:B------:R-:W-:Y:S05]  /*ad30*/  @P1 BRA `(.L_x_285) ;  /* 0x00000004005c1947 */ /* 0x000fea0003800000 */
[----:B------:R-:W1:Y:S01]  /*ad40*/  LDC.64 R14, c[0x0][0x8d0] ;  /* 0x00023400ff0e7b82 */ /* 0x000e620000000a00 */
[----:B------:R-:W-:Y:S01]  /*ad50*/  IMAD.MOV.U32 R12, RZ, RZ, R16 ;  /* 0x000000ffff0c7224 */ /* 0x000fe200078e0010 */
[----:B------:R-:W-:-:S06]  /*ad60*/  MOV R13, R17 ;  /* 0x00000011000d7202 */ /* 0x000fcc0000000f00 */
[----:B------:R-:W2:Y:S08]  /*ad70*/  LDC R20, c[0x0][0x8d8] ;  /* 0x00023600ff147b82 */ /* 0x000eb00000000800 */
[----:B------:R-:W3:Y:S01]  /*ad80*/  LDC.64 R24, c[0x0][0x8c8] ;  /* 0x00023200ff187b82 */ /* 0x000ee20000000a00 */
[----:B-1----:R-:W-:-:S04]  /*ad90*/  ISETP.NE.U32.AND P1, PT, R14, RZ, PT ;  /* 0x000000ff0e00720c */ /* 0x002fc80003f25070 */
[----:B------:R-:W-:-:S13]  /*ada0*/  ISETP.NE.AND.EX P1, PT, R15, RZ, PT, P1 ;  /* 0x000000ff0f00720c */ /* 0x000fda0003f25310 */
[----:B--23--:R-:W-:Y:S05]  /*adb0*/  @!P1 BRA `(.L_x_286) ;  /* 0x0000000000289947 */ /* 0x00cfea0003800000 */
[----:B------:R-:W1:Y:S02]  /*adc0*/  LDC R7, c[0x0][0x8dc] ;  /* 0x00023700ff077b82 */ /* 0x000e640000000800 */
        /* <DEDUP_REMOVED lines=9> */
.L_x_286:
[--C-:B------:R-:W-:Y:S01]  /*ae60*/  SHF.R.U64 R14, R12, R20, R13.reuse ;  /* 0x000000140c0e7219 */ /* 0x100fe2000000120d */
[----:B------:R-:W1:Y:S01]  /*ae70*/  LDC R26, c[0x0][0x8c0] ;  /* 0x00023000ff1a7b82 */ /* 0x000e620000000800 */
[----:B------:R-:W-:Y:S01]  /*ae80*/  I2FP.F32.U32 R7, R8 ;  /* 0x0000000800077245 */ /* 0x000fe20000201000 */
[----:B------:R-:W-:Y:S01]  /*ae90*/  ULDC UR4, c[0x0][0x150] ;  /* 0x0000540000047ab9 */ /* 0x000fe20000000800 */
[----:B------:R-:W-:Y:S02]  /*aea0*/  SHF.R.U32.HI R6, RZ, R20, R13 ;  /* 0x00000014ff067219 */ /* 0x000fe4000001160d */
[----:B------:R-:W-:Y:S01]  /*aeb0*/  IADD3 R9, P1, RZ, -R14, RZ ;  /* 0x8000000eff097210 */ /* 0x000fe20007f3e0ff */
[----:B------:R-:W-:Y:S01]  /*aec0*/  FMUL R13, R7, UR4 ;  /* 0x00000004070d7c20 */ /* 0x000fe20008400000 */
[----:B------:R-:W-:Y:S01]  /*aed0*/  ULDC UR4, c[0x0][0x154] ;  /* 0x0000550000047ab9 */ /* 0x000fe20000000800 */
[----:B------:R-:W2:Y:S01]  /*aee0*/  LDC.64 R28, c[0x0][0x8e8] ;  /* 0x00023a00ff1c7b82 */ /* 0x000ea20000000a00 */
[----:B------:R-:W-:Y:S01]  /*aef0*/  IADD3.X R11, RZ, ~R6, RZ, P1, !PT ;  /* 0x80000006ff0b7210 */ /* 0x000fe20000ffe4ff */
[----:B------:R-:W-:-:S02]  /*af00*/  IMAD.WIDE.U32 R6, R9, R24, R16 ;  /* 0x0000001809067225 */ /* 0x000fc400078e0010 */
[----:B------:R-:W3:Y:S02]  /*af10*/  F2I.U32.TRUNC.NTZ R13, R13 ;  /* 0x0000000d000d7305 */ /* 0x000ee4000020f000 */
[----:B------:R-:W-:Y:S02]  /*af20*/  IMAD R10, R11, R24, RZ ;  /* 0x000000180b0a7224 */ /* 0x000fe400078e02ff */
[----:B------:R-:W4:Y:S02]  /*af30*/  LDC R15, c[0x0][0x144] ;  /* 0x00005100ff0f7b82 */ /* 0x000f240000000800 */
[----:B------:R-:W-:Y:S01]  /*af40*/  IMAD R9, R9, R25, R10 ;  /* 0x0000001909097224 */ /* 0x000fe200078e020a */
[----:B------:R-:W-:-:S03]  /*af50*/  MOV R10, 0xffffffff ;  /* 0xffffffff000a7802 */ /* 0x000fc60000000f00 */
[----:B------:R-:W-:Y:S01]  /*af60*/  IMAD.IADD R7, R7, 0x1, R9 ;  /* 0x0000000107077824 */ /* 0x000fe200078e0209 */
[----:B------:R-:W-:Y:S01]  /*af70*/  I2FP.F32.U32 R9, R3 ;  /* 0x0000000300097245 */ /* 0x000fe20000201000 */
[----:B------:R-:W5:Y:S03]  /*af80*/  LDC R20, c[0x0][0x8b0] ;  /* 0x00022c00ff147b82 */ /* 0x000f660000000800 */
[-CC-:B-1----:R-:W-:Y:S01]  /*af90*/  SHF.R.U64 R12, R6, R26.reuse, R7.reuse ;  /* 0x0000001a060c7219 */ /* 0x182fe20000001207 */
[----:B------:R-:W-:Y:S01]  /*afa0*/  FMUL R9, R9, UR4 ;  /* 0x0000000409097c20 */ /* 0x000fe20008400000 */
[----:B---3--:R-:W-:Y:S02]  /*afb0*/  IADD3 R6, -R13, RZ, RZ ;  /* 0x000000ff0d067210 */ /* 0x008fe40007ffe1ff */
[----:B------:R-:W-:Y:S01]  /*afc0*/  SHF.R.U32.HI R7, RZ, R26, R7 ;  /* 0x0000001aff077219 */ /* 0x000fe20000011607 */
[----:B------:R-:W1:Y:S01]  /*afd0*/  LDC R11, c[0x0][0x900] ;  /* 0x00024000ff0b7b82 */ /* 0x000e620000000800 */
[----:B--2---:R-:W-:-:S04]  /*afe0*/  ISETP.NE.U32.AND P1, PT, R28, RZ, PT ;  /* 0x000000ff1c00720c */ /* 0x004fc80003f25070 */
[----:B------:R-:W-:-:S03]  /*aff0*/  ISETP.NE.AND.EX P1, PT, R29, RZ, PT, P1 ;  /* 0x000000ff1d00720c */ /* 0x000fc60003f25310 */
[----:B------:R-:W2:Y:S01]  /*b000*/  LDC R24, c[0x0][0x148] ;  /* 0x00005200ff187b82 */ /* 0x000ea20000000800 */
[----:B----4-:R-:W-:Y:S02]  /*b010*/  IMAD R25, R15, R6, R8 ;  /* 0x000000060f197224 */ /* 0x010fe400078e0208 */
[----:B------:R-:W-:-:S05]  /*b020*/  IMAD.MOV.U32 R8, RZ, RZ, 0x1 ;  /* 0x00000001ff087424 */ /* 0x000fca00078e00ff */
[----:B------:R-:W3:Y:S01]  /*b030*/  LDC R23, c[0x0][0x8a8] ;  /* 0x00022a00ff177b82 */ /* 0x000ee20000000800 */
[-CC-:B-----5:R-:W-:Y:S02]  /*b040*/  SHF.R.U64 R15, R12, R20.reuse, R7.reuse ;  /* 0x000000140c0f7219 */ /* 0x1a0fe40000001207 */
[----:B------:R-:W-:Y:S02]  /*b050*/  SHF.R.U32.HI R6, RZ, R20, R7 ;  /* 0x00000014ff067219 */ /* 0x000fe40000011607 */
[----:B------:R4:W1:Y:S03]  /*b060*/  F2I.U32.TRUNC.NTZ R20, R9 ;  /* 0x0000000900147305 */ /* 0x000866000020f000 */
[----:B------:R-:W2:Y:S01]  /*b070*/  LDC R27, c[0x0][0x8f0] ;  /* 0x00023c00ff1b7b82 */ /* 0x000ea20000000800 */
[-C--:B-1----:R-:W-:Y:S02]  /*b080*/  SHF.L.U32 R10, R10, R11.reuse, RZ ;  /* 0x0000000b0a0a7219 */ /* 0x082fe400000006ff */
[----:B------:R-:W-:-:S02]  /*b090*/  SHF.R.U64 R21, R15, R11, R6 ;  /* 0x0000000b0f157219 */ /* 0x000fc40000001206 */
[-C--:B------:R-:W-:Y:S02]  /*b0a0*/  SHF.R.U32.HI R7, RZ, R11.reuse, R6 ;  /* 0x0000000bff077219 */ /* 0x080fe40000011606 */
[----:B------:R-:W-:Y:S01]  /*b0b0*/  SHF.L.U32 R26, R8, R11, RZ ;  /* 0x0000000b081a7219 */ /* 0x000fe200000006ff */
[----:B------:R-:W1:Y:S01]  /*b0c0*/  LDC R30, c[0x0][0x8e0] ;  /* 0x00023800ff1e7b82 */ /* 0x000e620000000800 */
[----:B------:R-:W-:Y:S02]  /*b0d0*/  LOP3.LUT R32, RZ, R10, RZ, 0x33, !PT ;  /* 0x0000000aff207212 */ /* 0x000fe400078e33ff */
[----:B------:R-:W-:-:S05]  /*b0e0*/  MOV R6, R21 ;  /* 0x0000001500067202 */ /* 0x000fca0000000f00 */
[----:B------:R-:W1:Y:S01]  /*b0f0*/  LDC R31, c[0x0][0x8b8] ;  /* 0x00022e00ff1f7b82 */ /* 0x000e620000000800 */
[----:B----4-:R-:W-:Y:S05]  /*b100*/  @!P1 BRA `(.L_x_287) ;  /* 0x0000000000289947 */ /* 0x010fea0003800000 */
[----:B------:R-:W4:Y:S02]  /*b110*/  LDC R6, c[0x0][0x8f4] ;  /* 0x00023d00ff067b82 */ /* 0x000f240000000800 */
[----:B----4-:R-:W-:-:S04]  /*b120*/  IADD3 R11, P1, R21, R6, RZ ;  /* 0x00000006150b7210 */ /* 0x010fc80007f3e0ff */
        /* <DEDUP_REMOVED lines=8> */
.L_x_287:
[----:B------:R-:W-:Y:S01]  /*b1b0*/  ISETP.NE.AND P1, PT, R2, 0x1, PT ;  /* 0x000000010200780c */ /* 0x000fe20003f25270 */
[----:B---3--:R-:W-:Y:S01]  /*b1c0*/  VIADD R9, R23, 0xffffffff ;  /* 0xffffffff17097836 */ /* 0x008fe20000000000 */
[----:B--2---:R-:W-:Y:S02]  /*b1d0*/  SHF.R.U64 R7, R6, R27, R7 ;  /* 0x0000001b06077219 */ /* 0x004fe40000001207 */
[----:B------:R-:W-:Y:S02]  /*b1e0*/  IADD3 R20, -R20, RZ, RZ ;  /* 0x000000ff14147210 */ /* 0x000fe40007ffe1ff */
[----:B------:R-:W-:Y:S02]  /*b1f0*/  LOP3.LUT R6, R15, R32, RZ, 0xc0, !PT ;  /* 0x000000200f067212 */ /* 0x000fe400078ec0ff */
[----:B------:R-:W-:Y:S02]  /*b200*/  IADD3 R8, -R7, RZ, RZ ;  /* 0x000000ff07087210 */ /* 0x000fe40007ffe1ff */
[----:B------:R-:W-:Y:S01]  /*b210*/  LOP3.LUT R12, R12, R9, RZ, 0xc0, !PT ;  /* 0x000000090c0c7212 */ /* 0x000fe200078ec0ff */
[----:B------:R-:W-:Y:S01]  /*b220*/  IMAD R6, R26, R7, R6 ;  /* 0x000000071a067224 */ /* 0x000fe200078e0206 */
[----:B------:R-:W-:Y:S01]  /*b230*/  MOV R10, 0x1 ;  /* 0x00000001000a7802 */ /* 0x000fe20000000f00 */
[----:B------:R-:W-:-:S02]  /*b240*/  @P1 IMAD R25, R24, R20, R3 ;  /* 0x0000001418191224 */ /* 0x000fc400078e0203 */
[----:B-1----:R-:W-:Y:S02]  /*b250*/  IMAD R3, R8, R30, R21 ;  /* 0x0000001e08037224 */ /* 0x002fe400078e0215 */
[----:B------:R-:W-:Y:S02]  /*b260*/  IMAD R13, R6, R31, R25 ;  /* 0x0000001f060d7224 */ /* 0x000fe400078e0219 */
[----:B------:R-:W-:-:S05]  /*b270*/  IMAD R6, R3, R23, R12 ;  /* 0x0000001703067224 */ /* 0x000fca00078e020c */
[----:B------:R-:W-:Y:S02]  /*b280*/  SEL R7, R6, R13, !P1 ;  /* 0x0000000d06077207 */ /* 0x000fe40004800000 */
[----:B------:R-:W-:Y:S01]  /*b290*/  SEL R13, R13, R6, !P1 ;  /* 0x000000060d0d7207 */ /* 0x000fe20004800000 */
[----:B------:R-:W-:-:S07]  /*b2a0*/  IMAD.MOV.U32 R6, RZ, RZ, R14 ;  /* 0x000000ffff067224 */ /* 0x000fce00078e000e */
.L_x_285:
[----:B------:R-:W-:-:S08]  /*b2b0*/  NOP ;  /* 0x0000000000007918 */ /* 0x000fd00000000000 */
[----:B------:R-:W1:-:S00]  /*b2c0*/  USETMAXREG.DEALLOC.CTAPOOL 0x28 ;  /* 0x00000028000079c8 */ /* 0x000e4000080e0500 */
[----:B-1----:R-:W-:-:S13]  /*b2d0*/  ISETP.NE.AND P1, PT, R0, 0x1, PT ;  /* 0x000000010000780c */ /* 0x002fda0003f25270 */
[----:B------:R-:W-:Y:S05]  /*b2e0*/  @!P1 BRA `(.L_x_10) ;  /* 0x0000002000909947 */ /* 0x000fea0003800000 */
[----:B------:R-:W-:Y:S05]  /*b2f0*/  @!P4 BRA `(.L_x_288) ;  /* 0x0000001000a8c947 */ /* 0x000fea0003800000 */
[----:B------:R-:W-:-:S13]  /*b300*/  ISETP.NE.OR P0, PT, R0, 0x2, P0 ;  /* 0x000000020000780c */ /* 0x000fda0000705670 */
[----:B------:R-:W-:Y:S05]  /*b310*/  @P0 BRA `(.L_x_10) ;  /* 0x0000002000840947 */ /* 0x000fea0003800000 */
[----:B------:R-:W-:-:S13]  /*b320*/  LOP3.LUT P1, RZ, R10, 0xff, RZ, 0xc0, !PT ;  /* 0x000000ff0aff7812 */ /* 0x000fda000782c0ff */
[----:B------:R-:W-:Y:S05]  /*b330*/  @!P1 BRA `(.L_x_289) ;  /* 0x0000000000189947 */ /* 0x000fea0003800000 */
[----:B------:R-:W-:Y:S01]  /*b340*/  UMOV UR4, 0x400 ;  /* 0x0000040000047882 */ /* 0x000fe20000000000 */
[----:B------:R-:W-:Y:S01]  /*b350*/  MOV R0, RZ ;  /* 0x000000ff00007202 */ /* 0x000fe20000000f00 */
[----:B------:R-:W-:-:S03]  /*b360*/  ULEA UR4, UR36, UR4, 0x18 ;  /* 0x0000000424047291 */ /* 0x000fc6000f8ec03f */
[----:B------:R-:W-:-:S06]  /*b370*/  SHF.L.U32 R0, R0, 0x1f, RZ ;  /* 0x0000001f00007819 */ /* 0x000fcc00000006ff */
[----:B------:R-:W1:Y:S02]  /*b380*/  SYNCS.PHASECHK.TRANS64.TRYWAIT P0, [UR4+0x88], R0 ;  /* 0x00008800ff0075a7 */ /* 0x000e640008000144 */
[----:B-1----:R-:W-:Y:S05]  /*b390*/  @!P0 BRA `(.L_x_290) ;  /* 0x0000002000ec8947 */ /* 0x002fea0003800000 */
.L_x_289:
[----:B-1----:R-:W-:Y:S01]  /*b3a0*/  PRMT R0, RZ, 0x7610, R0 ;  /* 0x00007610ff007816 */ /* 0x002fe20000000000 */
[----:B------:R-:W-:Y:S06]  /*b3b0*/  @P3 BRA `(.L_x_291) ;  /* 0x0000000000243947 */ /* 0x000fec0003800000 */
[----:B------:R-:W-:Y:S02]  /*b3c0*/  ULDC.64 UR4, c[0x0][0x588] ;  /* 0x0001620000047ab9 */ /* 0x000fe40000000a00 */
[----:B------:R-:W-:-:S04]  /*b3d0*/  ISETP.NE.U32.AND P0, PT, RZ, UR4, PT ;  /* 0x00000004ff007c0c */ /* 0x000fc8000bf05070 */
[----:B------:R-:W-:-:S13]  /*b3e0*/  ISETP.NE.AND.EX P0, PT, RZ, UR5, PT, P0 ;  /* 0x00000005ff007c0c */ /* 0x000fda000bf05300 */
[----:B------:R-:W-:Y:S05]  /*b3f0*/  @!P0 BRA `(.L_x_292) ;  /* 0x00000000000c8947 */ /* 0x000fea0003800000 */
[----:B------:R2:W5:Y:S01]  /*b400*/  LDG.E R3, desc[UR40][R4.64] ;  /* 0x0000002804037981 */ /* 0x000562000c1e1900 */
[----:B------:R-:W-:Y:S01]  /*b410*/  MOV R0, 0x1 ;  /* 0x0000000100007802 */ /* 0x000fe20000000f00 */
[----:B------:R-:W-:Y:S06]  /*b420*/  BRA `(.L_x_291) ;  /* 0x0000000000087947 */ /* 0x000fec0003800000 */
.L_x_292:
[----:B------:R-:W1:Y:S01]  /*b430*/  LDC R3, c[0x0][0x580] ;  /* 0x00016000ff037b82 */ /* 0x000e620000000800 */
[----:B------:R-:W-:-:S07]  /*b440*/  IMAD.MOV.U32 R0, RZ, RZ, 0x1 ;  /* 0x00000001ff007424 */ /* 0x000fce00078e00ff */
.L_x_291:
[----:B------:R-:W-:Y:S01]  /*b450*/  MOV R8, 0x1 ;  /* 0x0000000100087802 */ /* 0x000fe20000000f00 */
[----:B------:R-:W-:Y:S06]  /*b460*/  @!P1 BRA `(.L_x_293) ;  /* 0x0000000c00dc9947 */ /* 0x000fec0003800000 */
[----:B------:R-:W3:Y:S01]  /*b470*/  LDC R9, c[0x0][0x900] ;  /* 0x00024000ff097b82 */ /* 0x000ee20000000800 */
[----:B--2---:R-:W-:Y:S01]  /*b480*/  MOV R4, 0xffffffff ;  /* 0xffffffff00047802 */ /* 0x004fe20000000f00 */
[----:B------:R-:W-:Y:S01]  /*b490*/  ULDC.64 UR6, c[0x0][0x198] ;  /* 0x0000660000067ab9 */ /* 0x000fe20000000a00 */
[----:B------:R-:W-:Y:S01]  /*b4a0*/  MOV R8, 0x1 ;  /* 0x0000000100087802 */ /* 0x000fe20000000f00 */
[----:B------:R-:W-:Y:S01]  /*b4b0*/  ULDC.64 UR14, c[0x0][0x588] ;  /* 0x00016200000e7ab9 */ /* 0x000fe20000000a00 */
[----:B------:R-:W-:Y:S01]  /*b4c0*/  LOP3.LUT R10, R19, 0x2, RZ, 0xfc, !PT ;  /* 0x00000002130a7812 */ /* 0x000fe200078efcff */
[----:B------:R-:W-:Y:S01]  /*b4d0*/  ULDC.64 UR22, c[0x0][0x590] ;  /* 0x0001640000167ab9 */ /* 0x000fe20000000a00 */
[----:B------:R-:W-:Y:S01]  /*b4e0*/  ULDC.64 UR24, c[0x0][0x8f8] ;  /* 0x00023e0000187ab9 */ /* 0x000fe20000000a00 */
[----:B------:R-:W2:Y:S01]  /*b4f0*/  LDC R11, c[0x0][0x8a8] ;  /* 0x00022a00ff0b7b82 */ /* 0x000ea20000000800 */
[-C--:B---3--:R-:W-:Y:S02]  /*b500*/  SHF.L.U32 R4, R4, R9.reuse, RZ ;  /* 0x0000000904047219 */ /* 0x088fe400000006ff */
[----:B------:R-:W-:Y:S01]  /*b510*/  SHF.L.U32 R9, R8, R9, RZ ;  /* 0x0000000908097219 */ /* 0x000fe200000006ff */
[----:B------:R-:W-:Y:S01]  /*b520*/  IMAD.MOV.U32 R8, RZ, RZ, 0x1 ;  /* 0x00000001ff087424 */ /* 0x000fe200078e00ff */
[----:B------:R-:W-:-:S02]  /*b530*/  LOP3.LUT R12, RZ, R4, RZ, 0x33, !PT ;  /* 0x00000004ff0c7212 */ /* 0x000fc400078e33ff */
[----:B--2---:R-:W-:-:S07]  /*b540*/  IADD3 R11, R11, -0x1, RZ ;  /* 0xffffffff0b0b7810 */ /* 0x004fce0007ffe0ff */
.L_x_325:
[----:B------:R-:W-:Y:S02]  /*b550*/  ISETP.NE.U32.AND P0, PT, RZ, UR22, PT ;  /* 0x00000016ff007c0c */ /* 0x000fe4000bf05070 */
[----:B------:R-:W-:Y:S02]  /*b560*/  R2UR UR19, R13 ;  /* 0x000000000d1372ca */ /* 0x000fe400000e0000 */
[----:B------:R-:W-:Y:S02]  /*b570*/  R2UR UR18, R7 ;  /* 0x00000000071272ca */ /* 0x000fe400000e0000 */
[----:B------:R-:W-:-:S09]  /*b580*/  ISETP.NE.AND.EX P0, PT, RZ, UR23, PT, P0 ;  /* 0x00000017ff007c0c */ /* 0x000fd2000bf05300 */
[----:B------:R-:W-:Y:S02]  /*b590*/  USHF.L.U32 UR19, UR19, 0x8, URZ ;  /* 0x0000000813137899 */ /* 0x000fe4000800063f */
[----:B------:R-:W-:Y:S02]  /*b5a0*/  USHF.L.U32 UR18, UR18, 0x6, URZ ;  /* 0x0000000612127899 */ /* 0x000fe4000800063f */
[----:B--234-:R-:W-:Y:S10]  /*b5b0*/  @!P0 BRA `(.L_x_294) ;  /* 0x00000000002c8947 */ /* 0x01cff40003800000 */
[----:B------:R-:W-:-:S04]  /*b5c0*/  ISETP.NE.U32.AND P1, PT, RZ, UR14, PT ;  /* 0x0000000eff007c0c */ /* 0x000fc8000bf25070 */
[----:B------:R-:W-:-:S13]  /*b5d0*/  ISETP.NE.AND.EX P1, PT, RZ, UR15, PT, P1 ;  /* 0x0000000fff007c0c */ /* 0x000fda000bf25310 */
[----:B------:R-:W-:Y:S05]  /*b5e0*/  @!P1 BRA `(.L_x_295) ;  /* 0x0000000000189947 */ /* 0x000fea0003800000 */
[----:B------:R-:W2:Y:S01]  /*b5f0*/  LDC.64 R4, c[0x0][0x588] ;  /* 0x00016200ff047b82 */ /* 0x000ea20000000a00 */
[----:B-1---5:R-:W-:-:S04]  /*b600*/  IMAD R3, R6, UR22, RZ ;  /* 0x0000001606037c24 */ /* 0x022fc8000f8e02ff */
[----:B--2---:R-:W-:-:S05]  /*b610*/  IMAD.WIDE R4, R3, 0x4, R4 ;  /* 0x0000000403047825 */ /* 0x004fca00078e0204 */
[----:B------:R3:W5:Y:S01]  /*b620*/  LDG.E R3, desc[UR40][R4.64] ;  /* 0x0000002804037981 */ /* 0x000762000c1e1900 */
[----:B------:R-:W-:Y:S01]  /*b630*/  MOV R0, 0x1 ;  /* 0x0000000100007802 */ /* 0x000fe20000000f00 */
[----:B------:R-:W-:Y:S06]  /*b640*/  BRA `(.L_x_294) ;  /* 0x0000000000087947 */ /* 0x000fec0003800000 */
.L_x_295:
[----:B-1---5:R-:W2:Y:S01]  /*b650*/  LDC R3, c[0x0][0x580] ;  /* 0x00016000ff037b82 */ /* 0x022ea20000000800 */
[----:B------:R-:W-:-:S07]  /*b660*/  MOV R0, 0x1 ;  /* 0x0000000100007802 */ /* 0x000fce0000000f00 */
.L_x_294:
[----:B------:R-:W-:Y:S05]  /*b670*/  @!P0 BRA `(.L_x_296) ;  /* 0x00000000001c8947 */ /* 0x000fea0003800000 */
[----:B------:R-:W-:-:S13]  /*b680*/  LOP3.LUT P2, RZ, R0, 0xff, RZ, 0xc0, !PT ;  /* 0x000000ff00ff7812 */ /* 0x000fda000784c0ff */
[----:B---3--:R-:W3:Y:S02]  /*b690*/  @!P2 LDC.64 R4, c[0x0][0x588] ;  /* 0x00016200ff04ab82 */ /* 0x008ee40000000a00 */
[----:B---3--:R-:W-:-:S04]  /*b6a0*/  @!P2 ISETP.NE.U32.AND P0, PT, R4, RZ, PT ;  /* 0x000000ff0400a20c */ /* 0x008fc80003f05070 */
[----:B------:R-:W-:Y:S02]  /*b6b0*/  @!P2 ISETP.NE.AND.EX P1, PT, R5, RZ, PT, P0 ;  /* 0x000000ff0500a20c */ /* 0x000fe40003f25300 */
[----:B-12--5:R-:W-:Y:S02]  /*b6c0*/  @P2 FSETP.EQ.AND P0, PT, R3, RZ, PT ;  /* 0x000000ff0300220b */ /* 0x026fe40003f02000 */
[----:B------:R-:W-:Y:S01]  /*b6d0*/  @!P2 PLOP3.LUT P0, PT, P1, PT, PT, 0x8, 0x0 ;  /* 0x000000000000a81c */ /* 0x000fe20000f0e170 */
[----:B------:R-:W-:-:S12]  /*b6e0*/  BRA `(.L_x_297) ;  /* 0x0000000000047947 */ /* 0x000fd80003800000 */
.L_x_296:
[----:B-12--5:R-:W-:-:S13]  /*b6f0*/  FSETP.EQ.AND P0, PT, R3, RZ, PT ;  /* 0x000000ff0300720b */ /* 0x026fda0003f02000 */
.L_x_297:
[----:B------:R-:W-:Y:S02]  /*b700*/  ISETP.NE.AND P2, PT, R10, 0x3, PT ;  /* 0x000000030a00780c */ /* 0x000fe40003f45270 */
[----:B------:R-:W-:-:S04]  /*b710*/  ELECT P1, URZ, PT ;  /* 0x00000000003f782f */ /* 0x000fc80003820000 */
[----:B------:R-:W-:-:S07]  /*b720*/  PLOP3.LUT P0, PT, P1, P0, PT, 0x20, 0x0 ;  /* 0x000000000000781c */ /* 0x000fce0000f00470 */
[----:B------:R-:W-:Y:S06]  /*b730*/  @!P2 BRA `(.L_x_298) ;  /* 0x000000000004a947 */ /* 0x000fec0003800000 */
[----:B------:R-:W-:Y:S01]  /*b740*/  BPT.TRAP 0x1 ;  /* 0x000000040000795c */ /* 0x000fe20000300000 */
.L_x_298:
[----:B------:R-:W1:Y:S01]  /*b750*/  S2UR UR36, SR_CgaCtaId ;  /* 0x00000000002479c3 */ /* 0x000e620000008800 */
[----:B------:R-:W-:Y:S01]  /*b760*/  UMOV UR4, 0x400 ;  /* 0x0000040000047882 */ /* 0x000fe20000000000 */
[----:B---3--:R-:W-:Y:S01]  /*b770*/  SHF.L.U32 R4, R8, 0x1f, RZ ;  /* 0x0000001f08047819 */ /* 0x008fe200000006ff */
[----:B-1----:R-:W-:-:S09]  /*b780*/  ULEA UR5, UR36, UR4, 0x18 ;  /* 0x0000000424057291 */ /* 0x002fd2000f8ec03f */
[----:B------:R-:W1:Y:S02]  /*b790*/  SYNCS.PHASECHK.TRANS64.TRYWAIT P1, [UR5+0x60], R4 ;  /* 0x00006004ff0075a7 */ /* 0x000e640008020145 */
[----:B-1----:R-:W-:Y:S05]  /*b7a0*/  @!P1 BRA `(.L_x_299) ;  /* 0x0000002000009947 */ /* 0x002fea0003800000 */
.L_x_357:
[----:B------:R-:W-:Y:S04]  /*b7b0*/  BSSY B0, `(.L_x_300) ;  /* 0x000000e000007945 */ /* 0x000fe80003800000 */
[----:B------:R-:W-:Y:S05]  /*b7c0*/  @!P0 BRA `(.L_x_301) ;  /* 0x0000000000308947 */ /* 0x000fea0003800000 */
[----:B------:R-:W-:Y:S01]  /*b7d0*/  R2UR UR20, R6 ;  /* 0x00000000061472ca */ /* 0x000fe200000e0000 */
[----:B------:R-:W-:Y:S02]  /*b7e0*/  UIADD3 UR8, UP0, UR6, 0x3f0, URZ ;  /* 0x000003f006087890 */ /* 0x000fe4000ff1e03f */
[----:B------:R-:W-:Y:S02]  /*b7f0*/  UIADD3 UR16, UR5, 0x200, URZ ;  /* 0x0000020005107890 */ /* 0x000fe4000fffe03f */
[----:B------:R-:W-:Y:S02]  /*b800*/  UIADD3 UR17, UR5, 0x40, URZ ;  /* 0x0000004005117890 */ /* 0x000fe4000fffe03f */
[----:B------:R-:W-:Y:S01]  /*b810*/  UIADD3.X UR9, URZ, UR7, URZ, UP0, !UPT ;  /* 0x000000073f097290 */ /* 0x000fe200087fe43f */
[----:B------:R-:W-:Y:S01]  /*b820*/  UMOV UR10, 0x0 ;  /* 0x00000000000a7882 */ /* 0x000fe20000000000 */
[----:B------:R-:W-:-:S07]  /*b830*/  UMOV UR11, 0x10000000 ;  /* 0x10000000000b7882 */ /* 0x000fce0000000000 */
[----:B------:R2:W-:Y:S02]  /*b840*/  UTMALDG.3D [UR16], [UR8], desc[UR10] ;  /* 0x00000a10080075b4 */ /* 0x0005e40008011000 */
[----:B--2---:R-:W-:Y:S05]  /*b850*/  @!P2 BRA `(.L_x_302) ;  /* 0x000000000004a947 */ /* 0x004fea0003800000 */
[----:B------:R-:W-:Y:S01]  /*b860*/  BPT.TRAP 0x1 ;  /* 0x000000040000795c */ /* 0x000fe20000300000 */
.L_x_302:
[----:B-1----:R-:W1:Y:S02]  /*b870*/  LDC R5, c[0x0][0x800] ;  /* 0x00020000ff057b82 */ /* 0x002e640000000800 */
[----:B-1----:R2:W-:Y:S02]  /*b880*/  SYNCS.ARRIVE.TRANS64.RED.A0TR RZ, [UR5+0x40], R5 ;  /* 0x00004005ffff79a7 */ /* 0x0025e40008300405 */
.L_x_301:
[----:B------:R-:W-:Y:S05]  /*b890*/  BSYNC B0 ;  /* 0x0000000000007941 */ /* 0x000fea0003800000 */
.L_x_300:
[----:B------:R-:W-:Y:S05]  /*b8a0*/  @!P2 BRA `(.L_x_303) ;  /* 0x000000000004a947 */ /* 0x000fea0003800000 */
[----:B------:R-:W-:Y:S01]  /*b8b0*/  BPT.TRAP 0x1 ;  /* 0x000000040000795c */ /* 0x000fe20000300000 */
.L_x_303:
[----:B------:R-:W-:-:S04]  /*b8c0*/  UIADD3 UR4, UR5, 0x40, URZ ;  /* 0x0000004005047890 */ /* 0x000fc8000fffe03f */
[----:B------:R-:W-:-:S09]  /*b8d0*/  UPRMT UR4, UR36, 0x654, UR4 ;  /* 0x0000065424047896 */ /* 0x000fd20008000004 */
[----:B------:R-:W-:Y:S01]  /*b8e0*/  SYNCS.ARRIVE.TRANS64.RED.A1T0 RZ, [UR4], RZ ;  /* 0x000000ffffff79a7 */ /* 0x000fe20008100404 */
[----:B------:R-:W-:Y:S05]  /*b8f0*/  @!P2 BRA `(.L_x_304) ;  /* 0x000000000004a947 */ /* 0x000fea0003800000 */
[----:B------:R-:W-:Y:S01]  /*b900*/  BPT.TRAP 0x1 ;  /* 0x000000040000795c */ /* 0x000fe20000300000 */
.L_x_304:
[----:B------:R-:W3:Y:S02]  /*b910*/  SYNCS.PHASECHK.TRANS64.TRYWAIT P1, [UR5+0x68], R4 ;  /* 0x00006804ff0075a7 */ /* 0x000ee40008020145 */
[----:B---3--:R-:W-:Y:S05]  /*b920*/  @!P1 BRA `(.L_x_305) ;  /* 0x0000001c00b89947 */ /* 0x008fea0003800000 */
.L_x_358:
[----:B------:R-:W-:Y:S04]  /*b930*/  BSSY B0, `(.L_x_306) ;  /* 0x0000010000007945 */ /* 0x000fe80003800000 */
[----:B------:R-:W-:Y:S05]  /*b940*/  @!P0 BRA `(.L_x_307) ;  /* 0x0000000000388947 */ /* 0x000fea0003800000 */
[----:B------:R-:W-:Y:S01]  /*b950*/  UIADD3 UR16, UP0, UR6, 0x3f0, URZ ;  /* 0x000003f006107890 */ /* 0x000fe2000ff1e03f */
[----:B------:R-:W-:Y:S01]  /*b960*/  R2UR UR12, R6 ;  /* 0x00000000060c72ca */ /* 0x000fe200000e0000 */
[----:B------:R-:W-:Y:S02]  /*b970*/  UIADD3 UR11, UR19, 0x80, URZ ;  /* 0x00000080130b7890 */ /* 0x000fe4000fffe03f */
[----:B------:R-:W-:Y:S02]  /*b980*/  UIADD3 UR8, UR5, 0x2200, URZ ;  /* 0x0000220005087890 */ /* 0x000fe4000fffe03f */
[----:B------:R-:W-:Y:S02]  /*b990*/  UIADD3 UR9, UR5, 0x48, URZ ;  /* 0x0000004805097890 */ /* 0x000fe4000fffe03f */
[----:B------:R-:W-:Y:S01]  /*b9a0*/  UIADD3.X UR17, URZ, UR7, URZ, UP0, !UPT ;  /* 0x000000073f117290 */ /* 0x000fe200087fe43f */
[----:B------:R-:W-:Y:S01]  /*b9b0*/  UMOV UR20, 0x0 ;  /* 0x0000000000147882 */ /* 0x000fe20000000000 */
[----:B------:R-:W-:Y:S01]  /*b9c0*/  UMOV UR21, 0x10000000 ;  /* 0x1000000000157882 */ /* 0x000fe20000000000 */
[----:B------:R-:W-:-:S06]  /*b9d0*/  UMOV UR10, UR18 ;  /* 0x00000012000a7c82 */ /* 0x000fcc0008000000 */
[----:B------:R3:W-:Y:S02]  /*b9e0*/  UTMALDG.3D [UR8], [UR16], desc[UR20] ;  /* 0x00001408100075b4 */ /* 0x0007e40008011000 */
[----:B---3--:R-:W-:Y:S05]  /*b9f0*/  @!P2 BRA `(.L_x_308) ;  /* 0x000000000004a947 */ /* 0x008fea0003800000 */
[----:B------:R-:W-:Y:S01]  /*ba00*/  BPT.TRAP 0x1 ;  /* 0x000000040000795c */ /* 0x000fe20000300000 */
.L_x_308:
[----:B-12---:R-:W1:Y:S02]  /*ba10*/  LDC R5, c[0x0][0x800] ;  /* 0x00020000ff057b82 */ /* 0x006e640000000800 */
[----:B-1----:R3:W-:Y:S02]  /*ba20*/  SYNCS.ARRIVE.TRANS64.RED.A0TR RZ, [UR5+0x48], R5 ;  /* 0x00004805ffff79a7 */ /* 0x0027e40008300405 */
.L_x_307:
[----:B------:R-:W-:Y:S05]  /*ba30*/  BSYNC B0 ;  /* 0x0000000000007941 */ /* 0x000fea0003800000 */
.L_x_306:
[----:B------:R-:W-:Y:S05]  /*ba40*/  @!P2 BRA `(.L_x_309) ;  /* 0x000000000004a947 */ /* 0x000fea0003800000 */
[----:B------:R-:W-:Y:S01]  /*ba50*/  BPT.TRAP 0x1 ;  /* 0x000000040000795c */ /* 0x000fe20000300000 */
.L_x_309:
[----:B------:R-:W-:Y:S02]  /*ba60*/  UIADD3 UR4, UR5, 0x48, URZ ;  /* 0x0000004805047890 */ /* 0x000fe4000fffe03f */
[----:B------:R-:W-:Y:S02]  /*ba70*/  UIADD3 UR10, UR18, 0x20, URZ ;  /* 0x00000020120a7890 */ /* 0x000fe4000fffe03f */
[----:B------:R-:W-:-:S09]  /*ba80*/  UPRMT UR4, UR36, 0x654, UR4 ;  /* 0x0000065424047896 */ /* 0x000fd20008000004 */
[----:B------:R-:W-:Y:S01]  /*ba90*/  SYNCS.ARRIVE.TRANS64.RED.A1T0 RZ, [UR4], RZ ;  /* 0x000000ffffff79a7 */ /* 0x000fe20008100404 */
[----:B------:R-:W-:Y:S05]  /*baa0*/  @!P2 BRA `(.L_x_310) ;  /* 0x000000000004a947 */ /* 0x000fea0003800000 */
[----:B------:R-:W-:Y:S01]  /*bab0*/  BPT.TRAP 0x1 ;  /* 0x000000040000795c */ /* 0x000fe20000300000 */
.L_x_310:
[----:B------:R-:W4:Y:S02]  /*bac0*/  SYNCS.PHASECHK.TRANS64.TRYWAIT P1, [UR5+0x70], R4 ;  /* 0x00007004ff0075a7 */ /* 0x000f240008020145 */
[----:B----4-:R-:W-:Y:S05]  /*bad0*/  @!P1 BRA `(.L_x_311) ;  /* 0x0000001c00649947 */ /* 0x010fea0003800000 */
.L_x_359:
        /* <DEDUP_REMOVED lines=8> */
[----:B------:R-:W-:Y:S01]  /*bb60*/  UMOV UR21, 0x10000000 ;  /* 0x1000000000157882 */ /* 0x000fe20000000000 */
[----:B------:R-:W-:-:S06]  /*bb70*/  UMOV UR11, UR19 ;  /* 0x00000013000b7c82 */ /* 0x000fcc0008000000 */
[----:B------:R4:W-:Y:S02]  /*bb80*/  UTMALDG.3D [UR8], [UR16], desc[UR20] ;  /* 0x00001408100075b4 */ /* 0x0009e40008011000 */
[----:B----4-:R-:W-:Y:S05]  /*bb90*/  @!P2 BRA `(.L_x_314) ;  /* 0x000000000004a947 */ /* 0x010fea0003800000 */
[----:B------:R-:W-:Y:S01]  /*bba0*/  BPT.TRAP 0x1 ;  /* 0x000000040000795c */ /* 0x000fe20000300000 */
.L_x_314:
[----:B-123--:R-:W1:Y:S02]  /*bbb0*/  LDC R5, c[0x0][0x800] ;  /* 0x00020000ff057b82 */ /* 0x00ee640000000800 */
[----:B-1----:R4:W-:Y:S02]  /*bbc0*/  SYNCS.ARRIVE.TRANS64.RED.A0TR RZ, [UR5+0x50], R5 ;  /* 0x00005005ffff79a7 */ /* 0x0029e40008300405 */
.L_x_313:
[----:B------:R-:W-:Y:S05]  /*bbd0*/  BSYNC B0 ;  /* 0x0000000000007941 */ /* 0x000fea0003800000 */
.L_x_312:
[----:B------:R-:W-:Y:S05]  /*bbe0*/  @!P2 BRA `(.L_x_315) ;  /* 0x000000000004a947 */ /* 0x000fea0003800000 */
[----:B------:R-:W-:Y:S01]  /*bbf0*/  BPT.TRAP 0x1 ;  /* 0x000000040000795c */ /* 0x000fe20000300000 */
.L_x_315:
[----:B------:R-:W-:-:S04]  /*bc00*/  UIADD3 UR4, UR5, 0x50, URZ ;  /* 0x0000005005047890 */ /* 0x000fc8000fffe03f */
[----:B------:R-:W-:-:S09]  /*bc10*/  UPRMT UR4, UR36, 0x654, UR4 ;  /* 0x0000065424047896 */ /* 0x000fd20008000004 */
[----:B------:R-:W-:Y:S01]  /*bc20*/  SYNCS.ARRIVE.TRANS64.RED.A1T0 RZ, [UR4], RZ ;  /* 0x000000ffffff79a7 */ /* 0x000fe20008100404 */
[----:B------:R-:W-:Y:S05]  /*bc30*/  @!P2 BRA `(.L_x_316) ;  /* 0x000000000004a947 */ /* 0x000fea0003800000 */
[----:B------:R-:W-:Y:S01]  /*bc40*/  BPT.TRAP 0x1 ;  /* 0x000000040000795c */ /* 0x000fe20000300000 */
.L_x_316:
[----:B------:R-:W5:Y:S02]  /*bc50*/  SYNCS.PHASECHK.TRANS64.TRYWAIT P1, [UR5+0x78], R4 ;  /* 0x00007804ff0075a7 */ /* 0x000f640008020145 */
[----:B-----5:R-:W-:Y:S05]  /*bc60*/  @!P1 BRA `(.L_x_317) ;  /* 0x0000001c00189947 */ /* 0x020fea0003800000 */
.L_x_360:
[----:B------:R-:W-:Y:S04]  /*bc70*/  BSSY B0, `(.L_x_318) ;  /* 0x000000f000007945 */ /* 0x000fe80003800000 */
[----:B------:R-:W-:Y:S05]  /*bc80*/  @!P0 BRA `(.L_x_319) ;  /* 0x0000000000348947 */ /* 0x000fea0003800000 */
[----:B------:R-:W-:Y:S01]  /*bc90*/  R2UR UR12, R6 ;  /* 0x00000000060c72ca */ /* 0x000fe200000e0000 */
[----:B------:R-:W-:Y:S02]  /*bca0*/  UIADD3 UR16, UP0, UR6, 0x3f0, URZ ;  /* 0x000003f006107890 */ /* 0x000fe4000ff1e03f */
[----:B------:R-:W-:Y:S02]  /*bcb0*/  UIADD3 UR11, UR19, 0x80, URZ ;  /* 0x00000080130b7890 */ /* 0x000fe4000fffe03f */
[----:B------:R-:W-:Y:S02]  /*bcc0*/  UIADD3 UR8, UR5, 0x6200, URZ ;  /* 0x0000620005087890 */ /* 0x000fe4000fffe03f */
[----:B------:R-:W-:Y:S02]  /*bcd0*/  UIADD3 UR9, UR5, 0x58, URZ ;  /* 0x0000005805097890 */ /* 0x000fe4000fffe03f */
[----:B------:R-:W-:Y:S01]  /*bce0*/  UIADD3.X UR17, URZ, UR7, URZ, UP0, !UPT ;  /* 0x000000073f117290 */ /* 0x000fe200087fe43f */
[----:B------:R-:W-:Y:S01]  /*bcf0*/  UMOV UR20, 0x0 ;  /* 0x0000000000147882 */ /* 0x000fe20000000000 */
[----:B------:R-:W-:-:S07]  /*bd00*/  UMOV UR21, 0x10000000 ;  /* 0x1000000000157882 */ /* 0x000fce0000000000 */
[----:B------:R1:W-:Y:S02]  /*bd10*/  UTMALDG.3D [UR8], [UR16], desc[UR20] ;  /* 0x00001408100075b4 */ /* 0x0003e40008011000 */
[----:B-1----:R-:W-:Y:S05]  /*bd20*/  @!P2 BRA `(.L_x_320) ;  /* 0x000000000004a947 */ /* 0x002fea0003800000 */
[----:B------:R-:W-:Y:S01]  /*bd30*/  BPT.TRAP 0x1 ;  /* 0x000000040000795c */ /* 0x000fe20000300000 */
.L_x_320:
[----:B------:R-:W1:Y:S02]  /*bd40*/  LDC R4, c[0x0][0x800] ;  /* 0x00020000ff047b82 */ /* 0x000e640000000800 */
[----:B-1----:R1:W-:Y:S02]  /*bd50*/  SYNCS.ARRIVE.TRANS64.RED.A0TR RZ, [UR5+0x58], R4 ;  /* 0x00005804ffff79a7 */ /* 0x0023e40008300405 */
.L_x_319:
[----:B------:R-:W-:Y:S05]  /*bd60*/  BSYNC B0 ;  /* 0x0000000000007941 */ /* 0x000fea0003800000 */
.L_x_318:
[----:B------:R-:W-:Y:S05]  /*bd70*/  @!P2 BRA `(.L_x_321) ;  /* 0x000000000004a947 */ /* 0x000fea0003800000 */
[----:B------:R-:W-:Y:S01]  /*bd80*/  BPT.TRAP 0x1 ;  /* 0x000000040000795c */ /* 0x000fe20000300000 */
.L_x_321:
[----:B------:R-:W-:Y:S01]  /*bd90*/  IADD3 R16, P0, R16, UR38, RZ ;  /* 0x0000002610107c10 */ /* 0x000fe2000ff1e0ff */
[----:B------:R-:W-:Y:S01]  /*bda0*/  UIADD3 UR4, UR5, 0x58, URZ ;  /* 0x0000005805047890 */ /* 0x000fe2000fffe03f */
[----:B------:R-:W-:Y:S01]  /*bdb0*/  LOP3.LUT R8, R8, 0x1, RZ, 0x3c, !PT ;  /* 0x0000000108087812 */ /* 0x000fe200078e3cff */
[----:B------:R-:W-:Y:S01]  /*bdc0*/  IMAD.MOV.U32 R13, RZ, RZ, -0x1 ;  /* 0xffffffffff0d7424 */ /* 0x000fe200078e00ff */
[----:B------:R-:W-:Y:S01]  /*bdd0*/  IADD3.X R17, R17, UR37, RZ, P0, !PT ;  /* 0x0000002511117c10 */ /* 0x000fe200087fe4ff */
[----:B------:R-:W-:Y:S01]  /*bde0*/  UPRMT UR4, UR36, 0x654, UR4 ;  /* 0x0000065424047896 */ /* 0x000fe20008000004 */
[----:B------:R-:W-:Y:S02]  /*bdf0*/  ISETP.GE.U32.AND P0, PT, R16, UR24, PT ;  /* 0x0000001810007c0c */ /* 0x000fe4000bf06070 */
[----:B-1----:R-:W-:Y:S02]  /*be00*/  PRMT R4, RZ, 0x7610, R4 ;  /* 0x00007610ff047816 */ /* 0x002fe40000000004 */
[----:B------:R-:W-:-:S02]  /*be10*/  ISETP.GE.U32.AND.EX P0, PT, R17, UR25, PT, P0 ;  /* 0x0000001911007c0c */ /* 0x000fc4000bf06100 */
[----:B------:R-:W-:Y:S02]  /*be20*/  MOV R7, 0xffffffff ;  /* 0xffffffff00077802 */ /* 0x000fe40000000f00 */
[----:B------:R-:W-:Y:S01]  /*be30*/  SYNCS.ARRIVE.TRANS64.RED.A1T0 RZ, [UR4], RZ ;  /* 0x000000ffffff79a7 */ /* 0x000fe20008100404 */
[----:B------:R-:W-:-:S08]  /*be40*/  MOV R6, 0xffffffff ;  /* 0xffffffff00067802 */ /* 0x000fd00000000f00 */
[----:B------:R-:W-:Y:S05]  /*be50*/  @P0 BRA `(.L_x_322) ;  /* 0x0000000400580947 */ /* 0x000fea0003800000 */
[----:B------:R-:W1:Y:S01]  /*be60*/  S2R R13, SR_CTAID.X ;  /* 0x00000000000d7919 */ /* 0x000e620000002500 */
[----:B------:R-:W5:Y:S01]  /*be70*/  LDC.64 R14, c[0x0][0x8d0] ;  /* 0x00023400ff0e7b82 */ /* 0x000f620000000a00 */
[----:B------:R-:W-:Y:S01]  /*be80*/  ULDC UR4, c[0x0][0x150] ;  /* 0x0000540000047ab9 */ /* 0x000fe20000000800 */
[----:B------:R-:W-:Y:S01]  /*be90*/  MOV R22, R17 ;  /* 0x0000001100167202 */ /* 0x000fe20000000f00 */
[----:B------:R-:W2:Y:S05]  /*bea0*/  S2R R20, SR_CTAID.Y ;  /* 0x0000000000147919 */ /* 0x000eaa0000002600 */
[----:B------:R-:W3:Y:S08]  /*beb0*/  LDC R6, c[0x0][0x144] ;  /* 0x00005100ff067b82 */ /* 0x000ef00000000800 */
[----:B------:R-:W3:Y:S01]  /*bec0*/  LDC R21, c[0x0][0x8d8] ;  /* 0x00023600ff157b82 */ /* 0x000ee20000000800 */
[----:B-----5:R-:W-:-:S04]  /*bed0*/  ISETP.NE.U32.AND P0, PT, R14, RZ, PT ;  /* 0x000000ff0e00720c */ /* 0x020fc80003f05070 */
[----:B------:R-:W-:Y:S02]  /*bee0*/  ISETP.NE.AND.EX P0, PT, R15, RZ, PT, P0 ;  /* 0x000000ff0f00720c */ /* 0x000fe40003f05300 */
[----:B-1----:R-:W-:Y:S02]  /*bef0*/  I2FP.F32.U32 R4, R13 ;  /* 0x0000000d00047245 */ /* 0x002fe40000201000 */
[----:B--2---:R-:W-:-:S03]  /*bf00*/  I2FP.F32.U32 R18, R20 ;  /* 0x0000001400127245 */ /* 0x004fc60000201000 */
[----:B------:R-:W-:-:S06]  /*bf10*/  FMUL R4, R4, UR4 ;  /* 0x0000000404047c20 */ /* 0x000fcc0008400000 */
[----:B------:R-:W3:Y:S02]  /*bf20*/  F2I.U32.TRUNC.NTZ R4, R4 ;  /* 0x0000000400047305 */ /* 0x000ee4000020f000 */
[----:B---34-:R-:W-:-:S05]  /*bf30*/  IADD3 R5, -R4, RZ, RZ ;  /* 0x000000ff04057210 */ /* 0x018fca0007ffe1ff */
[----:B------:R-:W-:Y:S02]  /*bf40*/  IMAD R13, R6, R5, R13 ;  /* 0x00000005060d7224 */ /* 0x000fe400078e020d */
[----:B------:R-:W-:Y:S01]  /*bf50*/  IMAD.MOV.U32 R6, RZ, RZ, R16 ;  /* 0x000000ffff067224 */ /* 0x000fe200078e0010 */
[----:B------:R-:W-:Y:S06]  /*bf60*/  @!P0 BRA `(.L_x_323) ;  /* 0x0000000000308947 */ /* 0x000fec0003800000 */
[----:B------:R-:W1:Y:S02]  /*bf70*/  LDC R5, c[0x0][0x8dc] ;  /* 0x00023700ff057b82 */ /* 0x000e640000000800 */
[----:B-1----:R-:W-:-:S04]  /*bf80*/  IADD3 R5, P0, R16, R5, RZ ;  /* 0x0000000510057210 */ /* 0x002fc80007f1e0ff */
[----:B------:R-:W-:-:S05]  /*bf90*/  IADD3.X R23, RZ, R17, RZ, P0, !PT ;  /* 0x00000011ff177210 */ /* 0x000fca00007fe4ff */
[----:B------:R-:W-:-:S04]  /*bfa0*/  IMAD.WIDE.U32 R6, R23, R14, RZ ;  /* 0x0000000e17067225 */ /* 0x000fc800078e00ff */
[----:B------:R-:W-:-:S04]  /*bfb0*/  IMAD.WIDE.U32 R6, P0, R5, R15, R6 ;  /* 0x0000000f05067225 */ /* 0x000fc80007800006 */
[----:B------:R-:W-:-:S04]  /*bfc0*/  IMAD.WIDE.U32 R4, R5, R14, RZ ;  /* 0x0000000e05047225 */ /* 0x000fc800078e00ff */
[----:B------:R-:W-:Y:S01]  /*bfd0*/  IMAD.MOV.U32 R4, RZ, RZ, R7 ;  /* 0x000000ffff047224 */ /* 0x000fe200078e0007 */
[----:B------:R-:W-:Y:S02]  /*bfe0*/  IADD3 RZ, P1, R5, R6, RZ ;  /* 0x0000000605ff7210 */ /* 0x000fe40007f3e0ff */
[----:B------:R-:W-:-:S03]  /*bff0*/  IADD3.X R5, RZ, RZ, RZ, P0, !PT ;  /* 0x000000ffff057210 */ /* 0x000fc600007fe4ff */
[----:B------:R-:W-:-:S03]  /*c000*/  IMAD.WIDE.U32.X R4, R23, R15, R4, P1 ;  /* 0x0000000f17047225 */ /* 0x000fc600008e0404 */
[----:B------:R-:W-:Y:S02]  /*c010*/  MOV R6, R4 ;  /* 0x0000000400067202 */ /* 0x000fe40000000f00 */
[----:B------:R-:W-:-:S07]  /*c020*/  MOV R22, R5 ;  /* 0x0000000500167202 */ /* 0x000fce0000000f00 */
.L_x_323:
[----:B------:R-:W-:Y:S01]  /*c030*/  ULDC UR4, c[0x0][0x154] ;  /* 0x0000550000047ab9 */ /* 0x000fe20000000800 */
[----:B------:R-:W1:Y:S01]  /*c040*/  LDC R7, c[0x0][0x148] ;  /* 0x00005200ff077b82 */ /* 0x000e620000000800 */
[----:B------:R-:W-:Y:S01]  /*c050*/  FMUL R14, R18, UR4 ;  /* 0x00000004120e7c20 */ /* 0x000fe20008400000 */
[----:B------:R-:W-:Y:S02]  /*c060*/  ISETP.NE.AND P2, PT, R2, 0x1, PT ;  /* 0x000000010200780c */ /* 0x000fe40003f45270 */
[-CC-:B------:R-:W-:Y:S02]  /*c070*/  SHF.R.U64 R18, R6, R21.reuse, R22.reuse ;  /* 0x0000001506127219 */ /* 0x180fe40000001216 */
[----:B------:R-:W-:Y:S01]  /*c080*/  SHF.R.U32.HI R21, RZ, R21, R22 ;  /* 0x00000015ff157219 */ /* 0x000fe20000011616 */
[----:B------:R-:W2:Y:S01]  /*c090*/  F2I.U32.TRUNC.NTZ R14, R14 ;  /* 0x0000000e000e7305 */ /* 0x000ea2000020f000 */
[----:B------:R-:W3:Y:S01]  /*c0a0*/  LDC.64 R4, c[0x0][0x8c8] ;  /* 0x00023200ff047b82 */ /* 0x000ee20000000a00 */
[----:B------:R-:W-:-:S04]  /*c0b0*/  IADD3 R23, P0, RZ, -R18, RZ ;  /* 0x80000012ff177210 */ /* 0x000fc80007f1e0ff */
[----:B------:R-:W-:-:S03]  /*c0c0*/  IADD3.X R21, RZ, ~R21, RZ, P0, !PT ;  /* 0x80000015ff157210 */ /* 0x000fc600007fe4ff */
[----:B------:R-:W4:Y:S01]  /*c0d0*/  LDC R22, c[0x0][0x8c0] ;  /* 0x00023000ff167b82 */ /* 0x000f220000000800 */
[----:B--2---:R-:W-:-:S07]  /*c0e0*/  IMAD.MOV R15, RZ, RZ, -R14 ;  /* 0x000000ffff0f7224 */ /* 0x004fce00078e0a0e */
[----:B------:R-:W2:Y:S01]  /*c0f0*/  LDC R27, c[0x0][0x900] ;  /* 0x00024000ff1b7b82 */ /* 0x000ea20000000800 */
[----:B-1----:R-:W-:-:S07]  /*c100*/  @P2 IMAD R13, R7, R15, R20 ;  /* 0x0000000f070d2224 */ /* 0x002fce00078e0214 */
[----:B------:R-:W1:Y:S01]  /*c110*/  LDC.64 R14, c[0x0][0x8e8] ;  /* 0x00023a00ff0e7b82 */ /* 0x000e620000000a00 */
[----:B---3--:R-:W-:-:S04]  /*c120*/  IMAD R6, R21, R4, RZ ;  /* 0x0000000415067224 */ /* 0x008fc800078e02ff */
[C---:B------:R-:W-:Y:S02]  /*c130*/  IMAD R7, R23.reuse, R5, R6 ;  /* 0x0000000517077224 */ /* 0x040fe400078e0206 */
[----:B------:R-:W-:Y:S01]  /*c140*/  IMAD.WIDE.U32 R4, R23, R4, R16 ;  /* 0x0000000417047225 */ /* 0x000fe200078e0010 */
[----:B------:R-:W3:Y:S04]  /*c150*/  LDC R6, c[0x0][0x8b0] ;  /* 0x00022c00ff067b82 */ /* 0x000ee80000000800 */
[----:B------:R-:W-:-:S04]  /*c160*/  IADD3 R5, R5, R7, RZ ;  /* 0x0000000705057210 */ /* 0x000fc80007ffe0ff */
[-CC-:B----4-:R-:W-:Y:S01]  /*c170*/  SHF.R.U64 R26, R4, R22.reuse, R5.reuse ;  /* 0x00000016041a7219 */ /* 0x190fe20000001205 */
[----:B------:R-:W4:Y:S01]  /*c180*/  LDC R25, c[0x0][0x8f0] ;  /* 0x00023c00ff197b82 */ /* 0x000f220000000800 */
[----:B------:R-:W-:Y:S02]  /*c190*/  SHF.R.U32.HI R5, RZ, R22, R5 ;  /* 0x00000016ff057219 */ /* 0x000fe40000011605 */
[----:B-1----:R-:W-:-:S05]  /*c1a0*/  ISETP.NE.U32.AND P0, PT, R14, RZ, PT ;  /* 0x000000ff0e00720c */ /* 0x002fca0003f05070 */
[----:B------:R-:W1:Y:S01]  /*c1b0*/  LDC R24, c[0x0][0x8e0] ;  /* 0x00023800ff187b82 */ /* 0x000e620000000800 */
[----:B------:R-:W-:Y:S02]  /*c1c0*/  ISETP.NE.AND.EX P0, PT, R15, RZ, PT, P0 ;  /* 0x000000ff0f00720c */ /* 0x000fe40003f05300 */
[----:B---3--:R-:W-:-:S05]  /*c1d0*/  SHF.R.U64 R23, R26, R6, R5 ;  /* 0x000000061a177219 */ /* 0x008fca0000001205 */
[----:B------:R-:W3:Y:S01]  /*c1e0*/  LDC R22, c[0x0][0x8b8] ;  /* 0x00022e00ff167b82 */ /* 0x000ee20000000800 */
[----:B------:R-:W-:-:S04]  /*c1f0*/  SHF.R.U32.HI R4, RZ, R6, R5 ;  /* 0x00000006ff047219 */ /* 0x000fc80000011605 */
[-CC-:B--2---:R-:W-:Y:S02]  /*c200*/  SHF.R.U64 R21, R23, R27.reuse, R4.reuse ;  /* 0x0000001b17157219 */ /* 0x184fe40000001204 */
[----:B------:R-:W-:Y:S01]  /*c210*/  SHF.R.U32.HI R27, RZ, R27, R4 ;  /* 0x0000001bff1b7219 */ /* 0x000fe20000011604 */
[----:B------:R-:W2:Y:S01]  /*c220*/  LDC R20, c[0x0][0x8a8] ;  /* 0x00022a00ff147b82 */ /* 0x000ea20000000800 */
[----:B------:R-:W-:Y:S02]  /*c230*/  MOV R4, R21 ;  /* 0x0000001500047202 */ /* 0x000fe40000000f00 */
[----:B------:R-:W-:Y:S01]  /*c240*/  MOV R5, R27 ;  /* 0x0000001b00057202 */ /* 0x000fe20000000f00 */
[----:B----4-:R-:W-:Y:S06]  /*c250*/  @!P0 BRA `(.L_x_324) ;  /* 0x0000000000288947 */ /* 0x010fec0003800000 */
[----:B------:R-:W4:Y:S02]  /*c260*/  LDC R4, c[0x0][0x8f4] ;  /* 0x00023d00ff047b82 */ /* 0x000f240000000800 */
[----:B----4-:R-:W-:-:S05]  /*c270*/  IADD3 R5, P0, R21, R4, RZ ;  /* 0x0000000415057210 */ /* 0x010fca0007f1e0ff */
[----:B------:R-:W-:-:S04]  /*c280*/  IMAD.X R27, RZ, RZ, R27, P0 ;  /* 0x000000ffff1b7224 */ /* 0x000fc800000e061b */
[----:B------:R-:W-:-:S04]  /*c290*/  IMAD.WIDE.U32 R6, R27, R14, RZ ;  /* 0x0000000e1b067225 */ /* 0x000fc800078e00ff */
[----:B------:R-:W-:-:S04]  /*c2a0*/  IMAD.WIDE.U32 R6, P0, R5, R15, R6 ;  /* 0x0000000f05067225 */ /* 0x000fc80007800006 */
[----:B------:R-:W-:Y:S01]  /*c2b0*/  IMAD.WIDE.U32 R4, R5, R14, RZ ;  /* 0x0000000e05047225 */ /* 0x000fe200078e00ff */
[----:B------:R-:W-:-:S04]  /*c2c0*/  MOV R4, R7 ;  /* 0x0000000700047202 */ /* 0x000fc80000000f00 */
[----:B------:R-:W-:Y:S02]  /*c2d0*/  IADD3 RZ, P1, R5, R6, RZ ;  /* 0x0000000605ff7210 */ /* 0x000fe40007f3e0ff */
[----:B------:R-:W-:-:S03]  /*c2e0*/  IADD3.X R5, RZ, RZ, RZ, P0, !PT ;  /* 0x000000ffff057210 */ /* 0x000fc600007fe4ff */
[----:B------:R-:W-:-:S08]  /*c2f0*/  IMAD.WIDE.U32.X R4, R27, R15, R4, P1 ;  /* 0x0000000f1b047225 */ /* 0x000fd000008e0404 */
.L_x_324:
[----:B------:R-:W-:Y:S02]  /*c300*/  SHF.R.U64 R25, R4, R25, R5 ;  /* 0x0000001904197219 */ /* 0x000fe40000001205 */
[----:B------:R-:W-:Y:S02]  /*c310*/  LOP3.LUT R4, R23, R12, RZ, 0xc0, !PT ;  /* 0x0000000c17047212 */ /* 0x000fe400078ec0ff */
[----:B------:R-:W-:Y:S02]  /*c320*/  IADD3 R5, -R25, RZ, RZ ;  /* 0x000000ff19057210 */ /* 0x000fe40007ffe1ff */
[----:B------:R-:W-:Y:S01]  /*c330*/  LOP3.LUT R26, R26, R11, RZ, 0xc0, !PT ;  /* 0x0000000b1a1a7212 */ /* 0x000fe200078ec0ff */
[----:B------:R-:W-:Y:S01]  /*c340*/  IMAD R4, R9, R25, R4 ;  /* 0x0000001909047224 */ /* 0x000fe200078e0204 */
[----:B------:R-:W-:Y:S01]  /*c350*/  MOV R6, R18 ;  /* 0x0000001200067202 */ /* 0x000fe20000000f00 */
[----:B-1----:R-:W-:Y:S02]  /*c360*/  IMAD R21, R5, R24, R21 ;  /* 0x0000001805157224 */ /* 0x002fe400078e0215 */
[----:B---3--:R-:W-:-:S02]  /*c370*/  IMAD R13, R4, R22, R13 ;  /* 0x00000016040d7224 */ /* 0x008fc400078e020d */
[----:B--2---:R-:W-:Y:S02]  /*c380*/  IMAD R20, R21, R20, R26 ;  /* 0x0000001415147224 */ /* 0x004fe400078e021a */
[----:B------:R-:W-:-:S03]  /*c390*/  IMAD.MOV.U32 R4, RZ, RZ, 0x1 ;  /* 0x00000001ff047424 */ /* 0x000fc600078e00ff */
[----:B------:R-:W-:Y:S02]  /*c3a0*/  SEL R7, R20, R13, !P2 ;  /* 0x0000000d14077207 */ /* 0x000fe40005000000 */
[----:B------:R-:W-:-:S07]  /*c3b0*/  SEL R13, R13, R20, !P2 ;  /* 0x000000140d0d7207 */ /* 0x000fce0005000000 */
.L_x_322:
[----:B------:R-:W-:-:S13]  /*c3c0*/  LOP3.LUT P0, RZ, R4, 0xff, RZ, 0xc0, !PT ;  /* 0x000000ff04ff7812 */ /* 0x000fda000780c0ff */
[----:B------:R-:W-:Y:S05]  /*c3d0*/  @P0 BRA `(.L_x_325) ;  /* 0xfffffff0005c0947 */ /* 0x000fea000383ffff */
.L_x_293:
[----:B------:R-:W-:-:S13]  /*c3e0*/  ELECT P0, URZ, PT ;  /* 0x00000000003f782f */ /* 0x000fda0003800000 */
[----:B------:R-:W-:Y:S05]  /*c3f0*/  @!P0 BRA `(.L_x_10) ;  /* 0x00000010004c8947 */ /* 0x000fea0003800000 */
[----:B------:R-:W-:-:S04]  /*c400*/  LOP3.LUT R19, R19, 0x2, RZ, 0xfc, !PT ;  /* 0x0000000213137812 */ /* 0x000fc800078efcff */
[----:B------:R-:W-:-:S13]  /*c410*/  ISETP.NE.AND P1, PT, R19, 0x3, PT ;  /* 0x000000031300780c */ /* 0x000fda0003f25270 */
[----:B------:R-:W-:Y:S05]  /*c420*/  @!P1 BRA `(.L_x_326) ;  /* 0x0000000000049947 */ /* 0x000fea0003800000 */
[----:B------:R-:W-:Y:S01]  /*c430*/  BPT.TRAP 0x1 ;  /* 0x000000040000795c */ /* 0x000fe20000300000 */
.L_x_326:
[----:B------:R-:W-:Y:S02]  /*c440*/  MOV R2, 0x400 ;  /* 0x0000040000027802 */ /* 0x000fe40000000f00 */
[----:B-1---5:R-:W-:Y:S02]  /*c450*/  MOV R3, UR36 ;  /* 0x0000002400037c02 */ /* 0x022fe40008000f00 */
[----:B------:R-:W-:Y:S02]  /*c460*/  SHF.L.U32 R0, R8, 0x1f, RZ ;  /* 0x0000001f08007819 */ /* 0x000fe400000006ff */
[----:B------:R-:W-:-:S04]  /*c470*/  LEA R3, R3, R2, 0x18 ;  /* 0x0000000203037211 */ /* 0x000fc800078ec0ff */
[----:B------:R-:W1:Y:S02]  /*c480*/  SYNCS.PHASECHK.TRANS64.TRYWAIT P0, [R3+URZ+0x60], R0 ;  /* 0x00006000030075a7 */ /* 0x000e64000800017f */
[----:B-1----:R-:W-:Y:S05]  /*c490*/  @!P0 BRA `(.L_x_327) ;  /* 0x0000001400248947 */ /* 0x002fea0003800000 */
.L_x_361:
[----:B------:R-:W-:Y:S05]  /*c4a0*/  @!P1 BRA `(.L_x_328) ;  /* 0x0000000000049947 */ /* 0x000fea0003800000 */
[----:B------:R-:W-:Y:S01]  /*c4b0*/  BPT.TRAP 0x1 ;  /* 0x000000040000795c */ /* 0x000fe20000300000 */
.L_x_328:
[----:B------:R-:W1:Y:S02]  /*c4c0*/  SYNCS.PHASECHK.TRANS64.TRYWAIT P0, [R3+URZ+0x68], R0 ;  /* 0x00006800030075a7 */ /* 0x000e64000800017f */
[----:B-1----:R-:W-:Y:S05]  /*c4d0*/  @!P0 BRA `(.L_x_329) ;  /* 0x0000001400288947 */ /* 0x002fea0003800000 */
.L_x_362:
[----:B------:R-:W-:Y:S05]  /*c4e0*/  @!P1 BRA `(.L_x_330) ;  /* 0x0000000000049947 */ /* 0x000fea0003800000 */
[----:B------:R-:W-:Y:S01]  /*c4f0*/  BPT.TRAP 0x1 ;  /* 0x000000040000795c */ /* 0x000fe20000300000 */
.L_x_330:
[----:B------:R-:W1:Y:S02]  /*c500*/  SYNCS.PHASECHK.TRANS64.TRYWAIT P0, [R3+URZ+0x70], R0 ;  /* 0x00007000030075a7 */ /* 0x000e64000800017f */
[----:B-1----:R-:W-:Y:S05]  /*c510*/  @!P0 BRA `(.L_x_331) ;  /* 0x00000014002c8947 */ /* 0x002fea0003800000 */
.L_x_363:
[----:B------:R-:W-:Y:S05]  /*c520*/  @!P1 BRA `(.L_x_332) ;  /* 0x0000000000049947 */ /* 0x000fea0003800000 */
[----:B------:R-:W-:Y:S01]  /*c530*/  BPT.TRAP 0x1 ;  /* 0x000000040000795c */ /* 0x000fe20000300000 */
.L_x_332:
[----:B------:R-:W-:-:S07]  /*c540*/  SHF.L.U32 R8, R8, 0x1f, RZ ;  /* 0x0000001f08087819 */ /* 0x000fce00000006ff */
.L_x_333:
[----:B------:R1:W1:Y:S02]  /*c550*/  SYNCS.PHASECHK.TRANS64.TRYWAIT P0, [R3+URZ+0x78], R8 ;  /* 0x00007808030075a7 */ /* 0x000264000800017f */
[----:B-1----:R-:W-:Y:S05]  /*c560*/  @!P0 NANOSLEEP.SYNCS 0x989680 ;  /* 0x009896800000895d */ /* 0x002fea0003900000 */
[----:B------:R-:W1:Y:S02]  /*c570*/  @!P0 SYNCS.PHASECHK.TRANS64 P0, [R3+URZ+0x78], R8 ;  /* 0x00007808030085a7 */ /* 0x000e64000800007f */
[----:B-1----:R-:W-:Y:S05]  /*c580*/  @P0 BRA `(.L_x_10) ;  /* 0x0000000c00e80947 */ /* 0x002fea0003800000 */
[----:B------:R-:W-:Y:S05]  /*c590*/  BRA `(.L_x_333) ;  /* 0xfffffffc00ec7947 */ /* 0x000fea000383ffff */
.L_x_288:
[----:B------:R-:W-:Y:S01]  /*c5a0*/  LOP3.LUT P0, RZ, R10, 0xff, RZ, 0xc0, !PT ;  /* 0x000000ff0aff7812 */ /* 0x000fe2000780c0ff */
[----:B------:R-:W-:Y:S01]  /*c5b0*/  IMAD.MOV.U32 R0, RZ, RZ, RZ ;  /* 0x000000ffff007224 */ /* 0x000fe200078e00ff */
[----:B------:R-:W-:-:S11]  /*c5c0*/  MOV R3, 0x1 ;  /* 0x0000000100037802 */ /* 0x000fd60000000f00 */
[----:B------:R-:W-:Y:S05]  /*c5d0*/  @!P0 BRA `(.L_x_334) ;  /* 0x0000000c00208947 */ /* 0x000fea0003800000 */
[----:B------:R-:W1:Y:S01]  /*c5e0*/  LDC R0, c[0x0][0x28c] ;  /* 0x0000a300ff007b82 */ /* 0x000e620000000800 */
[C---:B------:R-:W-:Y:S01]  /*c5f0*/  LOP3.LUT P2, RZ, R18.reuse, 0x7f, RZ, 0xc0, !PT ;  /* 0x0000007f12ff7812 */ /* 0x040fe2000784c0ff */
[----:B------:R-:W-:Y:S01]  /*c600*/  ULDC UR5, c[0x0][0x900] ;  /* 0x0002400000057ab9 */ /* 0x000fe20000000800 */
[----:B------:R-:W-:Y:S01]  /*c610*/  LOP3.LUT P0, RZ, R18, 0x1f, RZ, 0xc0, !PT ;  /* 0x0000001f12ff7812 */ /* 0x000fe2000780c0ff */
[----:B------:R-:W-:Y:S01]  /*c620*/  UMOV UR6, 0xffffffff ;  /* 0xffffffff00067882 */ /* 0x000fe20000000000 */
[----:B------:R-:W-:Y:S01]  /*c630*/  BSSY B0, `(.L_x_334) ;  /* 0x00000c2000007945 */ /* 0x000fe20003800000 */
[----:B------:R-:W-:Y:S01]  /*c640*/  USHF.L.U32 UR6, UR6, UR5, URZ ;  /* 0x0000000506067299 */ /* 0x000fe2000800063f */
[----:B------:R-:W-:Y:S01]  /*c650*/  MOV R10, 0x1 ;  /* 0x00000001000a7802 */ /* 0x000fe20000000f00 */
[----:B------:R-:W-:Y:S01]  /*c660*/  ULDC UR4, c[0x0][0x8a8] ;  /* 0x00022a0000047ab9 */ /* 0x000fe20000000800 */
[----:B------:R-:W-:Y:S01]  /*c670*/  LOP3.LUT R18, R22, 0x2, RZ, 0xfc, !PT ;  /* 0x0000000216127812 */ /* 0x000fe200078efcff */
[----:B------:R-:W-:Y:S01]  /*c680*/  UMOV UR7, 0x1 ;  /* 0x0000000100077882 */ /* 0x000fe20000000000 */
[----:B------:R-:W-:Y:S01]  /*c690*/  PLOP3.LUT P0, PT, P0, P2, PT, 0x8a, 0x0 ;  /* 0x000000000000781c */ /* 0x000fe20000705172 */
[----:B------:R-:W-:-:S02]  /*c6a0*/  UIADD3 UR15, UR4, -0x1, URZ ;  /* 0xffffffff040f7890 */ /* 0x000fc4000fffe03f */
[----:B------:R-:W-:Y:S02]  /*c6b0*/  USHF.L.U32 UR17, UR7, UR5, URZ ;  /* 0x0000000507117299 */ /* 0x000fe4000800063f */
[----:B------:R-:W-:Y:S01]  /*c6c0*/  ULOP3.LUT UR16, URZ, UR6, URZ, 0x33, !UPT ;  /* 0x000000063f107292 */ /* 0x000fe2000f8e333f */
[----:B------:R-:W-:Y:S01]  /*c6d0*/  ULDC.64 UR20, c[0x0][0x198] ;  /* 0x0000660000147ab9 */ /* 0x000fe20000000a00 */
[----:B-1----:R-:W-:-:S04]  /*c6e0*/  IADD3 R0, R0, 0x3f, RZ ;  /* 0x0000003f00007810 */ /* 0x002fc80007ffe0ff */
[----:B------:R-:W-:-:S04]  /*c6f0*/  SHF.R.S32.HI R3, RZ, 0x1f, R0 ;  /* 0x0000001fff037819 */ /* 0x000fc80000011400 */
[----:B------:R-:W-:Y:S01]  /*c700*/  LEA.HI R3, R3, R0, RZ, 0x6 ;  /* 0x0000000003037211 */ /* 0x000fe200078f30ff */
[----:B------:R-:W-:-:S03]  /*c710*/  IMAD.MOV.U32 R0, RZ, RZ, RZ ;  /* 0x000000ffff007224 */ /* 0x000fc600078e00ff */
[----:B------:R-:W-:Y:S02]  /*c720*/  SHF.R.S32.HI R11, RZ, 0x6, R3 ;  /* 0x00000006ff0b7819 */ /* 0x000fe40000011403 */
[----:B------:R-:W-:Y:S02]  /*c730*/  MOV R3, 0x1 ;  /* 0x0000000100037802 */ /* 0x000fe40000000f00 */
[----:B------:R-:W-:-:S07]  /*c740*/  IADD3 R12, R11, 0x1, RZ ;  /* 0x000000010b0c7810 */ /* 0x000fce0007ffe0ff */
.L_x_346:
[----:B------:R-:W-:-:S03]  /*c750*/  UMOV UR4, 0xffffffff ;  /* 0xffffffff00047882 */ /* 0x000fc60000000000 */
[----:B------:R-:W-:Y:S05]  /*c760*/  BRA.DIV UR4, `(.L_x_335) ;  /* 0x0000001204ac7947 */ /* 0x000fea000b800000 */
[----:B------:R-:W-:-:S13]  /*c770*/  ELECT P6, URZ, PT ;  /* 0x00000000003f782f */ /* 0x000fda00038c0000 */
.L_x_366:
[----:B------:R-:W1:Y:S01]  /*c780*/  LDC R4, c[0x0][0x28c] ;  /* 0x0000a300ff047b82 */ /* 0x000e620000000800 */
[----:B------:R-:W-:Y:S01]  /*c790*/  BSSY B1, `(.L_x_336) ;  /* 0x0000037000017945 */ /* 0x000fe20003800000 */
[----:B-1----:R-:W-:-:S13]  /*c7a0*/  ISETP.LT.OR P6, PT, R4, 0x1, !P6 ;  /* 0x000000010400780c */ /* 0x002fda00077c1670 */
[----:B------:R-:W-:Y:S05]  /*c7b0*/  @P6 BRA `(.L_x_337) ;  /* 0x0000000000d06947 */ /* 0x000fea0003800000 */
[----:B------:R-:W-:Y:S01]  /*c7c0*/  SHF.L.U32 R14, R7, 0x6, RZ ;  /* 0x00000006070e7819 */ /* 0x000fe200000006ff */
[----:B------:R-:W-:Y:S01]  /*c7d0*/  IMAD.MOV.U32 R19, RZ, RZ, RZ ;  /* 0x000000ffff137224 */ /* 0x000fe200078e00ff */
[----:B------:R-:W-:Y:S02]  /*c7e0*/  SHF.L.U32 R13, R13, 0x8, RZ ;  /* 0x000000080d0d7819 */ /* 0x000fe400000006ff */
[----:B------:R-:W-:Y:S02]  /*c7f0*/  MOV R4, R12 ;  /* 0x0000000c00047202 */ /* 0x000fe40000000f00 */
[----:B------:R-:W-:Y:S02]  /*c800*/  MOV R5, R3 ;  /* 0x0000000300057202 */ /* 0x000fe40000000f00 */
[----:B------:R-:W-:-:S07]  /*c810*/  MOV R7, R0 ;  /* 0x0000000000077202 */ /* 0x000fce0000000f00 */
.L_x_341:
[----:B------:R-:W1:Y:S01]  /*c820*/  S2R R9, SR_CgaCtaId ;  /* 0x0000000000097919 */ /* 0x000e620000008800 */
[----:B------:R-:W-:-:S04]  /*c830*/  MOV R8, 0x400 ;  /* 0x0000040000087802 */ /* 0x000fc80000000f00 */
[----:B-1----:R-:W-:Y:S02]  /*c840*/  LEA R20, R9, R8, 0x18 ;  /* 0x0000000809147211 */ /* 0x002fe400078ec0ff */
[----:B------:R-:W-:Y:S01]  /*c850*/  SHF.L.U32 R8, R5, 0x1f, RZ ;  /* 0x0000001f05087819 */ /* 0x000fe200000006ff */
[----:B------:R-:W1:Y:S02]  /*c860*/  @!P2 LDC R9, c[0x0][0x500] ;  /* 0x00014000ff09ab82 */ /* 0x000e640000000800 */
[----:B------:R-:W-:-:S04]  /*c870*/  IMAD R15, R7, 0x8, R20 ;  /* 0x00000008070f7824 */ /* 0x000fc800078e0214 */
[----:B------:R-:W2:Y:S02]  /*c880*/  SYNCS.PHASECHK.TRANS64.TRYWAIT P1, [R15+URZ+0x20], R8 ;  /* 0x000020080f0075a7 */ /* 0x000ea4000802017f */
[----:B--2---:R-:W-:Y:S05]  /*c890*/  @!P1 BRA `(.L_x_338) ;  /* 0x0000001000809947 */ /* 0x004fea0003800000 */
.L_x_367:
[----:B--2---:R-:W-:Y:S01]  /*c8a0*/  PRMT R8, R18, 0x9910, RZ ;  /* 0x0000991012087816 */ /* 0x004fe200000000ff */
[----:B-1----:R1:W-:Y:S03]  /*c8b0*/  @!P2 SYNCS.ARRIVE.TRANS64 RZ, [R15+URZ], R9 ;  /* 0x000000090fffa9a7 */ /* 0x0023e6000800003f */
[----:B------:R-:W-:-:S13]  /*c8c0*/  ISETP.NE.AND P1, PT, R8, 0x2, PT ;  /* 0x000000020800780c */ /* 0x000fda0003f25270 */
[----:B-1----:R-:W-:Y:S05]  /*c8d0*/  @P1 BRA `(.L_x_339) ;  /* 0x0000000000041947 */ /* 0x002fea0003800000 */
[----:B------:R-:W-:Y:S01]  /*c8e0*/  BPT.TRAP 0x1 ;  /* 0x000000040000795c */ /* 0x000fe20000300000 */
.L_x_339:
[----:B------:R-:W-:Y:S05]  /*c8f0*/  @P0 BRA `(.L_x_340) ;  /* 0x0000000000040947 */ /* 0x000fea0003800000 */
[----:B------:R-:W-:Y:S01]  /*c900*/  BPT.TRAP 0x1 ;  /* 0x000000040000795c */ /* 0x000fe20000300000 */
.L_x_340:
[CC--:B------:R-:W-:Y:S01]  /*c910*/  LEA R8, R7.reuse, R20.reuse, 0xf ;  /* 0x0000001407087211 */ /* 0x0c0fe200078e78ff */
[----:B------:R-:W-:Y:S01]  /*c920*/  VIADD R4, R4, 0xffffffff ;  /* 0xffffffff04047836 */ /* 0x000fe20000000000 */
[----:B------:R-:W-:Y:S01]  /*c930*/  LEA R20, R7, R20, 0xd ;  /* 0x0000001407147211 */ /* 0x000fe200078e68ff */
[----:B------:R-:W-:Y:S01]  /*c940*/  UIADD3 UR4, UP0, UR20, 0xf0, URZ ;  /* 0x000000f014047890 */ /* 0x000fe2000ff1e03f */
[----:B------:R-:W-:Y:S01]  /*c950*/  R2UR UR5, R8 ;  /* 0x00000000080572ca */ /* 0x000fe200000e0000 */
[----:B------:R-:W-:Y:S01]  /*c960*/  UIADD3 UR22, UP1, UR20, 0x1f0, URZ ;  /* 0x000001f014167890 */ /* 0x000fe2000ff3e03f */
[----:B------:R-:W-:Y:S01]  /*c970*/  R2UR UR8, R20 ;  /* 0x00000000140872ca */ /* 0x000fe200000e0000 */
[----:B------:R-:W-:Y:S01]  /*c980*/  UMOV UR6, 0x0 ;  /* 0x0000000000067882 */ /* 0x000fe20000000000 */
[----:B------:R-:W-:Y:S01]  /*c990*/  R2UR UR9, R15 ;  /* 0x000000000f0972ca */ /* 0x000fe200000e0000 */
[----:B------:R-:W-:Y:S01]  /*c9a0*/  UIADD3.X UR23, URZ, UR21, URZ, UP1, !UPT ;  /* 0x000000153f177290 */ /* 0x000fe20008ffe43f */
[----:B------:R-:W-:Y:S01]  /*c9b0*/  R2UR UR11, R13 ;  /* 0x000000000d0b72ca */ /* 0x000fe200000e0000 */
[----:B------:R-:W-:Y:S01]  /*c9c0*/  UMOV UR7, 0x10000000 ;  /* 0x1000000000077882 */ /* 0x000fe20000000000 */
[----:B------:R-:W-:-:S02]  /*c9d0*/  R2UR UR10, R19 ;  /* 0x00000000130a72ca */ /* 0x000fc400000e0000 */
[----:B------:R-:W-:Y:S02]  /*c9e0*/  R2UR UR12, R6 ;  /* 0x00000000060c72ca */ /* 0x000fe400000e0000 */
[----:B------:R-:W-:Y:S01]  /*c9f0*/  R2UR UR18, R14 ;  /* 0x000000000e1272ca */ /* 0x000fe200000e0000 */
[----:B------:R-:W-:Y:S01]  /*ca00*/  UIADD3 UR13, UR5, 0x8400, URZ ;  /* 0x00008400050d7890 */ /* 0x000fe2000fffe03f */
[----:B------:R-:W-:Y:S01]  /*ca10*/  ISETP.GT.AND P3, PT, R4, 0x1, PT ;  /* 0x000000010400780c */ /* 0x000fe20003f64270 */
[----:B------:R-:W-:Y:S01]  /*ca20*/  UIADD3.X UR5, URZ, UR21, URZ, UP0, !UPT ;  /* 0x000000153f057290 */ /* 0x000fe200087fe43f */
[----:B------:R-:W-:Y:S01]  /*ca30*/  IADD3 R7, R7, 0x1, RZ ;  /* 0x0000000107077810 */ /* 0x000fe20007ffe0ff */
[----:B------:R-:W-:Y:S01]  /*ca40*/  UIADD3 UR14, UR8, 0x28400, URZ ;  /* 0x00028400080e7890 */ /* 0x000fe2000fffe03f */
[----:B------:R-:W-:Y:S02]  /*ca50*/  IADD3 R19, R19, 0x40, RZ ;  /* 0x0000004013137810 */ /* 0x000fe40007ffe0ff */
[----:B------:R-:W-:Y:S01]  /*ca60*/  UMOV UR8, UR13 ;  /* 0x0000000d00087c82 */ /* 0x000fe20008000000 */
[----:B------:R-:W-:-:S03]  /*ca70*/  ISETP.NE.AND P1, PT, R7, 0x4, PT ;  /* 0x000000040700780c */ /* 0x000fc60003f25270 */
[----:B------:R1:W-:Y:S01]  /*ca80*/  UTMALDG.3D [UR8], [UR4], desc[UR6] ;  /* 0x00000608040075b4 */ /* 0x0003e20008011000 */
[----:B------:R-:W-:Y:S02]  /*ca90*/  SEL R8, RZ, 0x1, P1 ;  /* 0x00000001ff087807 */ /* 0x000fe40000800000 */
[----:B------:R-:W-:Y:S02]  /*caa0*/  SEL R7, R7, RZ, P1 ;  /* 0x000000ff07077207 */ /* 0x000fe40000800000 */
[----:B------:R-:W-:Y:S01]  /*cab0*/  LOP3.LUT R5, R5, R8, RZ, 0x3c, !PT ;  /* 0x0000000805057212 */ /* 0x000fe200078e3cff */
[----:B-1----:R-:W-:Y:S01]  /*cac0*/  UMOV UR8, UR14 ;  /* 0x0000000e00087c82 */ /* 0x002fe20008000000 */
[----:B------:R-:W-:Y:S02]  /*cad0*/  UMOV UR11, UR18 ;  /* 0x00000012000b7c82 */ /* 0x000fe40008000000 */
[----:B------:R1:W-:Y:S02]  /*cae0*/  UTMALDG.3D [UR8], [UR22], desc[UR6] ;  /* 0x00000608160075b4 */ /* 0x0003e40008011000 */
[----:B-1----:R-:W-:Y:S05]  /*caf0*/  @P3 BRA `(.L_x_341) ;  /* 0xfffffffc00483947 */ /* 0x002fea000383ffff */
.L_x_337:
[----:B------:R-:W-:Y:S05]  /*cb00*/  BSYNC B1 ;  /* 0x0000000000017941 */ /* 0x000fea0003800000 */
.L_x_336:
[----:B------:R-:W-:Y:S01]  /*cb10*/  LOP3.LUT P3, RZ, R10, 0xff, RZ, 0xc0, !PT ;  /* 0x000000ff0aff7812 */ /* 0x000fe2000786c0ff */
[----:B------:R-:W-:Y:S01]  /*cb20*/  ULDC.64 UR4, c[0x0][0x8f8] ;  /* 0x00023e0000047ab9 */ /* 0x000fe20000000a00 */
[----:B------:R-:W-:Y:S01]  /*cb30*/  IADD3 R0, R11, R0, RZ ;  /* 0x000000000b007210 */ /* 0x000fe20007ffe0ff */
[----:B------:R-:W-:Y:S01]  /*cb40*/  BSSY B1, `(.L_x_342) ;  /* 0x000006e000017945 */ /* 0x000fe20003800000 */
[----:B------:R-:W-:Y:S01]  /*cb50*/  IADD3 R16, P4, R16, UR38, RZ ;  /* 0x0000002610107c10 */ /* 0x000fe2000ff9e0ff */
[----:B------:R-:W-:Y:S01]  /*cb60*/  IMAD.MOV.U32 R7, RZ, RZ, -0x1 ;  /* 0xffffffffff077424 */ /* 0x000fe200078e00ff */
[----:B------:R-:W-:Y:S02]  /*cb70*/  SHF.R.U32.HI R4, RZ, 0x2, R0 ;  /* 0x00000002ff047819 */ /* 0x000fe40000011600 */
[----:B------:R-:W-:Y:S02]  /*cb80*/  ISETP.GT.U32.AND P1, PT, R0, 0x3, PT ;  /* 0x000000030000780c */ /* 0x000fe40003f24070 */
[----:B------:R-:W-:-:S02]  /*cb90*/  LOP3.LUT R4, R4, 0x1, RZ, 0xc0, !PT ;  /* 0x0000000104047812 */ /* 0x000fc400078ec0ff */
[----:B------:R-:W-:Y:S01]  /*cba0*/  ISETP.LT.U32.AND P1, PT, R11, 0x4, P1 ;  /* 0x000000040b00780c */ /* 0x000fe20000f21070 */
[----:B------:R-:W1:Y:S01]  /*cbb0*/  @P3 S2R R6, SR_CgaCtaId ;  /* 0x0000000000063919 */ /* 0x000e620000008800 */
[----:B------:R-:W-:Y:S02]  /*cbc0*/  @P3 MOV R5, 0x400 ;  /* 0x0000040000053802 */ /* 0x000fe40000000f00 */
[----:B------:R-:W-:Y:S02]  /*cbd0*/  IADD3.X R17, R17, UR37, RZ, P4, !PT ;  /* 0x0000002511117c10 */ /* 0x000fe4000a7fe4ff */
[----:B------:R-:W-:Y:S02]  /*cbe0*/  ISETP.GE.U32.AND P4, PT, R16, UR4, PT ;  /* 0x0000000410007c0c */ /* 0x000fe4000bf86070 */
[----:B------:R-:W-:Y:S02]  /*cbf0*/  MOV R13, 0xffffffff ;  /* 0xffffffff000d7802 */ /* 0x000fe40000000f00 */
[----:B------:R-:W-:-:S02]  /*cc00*/  LOP3.LUT R0, R0, 0x3, RZ, 0xc0, !PT ;  /* 0x0000000300007812 */ /* 0x000fc400078ec0ff */
[----:B------:R-:W-:Y:S02]  /*cc10*/  PRMT R10, RZ, 0x7610, R10 ;  /* 0x00007610ff0a7816 */ /* 0x000fe4000000000a */
[----:B-1----:R-:W-:Y:S02]  /*cc20*/  @P3 LEA R5, R6, R5, 0x18 ;  /* 0x0000000506053211 */ /* 0x002fe400078ec0ff */
[----:B------:R-:W-:Y:S02]  /*cc30*/  MOV R6, 0xffffffff ;  /* 0xffffffff00067802 */ /* 0x000fe40000000f00 */
[----:B------:R1:W-:Y:S01]  /*cc40*/  @P3 SYNCS.ARRIVE.TRANS64.A1T0 RZ, [R5+URZ+0x88], RZ ;  /* 0x000088ff05ff39a7 */ /* 0x0003e2000810003f */
[----:B------:R-:W-:Y:S02]  /*cc50*/  ISETP.NE.U32.AND P3, PT, R4, 0x1, PT ;  /* 0x000000010400780c */ /* 0x000fe40003f65070 */
[----:B------:R-:W-:Y:S02]  /*cc60*/  SEL R4, RZ, 0x1, !P1 ;  /* 0x00000001ff047807 */ /* 0x000fe40004800000 */
[----:B------:R-:W-:-:S02]  /*cc70*/  ISETP.GE.U32.AND.EX P1, PT, R17, UR5, PT, P4 ;  /* 0x0000000511007c0c */ /* 0x000fc4000bf26140 */
[----:B------:R-:W-:-:S04]  /*cc80*/  ISETP.GT.U32.AND P3, PT, R11, 0x3, !P3 ;  /* 0x000000030b00780c */ /* 0x000fc80005f64070 */
[----:B-1----:R-:W-:-:S04]  /*cc90*/  SEL R5, RZ, 0x1, !P3 ;  /* 0x00000001ff057807 */ /* 0x002fc80005800000 */
[--C-:B------:R-:W-:Y:S02]  /*cca0*/  LOP3.LUT R3, R5, R3, R4.reuse, 0x96, !PT ;  /* 0x0000000305037212 */ /* 0x100fe400078e9604 */
[----:B------:R-:W-:Y:S01]  /*ccb0*/  PRMT R4, RZ, 0x7610, R4 ;  /* 0x00007610ff047816 */ /* 0x000fe20000000004 */
[----:B------:R-:W-:Y:S06]  /*ccc0*/  @P1 BRA `(.L_x_343) ;  /* 0x0000000400541947 */ /* 0x000fec0003800000 */
[----:B------:R-:W-:Y:S01]  /*ccd0*/  ULDC.64 UR4, c[0x0][0x8d0] ;  /* 0x0002340000047ab9 */ /* 0x000fe20000000a00 */
[----:B------:R-:W1:Y:S01]  /*cce0*/  S2R R14, SR_CTAID.X ;  /* 0x00000000000e7919 */ /* 0x000e620000002500 */
[----:B------:R-:W-:Y:S01]  /*ccf0*/  ISETP.NE.U32.AND P1, PT, RZ, UR4, PT ;  /* 0x00000004ff007c0c */ /* 0x000fe2000bf25070 */
[----:B------:R-:W-:Y:S01]  /*cd00*/  ULDC UR7, c[0x0][0x8d8] ;  /* 0x0002360000077ab9 */ /* 0x000fe20000000800 */
[----:B------:R-:W-:Y:S01]  /*cd10*/  MOV R4, R16 ;  /* 0x0000001000047202 */ /* 0x000fe20000000f00 */
[----:B------:R-:W2:Y:S01]  /*cd20*/  S2R R13, SR_CTAID.Y ;  /* 0x00000000000d7919 */ /* 0x000ea20000002600 */
[----:B------:R-:W-:Y:S02]  /*cd30*/  ISETP.NE.AND.EX P1, PT, RZ, UR5, PT, P1 ;  /* 0x00000005ff007c0c */ /* 0x000fe4000bf25310 */
[----:B------:R-:W-:-:S11]  /*cd40*/  MOV R5, R17 ;  /* 0x0000001100057202 */ /* 0x000fd60000000f00 */
[----:B------:R-:W-:Y:S05]  /*cd50*/  @!P1 BRA `(.L_x_344) ;  /* 0x0000000000289947 */ /* 0x000fea0003800000 */
[----:B------:R-:W-:Y:S02]  /*cd60*/  ULDC UR6, c[0x0][0x8dc] ;  /* 0x0002370000067ab9 */ /* 0x000fe40000000800 */
[----:B------:R-:W-:-:S05]  /*cd70*/  IADD3 R9, P1, R16, UR6, RZ ;  /* 0x0000000610097c10 */ /* 0x000fca000ff3e0ff */
[----:B------:R-:W-:-:S04]  /*cd80*/  IMAD.X R15, RZ, RZ, R17, P1 ;  /* 0x000000ffff0f7224 */ /* 0x000fc800008e0611 */
[----:B------:R-:W-:-:S04]  /*cd90*/  IMAD.WIDE.U32 R6, R15, UR4, RZ ;  /* 0x000000040f067c25 */ /* 0x000fc8000f8e00ff */
[----:B------:R-:W-:-:S04]  /*cda0*/  IMAD.WIDE.U32 R6, P1, R9, UR5, R6 ;  /* 0x0000000509067c25 */ /* 0x000fc8000f820006 */
[----:B------:R-:W-:Y:S01]  /*cdb0*/  IMAD.WIDE.U32 R8, R9, UR4, RZ ;  /* 0x0000000409087c25 */ /* 0x000fe2000f8e00ff */
[----:B------:R-:W-:Y:S02]  /*cdc0*/  IADD3.X R5, RZ, RZ, RZ, P1, !PT ;  /* 0x000000ffff057210 */ /* 0x000fe40000ffe4ff */
[----:B------:R-:W-:Y:S02]  /*cdd0*/  MOV R4, R7 ;  /* 0x0000000700047202 */ /* 0x000fe40000000f00 */
[----:B------:R-:W-:-:S05]  /*cde0*/  IADD3 RZ, P1, R9, R6, RZ ;  /* 0x0000000609ff7210 */ /* 0x000fca0007f3e0ff */
[----:B------:R-:W-:-:S08]  /*cdf0*/  IMAD.WIDE.U32.X R4, R15, UR5, R4, P1 ;  /* 0x000000050f047c25 */ /* 0x000fd000088e0404 */
.L_x_344:
[--C-:B------:R-:W-:Y:S01]  /*ce00*/  SHF.R.U64 R8, R4, UR7, R5.reuse ;  /* 0x0000000704087c19 */ /* 0x100fe20008001205 */
[----:B------:R-:W-:Y:S01]  /*ce10*/  ULDC.64 UR4, c[0x0][0x8c8] ;  /* 0x0002320000047ab9 */ /* 0x000fe20000000a00 */
[----:B------:R-:W-:Y:S01]  /*ce20*/  SHF.R.U32.HI R4, RZ, UR7, R5 ;  /* 0x00000007ff047c19 */ /* 0x000fe20008011605 */
[----:B------:R-:W3:Y:S01]  /*ce30*/  LDC R25, c[0x0][0x144] ;  /* 0x00005100ff197b82 */ /* 0x000ee20000000800 */
[----:B------:R-:W-:Y:S01]  /*ce40*/  IADD3 R7, P1, RZ, -R8, RZ ;  /* 0x80000008ff077210 */ /* 0x000fe20007f3e0ff */
[----:B------:R-:W-:Y:S01]  /*ce50*/  ULDC.64 UR8, c[0x0][0x8e8] ;  /* 0x00023a0000087ab9 */ /* 0x000fe20000000a00 */
[----:B-1----:R-:W-:Y:S01]  /*ce60*/  I2FP.F32.U32 R9, R14 ;  /* 0x0000000e00097245 */ /* 0x002fe20000201000 */
[----:B------:R-:W-:Y:S01]  /*ce70*/  ULDC UR6, c[0x0][0x8b0] ;  /* 0x00022c0000067ab9 */ /* 0x000fe20000000800 */
[----:B------:R-:W-:Y:S02]  /*ce80*/  IADD3.X R4, RZ, ~R4, RZ, P1, !PT ;  /* 0x80000004ff047210 */ /* 0x000fe40000ffe4ff */
[----:B------:R-:W-:Y:S01]  /*ce90*/  ISETP.NE.U32.AND P1, PT, RZ, UR8, PT ;  /* 0x00000008ff007c0c */ /* 0x000fe2000bf25070 */
[----:B------:R-:W1:Y:S02]  /*cea0*/  LDC R20, c[0x0][0x148] ;  /* 0x00005200ff147b82 */ /* 0x000e640000000800 */
[----:B------:R-:W-:Y:S01]  /*ceb0*/  IMAD R6, R4, UR4, RZ ;  /* 0x0000000404067c24 */ /* 0x000fe2000f8e02ff */
[----:B------:R-:W-:Y:S01]  /*cec0*/  ISETP.NE.AND.EX P1, PT, RZ, UR9, PT, P1 ;  /* 0x00000009ff007c0c */ /* 0x000fe2000bf25310 */
[----:B------:R-:W-:Y:S01]  /*ced0*/  IMAD.WIDE.U32 R4, R7, UR4, R16 ;  /* 0x0000000407047c25 */ /* 0x000fe2000f8e0010 */
[----:B------:R-:W-:-:S03]  /*cee0*/  ULDC UR4, c[0x0][0x150] ;  /* 0x0000540000047ab9 */ /* 0x000fc60000000800 */
[----:B------:R-:W-:Y:S02]  /*cef0*/  IMAD R7, R7, UR5, R6 ;  /* 0x0000000507077c24 */ /* 0x000fe4000f8e0206 */
[----:B------:R-:W-:Y:S01]  /*cf00*/  FMUL R6, R9, UR4 ;  /* 0x0000000409067c20 */ /* 0x000fe20008400000 */
[----:B------:R-:W-:Y:S01]  /*cf10*/  ULDC UR4, c[0x0][0x8c0] ;  /* 0x0002300000047ab9 */ /* 0x000fe20000000800 */
[----:B------:R-:W-:Y:S01]  /*cf20*/  ULDC UR5, c[0x0][0x154] ;  /* 0x0000550000057ab9 */ /* 0x000fe20000000800 */
[----:B------:R-:W-:-:S03]  /*cf30*/  IMAD.IADD R5, R5, 0x1, R7 ;  /* 0x0000000105057824 */ /* 0x000fc600078e0207 */
[----:B------:R-:W4:Y:S02]  /*cf40*/  F2I.U32.TRUNC.NTZ R6, R6 ;  /* 0x0000000600067305 */ /* 0x000f24000020f000 */
[----:B------:R-:W-:Y:S02]  /*cf50*/  SHF.R.U64 R9, R4, UR4, R5 ;  /* 0x0000000404097c19 */ /* 0x000fe40008001205 */
[----:B--2---:R-:W-:-:S05]  /*cf60*/  I2FP.F32.U32 R4, R13 ;  /* 0x0000000d00047245 */ /* 0x004fca0000201000 */
[----:B------:R-:W-:Y:S01]  /*cf70*/  FMUL R21, R4, UR5 ;  /* 0x0000000504157c20 */ /* 0x000fe20008400000 */
[----:B------:R-:W-:Y:S01]  /*cf80*/  SHF.R.U32.HI R4, RZ, UR4, R5 ;  /* 0x00000004ff047c19 */ /* 0x000fe20008011605 */
[----:B------:R-:W-:-:S03]  /*cf90*/  ULDC UR4, c[0x0][0x900] ;  /* 0x0002400000047ab9 */ /* 0x000fc60000000800 */
[--C-:B------:R-:W-:Y:S01]  /*cfa0*/  SHF.R.U64 R19, R9, UR6, R4.reuse ;  /* 0x0000000609137c19 */ /* 0x100fe20008001204 */
[----:B------:R-:W2:Y:S01]  /*cfb0*/  F2I.U32.TRUNC.NTZ R21, R21 ;  /* 0x0000001500157305 */ /* 0x000ea2000020f000 */
[----:B------:R-:W-:Y:S02]  /*cfc0*/  SHF.R.U32.HI R4, RZ, UR6, R4 ;  /* 0x00000006ff047c19 */ /* 0x000fe40008011604 */
[----:B----4-:R-:W-:Y:S02]  /*cfd0*/  IADD3 R6, -R6, RZ, RZ ;  /* 0x000000ff06067210 */ /* 0x010fe40007ffe1ff */
[--C-:B------:R-:W-:Y:S02]  /*cfe0*/  SHF.R.U64 R15, R19, UR4, R4.reuse ;  /* 0x00000004130f7c19 */ /* 0x100fe40008001204 */
[----:B------:R-:W-:Y:S01]  /*cff0*/  SHF.R.U32.HI R23, RZ, UR4, R4 ;  /* 0x00000004ff177c19 */ /* 0x000fe20008011604 */
[----:B---3--:R-:W-:Y:S01]  /*d000*/  IMAD R14, R25, R6, R14 ;  /* 0x00000006190e7224 */ /* 0x008fe200078e020e */
[----:B------:R-:W-:-:S02]  /*d010*/  MOV R4, R15 ;  /* 0x0000000f00047202 */ /* 0x000fc40000000f00 */
[----:B------:R-:W-:Y:S01]  /*d020*/  MOV R5, R23 ;  /* 0x0000001700057202 */ /* 0x000fe20000000f00 */
[----:B------:R-:W-:Y:S06]  /*d030*/  @!P1 BRA `(.L_x_345) ;  /* 0x0000000000289947 */ /* 0x000fec0003800000 */
[----:B------:R-:W-:Y:S02]  /*d040*/  ULDC UR4, c[0x0][0x8f4] ;  /* 0x00023d0000047ab9 */ /* 0x000fe40000000800 */
[----:B------:R-:W-:-:S05]  /*d050*/  IADD3 R5, P1, R15, UR4, RZ ;  /* 0x000000040f057c10 */ /* 0x000fca000ff3e0ff */
[----:B------:R-:W-:-:S04]  /*d060*/  IMAD.X R23, RZ, RZ, R23, P1 ;  /* 0x000000ffff177224 */ /* 0x000fc800008e0617 */
[----:B------:R-:W-:-:S04]  /*d070*/  IMAD.WIDE.U32 R6, R23, UR8, RZ ;  /* 0x0000000817067c25 */ /* 0x000fc8000f8e00ff */
[----:B------:R-:W-:-:S04]  /*d080*/  IMAD.WIDE.U32 R6, P1, R5, UR9, R6 ;  /* 0x0000000905067c25 */ /* 0x000fc8000f820006 */
[----:B------:R-:W-:Y:S01]  /*d090*/  IMAD.WIDE.U32 R4, R5, UR8, RZ ;  /* 0x0000000805047c25 */ /* 0x000fe2000f8e00ff */
[----:B------:R-:W-:-:S04]  /*d0a0*/  MOV R4, R7 ;  /* 0x0000000700047202 */ /* 0x000fc80000000f00 */
[----:B------:R-:W-:Y:S02]  /*d0b0*/  IADD3 RZ, P3, R5, R6, RZ ;  /* 0x0000000605ff7210 */ /* 0x000fe40007f7e0ff */
[----:B------:R-:W-:-:S03]  /*d0c0*/  IADD3.X R5, RZ, RZ, RZ, P1, !PT ;  /* 0x000000ffff057210 */ /* 0x000fc60000ffe4ff */
[----:B------:R-:W-:-:S08]  /*d0d0*/  IMAD.WIDE.U32.X R4, R23, UR9, R4, P3 ;  /* 0x0000000917047c25 */ /* 0x000fd000098e0404 */
.L_x_345:
[----:B------:R-:W-:Y:S01]  /*d0e0*/  ISETP.NE.AND P1, PT, R2, 0x1, PT ;  /* 0x000000010200780c */ /* 0x000fe20003f25270 */
[----:B------:R-:W-:Y:S01]  /*d0f0*/  ULDC UR4, c[0x0][0x8f0] ;  /* 0x00023c0000047ab9 */ /* 0x000fe20000000800 */
[----:B------:R-:W-:Y:S01]  /*d100*/  LOP3.LUT R19, R19, UR16, RZ, 0xc0, !PT ;  /* 0x0000001013137c12 */ /* 0x000fe2000f8ec0ff */
[----:B------:R-:W-:Y:S01]  /*d110*/  ULDC UR5, c[0x0][0x8b8] ;  /* 0x00022e0000057ab9 */ /* 0x000fe20000000800 */
[----:B------:R-:W-:Y:S01]  /*d120*/  SHF.R.U64 R4, R4, UR4, R5 ;  /* 0x0000000404047c19 */ /* 0x000fe20008001205 */
[----:B------:R-:W-:Y:S01]  /*d130*/  ULDC UR4, c[0x0][0x8e0] ;  /* 0x0002380000047ab9 */ /* 0x000fe20000000800 */
[----:B--2---:R-:W-:Y:S02]  /*d140*/  IADD3 R21, -R21, RZ, RZ ;  /* 0x000000ff15157210 */ /* 0x004fe40007ffe1ff */
[----:B------:R-:W-:Y:S01]  /*d150*/  MOV R5, 0x1 ;  /* 0x0000000100057802 */ /* 0x000fe20000000f00 */
[----:B------:R-:W-:Y:S02]  /*d160*/  IMAD.MOV R6, RZ, RZ, -R4 ;  /* 0x000000ffff067224 */ /* 0x000fe400078e0a04 */
[----:B------:R-:W-:Y:S01]  /*d170*/  IMAD R19, R4, UR17, R19 ;  /* 0x0000001104137c24 */ /* 0x000fe2000f8e0213 */
[----:B------:R-:W-:Y:S01]  /*d180*/  LOP3.LUT R4, R9, UR15, RZ, 0xc0, !PT ;  /* 0x0000000f09047c12 */ /* 0x000fe2000f8ec0ff */
[----:B-1----:R-:W-:-:S02]  /*d190*/  @P1 IMAD R14, R20, R21, R13 ;  /* 0x00000015140e1224 */ /* 0x002fc400078e020d */
[----:B------:R-:W-:Y:S01]  /*d1a0*/  IMAD R15, R6, UR4, R15 ;  /* 0x00000004060f7c24 */ /* 0x000fe2000f8e020f */
[----:B------:R-:W-:Y:S01]  /*d1b0*/  ULDC UR4, c[0x0][0x8a8] ;  /* 0x00022a0000047ab9 */ /* 0x000fe20000000800 */
[----:B------:R-:W-:Y:S01]  /*d1c0*/  IMAD R14, R19, UR5, R14 ;  /* 0x00000005130e7c24 */ /* 0x000fe2000f8e020e */
[----:B------:R-:W-:Y:S01]  /*d1d0*/  MOV R6, R8 ;  /* 0x0000000800067202 */ /* 0x000fe20000000f00 */
[--C-:B------:R-:W-:Y:S01]  /*d1e0*/  IMAD R15, R15, UR4, R4.reuse ;  /* 0x000000040f0f7c24 */ /* 0x100fe2000f8e0204 */
[----:B------:R-:W-:-:S04]  /*d1f0*/  PRMT R4, R5, 0x7610, R4 ;  /* 0x0000761005047816 */ /* 0x000fc80000000004 */
[----:B------:R-:W-:Y:S02]  /*d200*/  SEL R7, R15, R14, !P1 ;  /* 0x0000000e0f077207 */ /* 0x000fe40004800000 */
[----:B------:R-:W-:-:S07]  /*d210*/  SEL R13, R14, R15, !P1 ;  /* 0x0000000f0e0d7207 */ /* 0x000fce0004800000 */
.L_x_343:
[----:B------:R-:W-:Y:S05]  /*d220*/  BSYNC B1 ;  /* 0x0000000000017941 */ /* 0x000fea0003800000 */
.L_x_342:
[----:B------:R-:W-:-:S13]  /*d230*/  LOP3.LUT P1, RZ, R4, 0xff, RZ, 0xc0, !PT ;  /* 0x000000ff04ff7812 */ /* 0x000fda000782c0ff */
[----:B------:R-:W-:Y:S05]  /*d240*/  @P1 BRA `(.L_x_346) ;  /* 0xfffffff400401947 */ /* 0x000fea000383ffff */
[----:B------:R-:W-:Y:S05]  /*d250*/  BSYNC B0 ;  /* 0x0000000000007941 */ /* 0x000fea0003800000 */
.L_x_334:
[----:B------:R-:W-:-:S03]  /*d260*/  UMOV UR4, 0xffffffff ;  /* 0xffffffff00047882 */ /* 0x000fc60000000000 */
[----:B------:R-:W-:Y:S05]  /*d270*/  BRA.DIV UR4, `(.L_x_347) ;  /* 0x0000000a041c7947 */ /* 0x000fea000b800000 */
[----:B------:R-:W-:-:S13]  /*d280*/  ELECT P6, URZ, PT ;  /* 0x00000000003f782f */ /* 0x000fda00038c0000 */
.L_x_370:
[----:B------:R-:W-:Y:S05]  /*d290*/  @!P6 BRA `(.L_x_10) ;  /* 0x0000000000a4e947 */ /* 0x000fea0003800000 */
[----:B------:R-:W-:-:S04]  /*d2a0*/  LOP3.LUT R22, R22, 0x2, RZ, 0xfc, !PT ;  /* 0x0000000216167812 */ /* 0x000fc800078efcff */
[----:B------:R-:W-:-:S13]  /*d2b0*/  ISETP.NE.AND P0, PT, R22, 0x3, PT ;  /* 0x000000031600780c */ /* 0x000fda0003f05270 */
[----:B------:R-:W-:Y:S05]  /*d2c0*/  @!P0 BRA `(.L_x_348) ;  /* 0x0000000000048947 */ /* 0x000fea0003800000 */
[----:B------:R-:W-:Y:S01]  /*d2d0*/  BPT.TRAP 0x1 ;  /* 0x000000040000795c */ /* 0x000fe20000300000 */
.L_x_348:
[----:B------:R-:W1:Y:S01]  /*d2e0*/  S2R R5, SR_CgaCtaId ;  /* 0x0000000000057919 */ /* 0x000e620000008800 */
[----:B------:R-:W-:Y:S02]  /*d2f0*/  MOV R2, 0x400 ;  /* 0x0000040000027802 */ /* 0x000fe40000000f00 */
[----:B------:R-:W-:Y:S02]  /*d300*/  SHF.L.U32 R4, R3, 0x1f, RZ ;  /* 0x0000001f03047819 */ /* 0x000fe400000006ff */
[----:B-1----:R-:W-:-:S04]  /*d310*/  LEA R5, R5, R2, 0x18 ;  /* 0x0000000205057211 */ /* 0x002fc800078ec0ff */
[----:B------:R-:W-:-:S05]  /*d320*/  IADD3 R5, R5, 0x20, RZ ;  /* 0x0000002005057810 */ /* 0x000fca0007ffe0ff */
[C---:B------:R-:W-:Y:S01]  /*d330*/  IMAD R7, R0.reuse, 0x8, R5 ;  /* 0x0000000800077824 */ /* 0x040fe200078e0205 */
[----:B------:R-:W-:-:S03]  /*d340*/  IADD3 R0, R0, 0x1, RZ ;  /* 0x0000000100007810 */ /* 0x000fc60007ffe0ff */
[----:B------:R-:W1:Y:S01]  /*d350*/  SYNCS.PHASECHK.TRANS64.TRYWAIT P0, [R7+URZ], R4 ;  /* 0x00000004070075a7 */ /* 0x000e62000800017f */
[----:B------:R-:W-:-:S04]  /*d360*/  ISETP.NE.AND P1, PT, R0, 0x4, PT ;  /* 0x000000040000780c */ /* 0x000fc80003f25270 */
[----:B------:R-:W-:Y:S02]  /*d370*/  SEL R2, RZ, 0x1, P1 ;  /* 0x00000001ff027807 */ /* 0x000fe40000800000 */
[----:B------:R-:W-:Y:S02]  /*d380*/  SEL R0, R0, RZ, P1 ;  /* 0x000000ff00007207 */ /* 0x000fe40000800000 */
[----:B------:R-:W-:Y:S02]  /*d390*/  LOP3.LUT R9, R3, R2, RZ, 0x3c, !PT ;  /* 0x0000000203097212 */ /* 0x000fe400078e3cff */
[----:B------:R-:W-:Y:S02]  /*d3a0*/  LEA R6, R0, R5, 0x3 ;  /* 0x0000000500067211 */ /* 0x000fe400078e18ff */
[----:B------:R-:W-:Y:S01]  /*d3b0*/  SHF.L.U32 R3, R9, 0x1f, RZ ;  /* 0x0000001f09037819 */ /* 0x000fe200000006ff */
[----:B-1----:R-:W-:Y:S06]  /*d3c0*/  @!P0 BRA `(.L_x_349) ;  /* 0x0000000400e88947 */ /* 0x002fec0003800000 */
.L_x_371:
[----:B------:R-:W2:Y:S01]  /*d3d0*/  SYNCS.PHASECHK.TRANS64.TRYWAIT P0, [R6+URZ], R3 ;  /* 0x00000003060075a7 */ /* 0x000ea2000800017f */
[----:B------:R-:W-:-:S04]  /*d3e0*/  IADD3 R0, R0, 0x1, RZ ;  /* 0x0000000100007810 */ /* 0x000fc80007ffe0ff */
[----:B------:R-:W-:-:S04]  /*d3f0*/  ISETP.NE.AND P1, PT, R0, 0x4, PT ;  /* 0x000000040000780c */ /* 0x000fc80003f25270 */
[----:B------:R-:W-:Y:S02]  /*d400*/  SEL R2, RZ, 0x1, P1 ;  /* 0x00000001ff027807 */ /* 0x000fe40000800000 */
[----:B------:R-:W-:Y:S02]  /*d410*/  SEL R0, R0, RZ, P1 ;  /* 0x000000ff00007207 */ /* 0x000fe40000800000 */
[----:B------:R-:W-:-:S03]  /*d420*/  LOP3.LUT R9, R9, R2, RZ, 0x3c, !PT ;  /* 0x0000000209097212 */ /* 0x000fc600078e3cff */
[----:B-1----:R-:W-:Y:S01]  /*d430*/  IMAD R7, R0, 0x8, R5 ;  /* 0x0000000800077824 */ /* 0x002fe200078e0205 */
[----:B------:R-:W-:Y:S01]  /*d440*/  SHF.L.U32 R4, R9, 0x1f, RZ ;  /* 0x0000001f09047819 */ /* 0x000fe200000006ff */
[----:B--2---:R-:W-:Y:S06]  /*d450*/  @!P0 BRA `(.L_x_350) ;  /* 0x0000000400d88947 */ /* 0x004fec0003800000 */
.L_x_372:
[----:B------:R-:W2:Y:S01]  /*d460*/  SYNCS.PHASECHK.TRANS64.TRYWAIT P0, [R7+URZ], R4 ;  /* 0x00000004070075a7 */ /* 0x000ea2000800017f */
[----:B------:R-:W-:-:S04]  /*d470*/  IADD3 R0, R0, 0x1, RZ ;  /* 0x0000000100007810 */ /* 0x000fc80007ffe0ff */
[----:B------:R-:W-:-:S04]  /*d480*/  ISETP.NE.AND P1, PT, R0, 0x4, PT ;  /* 0x000000040000780c */ /* 0x000fc80003f25270 */
[----:B------:R-:W-:Y:S02]  /*d490*/  SEL R2, RZ, 0x1, P1 ;  /* 0x00000001ff027807 */ /* 0x000fe40000800000 */
[----:B------:R-:W-:Y:S02]  /*d4a0*/  SEL R0, R0, RZ, P1 ;  /* 0x000000ff00007207 */ /* 0x000fe40000800000 */
[----:B------:R-:W-:Y:S01]  /*d4b0*/  LOP3.LUT R2, R9, R2, RZ, 0x3c, !PT ;  /* 0x0000000209027212 */ /* 0x000fe200078e3cff */
[----:B--2---:R-:W-:Y:S06]  /*d4c0*/  @!P0 BRA `(.L_x_351) ;  /* 0x0000000400d08947 */ /* 0x004fec0003800000 */
.L_x_373:
[----:B------:R-:W-:Y:S02]  /*d4d0*/  LEA R5, R0, R5, 0x3 ;  /* 0x0000000500057211 */ /* 0x000fe400078e18ff */
[----:B------:R-:W-:-:S07]  /*d4e0*/  SHF.L.U32 R0, R2, 0x1f, RZ ;  /* 0x0000001f02007819 */ /* 0x000fce00000006ff */
.L_x_352:
[----:B---3--:R3:W4:Y:S02]  /*d4f0*/  SYNCS.PHASECHK.TRANS64.TRYWAIT P0, [R5+URZ], R0 ;  /* 0x00000000050075a7 */ /* 0x008724000800017f */
[----:B----4-:R-:W-:Y:S05]  /*d500*/  @!P0 NANOSLEEP.SYNCS 0x989680 ;  /* 0x009896800000895d */ /* 0x010fea0003900000 */
[----:B------:R-:W4:Y:S02]  /*d510*/  @!P0 SYNCS.PHASECHK.TRANS64 P0, [R5+URZ], R0 ;  /* 0x00000000050085a7 */ /* 0x000f24000800007f */
[----:B----4-:R-:W-:Y:S05]  /*d520*/  @!P0 BRA `(.L_x_352) ;  /* 0xfffffffc00f08947 */ /* 0x010fea000383ffff */
.L_x_10:
[----:B------:R-:W-:Y:S05]  /*d530*/  BSYNC B6 ;  /* 0x0000000000067941 */ /* 0x000fea0003800000 */
.L_x_8:
[----:B------:R-:W-:Y:S05]  /*d540*/  EXIT ;  /* 0x000000000000794d */ /* 0x000fea0003800000 */
.L_x_23:
[----:B----4-:R4:W1:Y:S02]  /*d550*/  SYNCS.PHASECHK.TRANS64.TRYWAIT P1, [R3+URZ], R0 ;  /* 0x00000000030075a7 */ /* 0x010864000802017f */
[----:B-1----:R-:W-:Y:S05]  /*d560*/  @!P1 NANOSLEEP.SYNCS 0x989680 ;  /* 0x009896800000995d */ /* 0x002fea0003900000 */
[----:B------:R-:W1:Y:S02]  /*d570*/  @!P1 SYNCS.PHASECHK.TRANS64 P1, [R3+URZ], R0 ;  /* 0x00000000030095a7 */ /* 0x000e64000802007f */
[----:B-1----:R-:W-:Y:S05]  /*d580*/  @!P1 BRA `(.L_x_23) ;  /* 0xfffffffc00f09947 */ /* 0x002fea000383ffff */
[----:B------:R-:W-:Y:S05]  /*d590*/  BRA `(.L_x_22) ;  /* 0xffffff4000587947 */ /* 0x000fea000383ffff */
.L_x_28:
[----:B---3--:R-:W-:-:S04]  /*d5a0*/  MOV R4, UR8 ;  /* 0x0000000800047c02 */ /* 0x008fc80008000f00 */
[----:B------:R3:W4:Y:S03]  /*d5b0*/  SYNCS.PHASECHK.TRANS64.TRYWAIT P1, [R4+URZ], R3 ;  /* 0x00000003040075a7 */ /* 0x000726000802017f */
[----:B----4-:R-:W-:Y:S05]  /*d5c0*/  @!P1 NANOSLEEP.SYNCS 0x989680 ;  /* 0x009896800000995d */ /* 0x010fea0003900000 */
[----:B------:R-:W4:Y:S02]  /*d5d0*/  @!P1 SYNCS.PHASECHK.TRANS64 P1, [R4+URZ], R3 ;  /* 0x00000003040095a7 */ /* 0x000f24000802007f */
[----:B----4-:R-:W-:Y:S05]  /*d5e0*/  @!P1 BRA `(.L_x_28) ;  /* 0xfffffffc00ec9947 */ /* 0x010fea000383ffff */
[----:B------:R-:W-:Y:S05]  /*d5f0*/  BRA `(.L_x_27) ;  /* 0xffffff44008c7947 */ /* 0x000fea000383ffff */
.L_x_50:
[----:B-1----:R-:W-:-:S04]  /*d600*/  IMAD.U32 R3, RZ, RZ, UR52 ;  /* 0x00000034ff037e24 */ /* 0x002fc8000f8e00ff */
[----:B------:R1:W2:Y:S03]  /*d610*/  SYNCS.PHASECHK.TRANS64.TRYWAIT P2, [R3+URZ+0x40], R0 ;  /* 0x00004000030075a7 */ /* 0x0002a6000804017f */
[----:B--2---:R-:W-:Y:S05]  /*d620*/  @!P2 NANOSLEEP.SYNCS 0x989680 ;  /* 0x009896800000a95d */ /* 0x004fea0003900000 */
[----:B------:R-:W2:Y:S02]  /*d630*/  @!P2 SYNCS.PHASECHK.TRANS64 P2, [R3+URZ+0x40], R0 ;  /* 0x000040000300a5a7 */ /* 0x000ea4000804007f */
[----:B--2---:R-:W-:Y:S05]  /*d640*/  @!P2 BRA `(.L_x_50) ;  /* 0xfffffffc00eca947 */ /* 0x004fea000383ffff */
[----:B------:R-:W-:Y:S05]  /*d650*/  BRA `(.L_x_353) ;  /* 0xffffff5000ac7947 */ /* 0x000fea000383ffff */
.L_x_109:
[----:B-1----:R1:W2:Y:S02]  /*d660*/  SYNCS.PHASECHK.TRANS64.TRYWAIT P2, [R20+URZ+0x40], R21 ;  /* 0x00004015140075a7 */ /* 0x0022a4000804017f */
[----:B--2---:R-:W-:Y:S05]  /*d670*/  @!P2 NANOSLEEP.SYNCS 0x989680 ;  /* 0x009896800000a95d */ /* 0x004fea0003900000 */
[----:B------:R-:W2:Y:S02]  /*d680*/  @!P2 SYNCS.PHASECHK.TRANS64 P2, [R20+URZ+0x40], R21 ;  /* 0x000040151400a5a7 */ /* 0x000ea4000804007f */
[----:B--2---:R-:W-:Y:S05]  /*d690*/  @!P2 BRA `(.L_x_109) ;  /* 0xfffffffc00f0a947 */ /* 0x004fea000383ffff */
[----:B------:R-:W-:Y:S05]  /*d6a0*/  BRA `(.L_x_354) ;  /* 0xffffff7000b87947 */ /* 0x000fea000383ffff */
.L_x_166:
[----:B-1----:R1:W2:Y:S02]  /*d6b0*/  SYNCS.PHASECHK.TRANS64.TRYWAIT P2, [R3+URZ+0x40], R20 ;  /* 0x00004014030075a7 */ /* 0x0022a4000804017f */
[----:B--2---:R-:W-:Y:S05]  /*d6c0*/  @!P2 NANOSLEEP.SYNCS 0x989680 ;  /* 0x009896800000a95d */ /* 0x004fea0003900000 */
[----:B------:R-:W2:Y:S02]  /*d6d0*/  @!P2 SYNCS.PHASECHK.TRANS64 P2, [R3+URZ+0x40], R20 ;  /* 0x000040140300a5a7 */ /* 0x000ea4000804007f */
[----:B--2---:R-:W-:Y:S05]  /*d6e0*/  @!P2 BRA `(.L_x_166) ;  /* 0xfffffffc00f0a947 */ /* 0x004fea000383ffff */
[----:B------:R-:W-:Y:S05]  /*d6f0*/  BRA `(.L_x_355) ;  /* 0xffffff90002c7947 */ /* 0x000fea000383ffff */
.L_x_223:
[----:B-1----:R1:W2:Y:S02]  /*d700*/  SYNCS.PHASECHK.TRANS64.TRYWAIT P2, [R20+URZ+0x40], R3 ;  /* 0x00004003140075a7 */ /* 0x0022a4000804017f */
[----:B--2---:R-:W-:Y:S05]  /*d710*/  @!P2 NANOSLEEP.SYNCS 0x989680 ;  /* 0x009896800000a95d */ /* 0x004fea0003900000 */
[----:B------:R-:W2:Y:S02]  /*d720*/  @!P2 SYNCS.PHASECHK.TRANS64 P2, [R20+URZ+0x40], R3 ;  /* 0x000040031400a5a7 */ /* 0x000ea4000804007f */
[----:B--2---:R-:W-:Y:S05]  /*d730*/  @!P2 BRA `(.L_x_223) ;  /* 0xfffffffc00f0a947 */ /* 0x004fea000383ffff */
[----:B------:R-:W-:Y:S05]  /*d740*/  BRA `(.L_x_356) ;  /* 0xffffffac00ac7947 */ /* 0x000fea000383ffff */
.L_x_290:
[----:B-1----:R-:W-:-:S04]  /*d750*/  MOV R3, UR4 ;  /* 0x0000000400037c02 */ /* 0x002fc80008000f00 */
[----:B------:R1:W2:Y:S03]  /*d760*/  SYNCS.PHASECHK.TRANS64.TRYWAIT P0, [R3+URZ+0x88], R0 ;  /* 0x00008800030075a7 */ /* 0x0002a6000800017f */
[----:B--2---:R-:W-:Y:S05]  /*d770*/  @!P0 NANOSLEEP.SYNCS 0x989680 ;  /* 0x009896800000895d */ /* 0x004fea0003900000 */
[----:B------:R-:W2:Y:S02]  /*d780*/  @!P0 SYNCS.PHASECHK.TRANS64 P0, [R3+URZ+0x88], R0 ;  /* 0x00008800030085a7 */ /* 0x000ea4000800007f */
[----:B--2---:R-:W-:Y:S05]  /*d790*/  @!P0 BRA `(.L_x_290) ;  /* 0xfffffffc00ec8947 */ /* 0x004fea000383ffff */
[----:B------:R-:W-:Y:S05]  /*d7a0*/  BRA `(.L_x_289) ;  /* 0xffffffd800fc7947 */ /* 0x000fea000383ffff */
.L_x_299:
[----:B-1----:R-:W-:-:S04]  /*d7b0*/  MOV R5, UR5 ;  /* 0x0000000500057c02 */ /* 0x002fc80008000f00 */
[----:B------:R1:W2:Y:S03]  /*d7c0*/  SYNCS.PHASECHK.TRANS64.TRYWAIT P1, [R5+URZ+0x60], R4 ;  /* 0x00006004050075a7 */ /* 0x0002a6000802017f */
[----:B--2---:R-:W-:Y:S05]  /*d7d0*/  @!P1 NANOSLEEP.SYNCS 0x989680 ;  /* 0x009896800000995d */ /* 0x004fea0003900000 */
[----:B------:R-:W2:Y:S02]  /*d7e0*/  @!P1 SYNCS.PHASECHK.TRANS64 P1, [R5+URZ+0x60], R4 ;  /* 0x00006004050095a7 */ /* 0x000ea4000802007f */
[----:B--2---:R-:W-:Y:S05]  /*d7f0*/  @!P1 BRA `(.L_x_299) ;  /* 0xfffffffc00ec9947 */ /* 0x004fea000383ffff */
[----:B------:R-:W-:Y:S05]  /*d800*/  BRA `(.L_x_357) ;  /* 0xffffffdc00e87947 */ /* 0x000fea000383ffff */
.L_x_305:
[----:B-12---:R-:W-:-:S04]  /*d810*/  MOV R5, UR5 ;  /* 0x0000000500057c02 */ /* 0x006fc80008000f00 */
[----:B------:R1:W2:Y:S03]  /*d820*/  SYNCS.PHASECHK.TRANS64.TRYWAIT P1, [R5+URZ+0x68], R4 ;  /* 0x00006804050075a7 */ /* 0x0002a6000802017f */
[----:B--2---:R-:W-:Y:S05]  /*d830*/  @!P1 NANOSLEEP.SYNCS 0x989680 ;  /* 0x009896800000995d */ /* 0x004fea0003900000 */
[----:B------:R-:W2:Y:S02]  /*d840*/  @!P1 SYNCS.PHASECHK.TRANS64 P1, [R5+URZ+0x68], R4 ;  /* 0x00006804050095a7 */ /* 0x000ea4000802007f */
[----:B--2---:R-:W-:Y:S05]  /*d850*/  @!P1 BRA `(.L_x_305) ;  /* 0xfffffffc00ec9947 */ /* 0x004fea000383ffff */
[----:B------:R-:W-:Y:S05]  /*d860*/  BRA `(.L_x_358) ;  /* 0xffffffe000307947 */ /* 0x000fea000383ffff */
.L_x_311:
[----:B-123--:R-:W-:-:S04]  /*d870*/  IMAD.U32 R5, RZ, RZ, UR5 ;  /* 0x00000005ff057e24 */ /* 0x00efc8000f8e00ff */
[----:B------:R1:W2:Y:S03]  /*d880*/  SYNCS.PHASECHK.TRANS64.TRYWAIT P1, [R5+URZ+0x70], R4 ;  /* 0x00007004050075a7 */ /* 0x0002a6000802017f */
[----:B--2---:R-:W-:Y:S05]  /*d890*/  @!P1 NANOSLEEP.SYNCS 0x989680 ;  /* 0x009896800000995d */ /* 0x004fea0003900000 */
[----:B------:R-:W2:Y:S02]  /*d8a0*/  @!P1 SYNCS.PHASECHK.TRANS64 P1, [R5+URZ+0x70], R4 ;  /* 0x00007004050095a7 */ /* 0x000ea4000802007f */
[----:B--2---:R-:W-:Y:S05]  /*d8b0*/  @!P1 BRA `(.L_x_311) ;  /* 0xfffffffc00ec9947 */ /* 0x004fea000383ffff */
[----:B------:R-:W-:Y:S05]  /*d8c0*/  BRA `(.L_x_359) ;  /* 0xffffffe000847947 */ /* 0x000fea000383ffff */
.L_x_317:
[----:B-1234-:R-:W-:-:S04]  /*d8d0*/  MOV R5, UR5 ;  /* 0x0000000500057c02 */ /* 0x01efc80008000f00 */
[----:B------:R1:W2:Y:S03]  /*d8e0*/  SYNCS.PHASECHK.TRANS64.TRYWAIT P1, [R5+URZ+0x78], R4 ;  /* 0x00007804050075a7 */ /* 0x0002a6000802017f */
[----:B--2---:R-:W-:Y:S05]  /*d8f0*/  @!P1 NANOSLEEP.SYNCS 0x989680 ;  /* 0x009896800000995d */ /* 0x004fea0003900000 */
[----:B------:R-:W2:Y:S02]  /*d900*/  @!P1 SYNCS.PHASECHK.TRANS64 P1, [R5+URZ+0x78], R4 ;  /* 0x00007804050095a7 */ /* 0x000ea4000802007f */
[----:B--2---:R-:W-:Y:S05]  /*d910*/  @!P1 BRA `(.L_x_317) ;  /* 0xfffffffc00ec9947 */ /* 0x004fea000383ffff */
[----:B------:R-:W-:Y:S05]  /*d920*/  BRA `(.L_x_360) ;  /* 0xffffffe000d07947 */ /* 0x000fea000383ffff */
.L_x_327:
[----:B------:R1:W1:Y:S02]  /*d930*/  SYNCS.PHASECHK.TRANS64.TRYWAIT P0, [R3+URZ+0x60], R0 ;  /* 0x00006000030075a7 */ /* 0x000264000800017f */
[----:B-1----:R-:W-:Y:S05]  /*d940*/  @!P0 NANOSLEEP.SYNCS 0x989680 ;  /* 0x009896800000895d */ /* 0x002fea0003900000 */
[----:B------:R-:W1:Y:S02]  /*d950*/  @!P0 SYNCS.PHASECHK.TRANS64 P0, [R3+URZ+0x60], R0 ;  /* 0x00006000030085a7 */ /* 0x000e64000800007f */
[----:B-1----:R-:W-:Y:S05]  /*d960*/  @!P0 BRA `(.L_x_327) ;  /* 0xfffffffc00f08947 */ /* 0x002fea000383ffff */
[----:B------:R-:W-:Y:S05]  /*d970*/  BRA `(.L_x_361) ;  /* 0xffffffe800c87947 */ /* 0x000fea000383ffff */
.L_x_329:
[----:B------:R1:W1:Y:S02]  /*d980*/  SYNCS.PHASECHK.TRANS64.TRYWAIT P0, [R3+URZ+0x68], R0 ;  /* 0x00006800030075a7 */ /* 0x000264000800017f */
[----:B-1----:R-:W-:Y:S05]  /*d990*/  @!P0 NANOSLEEP.SYNCS 0x989680 ;  /* 0x009896800000895d */ /* 0x002fea0003900000 */
[----:B------:R-:W1:Y:S02]  /*d9a0*/  @!P0 SYNCS.PHASECHK.TRANS64 P0, [R3+URZ+0x68], R0 ;  /* 0x00006800030085a7 */ /* 0x000e64000800007f */
[----:B-1----:R-:W-:Y:S05]  /*d9b0*/  @!P0 BRA `(.L_x_329) ;  /* 0xfffffffc00f08947 */ /* 0x002fea000383ffff */
[----:B------:R-:W-:Y:S05]  /*d9c0*/  BRA `(.L_x_362) ;  /* 0xffffffe800c47947 */ /* 0x000fea000383ffff */
.L_x_331:
[----:B------:R1:W1:Y:S02]  /*d9d0*/  SYNCS.PHASECHK.TRANS64.TRYWAIT P0, [R3+URZ+0x70], R0 ;  /* 0x00007000030075a7 */ /* 0x000264000800017f */
[----:B-1----:R-:W-:Y:S05]  /*d9e0*/  @!P0 NANOSLEEP.SYNCS 0x989680 ;  /* 0x009896800000895d */ /* 0x002fea0003900000 */
[----:B------:R-:W1:Y:S02]  /*d9f0*/  @!P0 SYNCS.PHASECHK.TRANS64 P0, [R3+URZ+0x70], R0 ;  /* 0x00007000030085a7 */ /* 0x000e64000800007f */
[----:B-1----:R-:W-:Y:S05]  /*da00*/  @!P0 BRA `(.L_x_331) ;  /* 0xfffffffc00f08947 */ /* 0x002fea000383ffff */
[----:B------:R-:W-:Y:S05]  /*da10*/  BRA `(.L_x_363) ;  /* 0xffffffe800c07947 */ /* 0x000fea000383ffff */
.L_x_335:
[----:B------:R-:W-:Y:S01]  /*da20*/  BSSY B1, `(.L_x_364) ;  /* 0x0000006000017945 */ /* 0x000fe20003800000 */
[----:B------:R-:W-:-:S07]  /*da30*/  MOV R15, 0xffffffff ;  /* 0xffffffff000f7802 */ /* 0x000fce0000000f00 */
[----:B------:R-:W-:Y:S05]  /*da40*/  WARPSYNC.COLLECTIVE R15, `(.L_x_365) ;  /* 0x000000000f0c7348 */ /* 0x000fea0003c00000 */
[----:B------:R-:W-:Y:S02]  /*da50*/  ELECT P6, UR62, PT ;  /* 0x00000000003e782f */ /* 0x000fe400038c0000 */
[----:B------:R-:W-:Y:S01]  /*da60*/  MOV R14, UR62 ;  /* 0x0000003e000e7c02 */ /* 0x000fe20008000f00 */
[----:B------:R-:W-:Y:S10]  /*da70*/  ENDCOLLECTIVE ;  /* 0x000000000000791b */ /* 0x000ff40003800000 */
.L_x_365:
[----:B------:R-:W-:Y:S05]  /*da80*/  BSYNC B1 ;  /* 0x0000000000017941 */ /* 0x000fea0003800000 */
.L_x_364:
[----:B------:R-:W-:Y:S05]  /*da90*/  BRA `(.L_x_366) ;  /* 0xffffffec00387947 */ /* 0x000fea000383ffff */
.L_x_338:
[----:B--2---:R2:W3:Y:S02]  /*daa0*/  SYNCS.PHASECHK.TRANS64.TRYWAIT P1, [R15+URZ+0x20], R8 ;  /* 0x000020080f0075a7 */ /* 0x0044e4000802017f */
[----:B---3--:R-:W-:Y:S05]  /*dab0*/  @!P1 NANOSLEEP.SYNCS 0x989680 ;  /* 0x009896800000995d */ /* 0x008fea0003900000 */
[----:B------:R-:W3:Y:S02]  /*dac0*/  @!P1 SYNCS.PHASECHK.TRANS64 P1, [R15+URZ+0x20], R8 ;  /* 0x000020080f0095a7 */ /* 0x000ee4000802007f */
[----:B---3--:R-:W-:Y:S05]  /*dad0*/  @!P1 BRA `(.L_x_338) ;  /* 0xfffffffc00f09947 */ /* 0x008fea000383ffff */
[----:B------:R-:W-:Y:S05]  /*dae0*/  BRA `(.L_x_367) ;  /* 0xffffffec006c7947 */ /* 0x000fea000383ffff */
.L_x_347:
[----:B------:R-:W-:Y:S01]  /*daf0*/  BSSY B0, `(.L_x_368) ;  /* 0x0000006000007945 */ /* 0x000fe20003800000 */
[----:B------:R-:W-:-:S07]  /*db00*/  MOV R15, 0xffffffff ;  /* 0xffffffff000f7802 */ /* 0x000fce0000000f00 */
[----:B------:R-:W-:Y:S05]  /*db10*/  WARPSYNC.COLLECTIVE R15, `(.L_x_369) ;  /* 0x000000000f0c7348 */ /* 0x000fea0003c00000 */
[----:B------:R-:W-:Y:S02]  /*db20*/  ELECT P6, UR62, PT ;  /* 0x00000000003e782f */ /* 0x000fe400038c0000 */
[----:B------:R-:W-:Y:S01]  /*db30*/  MOV R14, UR62 ;  /* 0x0000003e000e7c02 */ /* 0x000fe20008000f00 */
[----:B------:R-:W-:Y:S10]  /*db40*/  ENDCOLLECTIVE ;  /* 0x000000000000791b */ /* 0x000ff40003800000 */
.L_x_369:
[----:B------:R-:W-:Y:S05]  /*db50*/  BSYNC B0 ;  /* 0x0000000000007941 */ /* 0x000fea0003800000 */
.L_x_368:
[----:B------:R-:W-:Y:S05]  /*db60*/  BRA `(.L_x_370) ;  /* 0xfffffff400c87947 */ /* 0x000fea000383ffff */
.L_x_349:
[----:B-1----:R1:W2:Y:S02]  /*db70*/  SYNCS.PHASECHK.TRANS64.TRYWAIT P0, [R7+URZ], R4 ;  /* 0x00000004070075a7 */ /* 0x0022a4000800017f */
[----:B--2---:R-:W-:Y:S05]  /*db80*/  @!P0 NANOSLEEP.SYNCS 0x989680 ;  /* 0x009896800000895d */ /* 0x004fea0003900000 */
[----:B------:R-:W2:Y:S02]  /*db90*/  @!P0 SYNCS.PHASECHK.TRANS64 P0, [R7+URZ], R4 ;  /* 0x00000004070085a7 */ /* 0x000ea4000800007f */
[----:B--2---:R-:W-:Y:S05]  /*dba0*/  @!P0 BRA `(.L_x_349) ;  /* 0xfffffffc00f08947 */ /* 0x004fea000383ffff */
[----:B------:R-:W-:Y:S05]  /*dbb0*/  BRA `(.L_x_371) ;  /* 0xfffffff800047947 */ /* 0x000fea000383ffff */
.L_x_350:
[----:B-1----:R1:W2:Y:S02]  /*dbc0*/  SYNCS.PHASECHK.TRANS64.TRYWAIT P0, [R6+URZ], R3 ;  /* 0x00000003060075a7 */ /* 0x0022a4000800017f */
[----:B--2---:R-:W-:Y:S05]  /*dbd0*/  @!P0 NANOSLEEP.SYNCS 0x989680 ;  /* 0x009896800000895d */ /* 0x004fea0003900000 */
[----:B------:R-:W2:Y:S02]  /*dbe0*/  @!P0 SYNCS.PHASECHK.TRANS64 P0, [R6+URZ], R3 ;  /* 0x00000003060085a7 */ /* 0x000ea4000800007f */
[----:B--2---:R-:W-:Y:S05]  /*dbf0*/  @!P0 BRA `(.L_x_350) ;  /* 0xfffffffc00f08947 */ /* 0x004fea000383ffff */
[----:B------:R-:W-:Y:S05]  /*dc00*/  BRA `(.L_x_372) ;  /* 0xfffffff800147947 */ /* 0x000fea000383ffff */
.L_x_351:
[----:B--2---:R2:W3:Y:S02]  /*dc10*/  SYNCS.PHASECHK.TRANS64.TRYWAIT P0, [R7+URZ], R4 ;  /* 0x00000004070075a7 */ /* 0x0044e4000800017f */
[----:B---3--:R-:W-:Y:S05]  /*dc20*/  @!P0 NANOSLEEP.SYNCS 0x989680 ;  /* 0x009896800000895d */ /* 0x008fea0003900000 */
[----:B------:R-:W3:Y:S02]  /*dc30*/  @!P0 SYNCS.PHASECHK.TRANS64 P0, [R7+URZ], R4 ;  /* 0x00000004070085a7 */ /* 0x000ee4000800007f */
[----:B---3--:R-:W-:Y:S05]  /*dc40*/  @!P0 BRA `(.L_x_351) ;  /* 0xfffffffc00f08947 */ /* 0x008fea000383ffff */
[----:B------:R-:W-:Y:S05]  /*dc50*/  BRA `(.L_x_373) ;  /* 0xfffffff8001c7947 */ /* 0x000fea000383ffff */
        .weak           $__internal_0_$__cuda_sm20_rcp_rn_f32_slowpath
        .type           $__internal_0_$__cuda_sm20_rcp_rn_f32_slowpath,@function
        .size           $__internal_0_$__cuda_sm20_rcp_rn_f32_slowpath,(.L_x_379 - $__internal_0_$__cuda_sm20_rcp_rn_f32_slowpath)
$__internal_0_$__cuda_sm20_rcp_rn_f32_slowpath:
[----:B------:R-:W-:Y:S01]  /*dc60*/  IMAD.SHL.U32 R0, R3, 0x2, RZ ;  /* 0x0000000203007824 */ /* 0x000fe200078e00ff */
[----:B------:R-:W-:Y:S04]  /*dc70*/  BSSY B0, `(.L_x_374) ;  /* 0x0000030000007945 */ /* 0x000fe80003800000 */
[----:B------:R-:W-:-:S04]  /*dc80*/  SHF.R.U32.HI R98, RZ, 0x18, R0 ;  /* 0x00000018ff627819 */ /* 0x000fc80000011600 */
[----:B------:R-:W-:-:S13]  /*dc90*/  ISETP.NE.U32.AND P2, PT, R98, RZ, PT ;  /* 0x000000ff6200720c */ /* 0x000fda0003f45070 */
[----:B------:R-:W-:Y:S05]  /*dca0*/  @P2 BRA `(.L_x_375) ;  /* 0x0000000000282947 */ /* 0x000fea0003800000 */
[----:B------:R-:W-:-:S04]  /*dcb0*/  SHF.L.U32 R0, R3, 0x1, RZ ;  /* 0x0000000103007819 */ /* 0x000fc800000006ff */
[----:B------:R-:W-:-:S13]  /*dcc0*/  ISETP.NE.AND P2, PT, R0, RZ, PT ;  /* 0x000000ff0000720c */ /* 0x000fda0003f45270 */
[----:B------:R-:W-:Y:S01]  /*dcd0*/  @P2 FFMA R57, R3, 1.84467440737095516160e+19, RZ ;  /* 0x5f80000003392823 */ /* 0x000fe200000000ff */
[----:B------:R-:W-:Y:S08]  /*dce0*/  @!P2 MUFU.RCP R56, R3 ;  /* 0x000000030038a308 */ /* 0x000ff00000001000 */
[----:B------:R-:W1:Y:S02]  /*dcf0*/  @P2 MUFU.RCP R0, R57 ;  /* 0x0000003900002308 */ /* 0x000e640000001000 */
[----:B-1----:R-:W-:-:S04]  /*dd00*/  @P2 FFMA R67, R57, R0, -1 ;  /* 0xbf80000039432423 */ /* 0x002fc80000000000 */
[----:B------:R-:W-:-:S04]  /*dd10*/  @P2 FADD.FTZ R67, -R67, -RZ ;  /* 0x800000ff43432221 */ /* 0x000fc80000010100 */
[----:B------:R-:W-:-:S04]  /*dd20*/  @P2 FFMA R0, R0, R67, R0 ;  /* 0x0000004300002223 */ /* 0x000fc80000000000 */
[----:B------:R-:W-:Y:S01]  /*dd30*/  @P2 FFMA R56, R0, 1.84467440737095516160e+19, RZ ;  /* 0x5f80000000382823 */ /* 0x000fe200000000ff */
[----:B------:R-:W-:Y:S06]  /*dd40*/  BRA `(.L_x_376) ;  /* 0x0000000000887947 */ /* 0x000fec0003800000 */
.L_x_375:
[----:B------:R-:W-:-:S04]  /*dd50*/  IADD3 R100, R98, -0xfd, RZ ;  /* 0xffffff0362647810 */ /* 0x000fc80007ffe0ff */
[----:B------:R-:W-:-:S13]  /*dd60*/  ISETP.GT.U32.AND P2, PT, R100, 0x1, PT ;  /* 0x000000016400780c */ /* 0x000fda0003f44070 */
[----:B------:R-:W-:Y:S05]  /*dd70*/  @P2 BRA `(.L_x_377) ;  /* 0x0000000000782947 */ /* 0x000fea0003800000 */
[----:B------:R-:W-:Y:S02]  /*dd80*/  LOP3.LUT R0, R3, 0x7fffff, RZ, 0xc0, !PT ;  /* 0x007fffff03007812 */ /* 0x000fe400078ec0ff */
[----:B------:R-:W-:Y:S02]  /*dd90*/  MOV R69, 0x3 ;  /* 0x0000000300457802 */ /* 0x000fe40000000f00 */
[----:B------:R-:W-:Y:S02]  /*dda0*/  LOP3.LUT R0, R0, 0x3f800000, RZ, 0xfc, !PT ;  /* 0x3f80000000007812 */ /* 0x000fe400078efcff */
[----:B------:R-:W-:Y:S02]  /*ddb0*/  SHF.L.U32 R69, R69, R100, RZ ;  /* 0x0000006445457219 */ /* 0x000fe400000006ff */
[----:B------:R-:W1:Y:S02]  /*ddc0*/  MUFU.RCP R57, R0 ;  /* 0x0000000000397308 */ /* 0x000e640000001000 */
[----:B-1----:R-:W-:-:S04]  /*ddd0*/  FFMA R56, R0, R57, -1 ;  /* 0xbf80000000387423 */ /* 0x002fc80000000039 */
[----:B------:R-:W-:-:S04]  /*dde0*/  FADD.FTZ R56, -R56, -RZ ;  /* 0x800000ff38387221 */ /* 0x000fc80000010100 */
[CCC-:B------:R-:W-:Y:S01]  /*ddf0*/  FFMA.RM R67, R57.reuse, R56.reuse, R57.reuse ;  /* 0x0000003839437223 */ /* 0x1c0fe20000004039 */
[----:B------:R-:W-:-:S04]  /*de00*/  FFMA.RP R68, R57, R56, R57 ;  /* 0x0000003839447223 */ /* 0x000fc80000008039 */
[C---:B------:R-:W-:Y:S02]  /*de10*/  LOP3.LUT R56, R67.reuse, 0x7fffff, RZ, 0xc0, !PT ;  /* 0x007fffff43387812 */ /* 0x040fe400078ec0ff */
[----:B------:R-:W-:Y:S02]  /*de20*/  FSETP.NEU.FTZ.AND P2, PT, R67, R68, PT ;  /* 0x000000444300720b */ /* 0x000fe40003f5d000 */
[----:B------:R-:W-:Y:S02]  /*de30*/  LOP3.LUT R56, R56, 0x800000, RZ, 0xfc, !PT ;  /* 0x0080000038387812 */ /* 0x000fe400078efcff */
[----:B------:R-:W-:Y:S02]  /*de40*/  SEL R57, RZ, 0xffffffff, !P2 ;  /* 0xffffffffff397807 */ /* 0x000fe40005000000 */
[----:B------:R-:W-:-:S03]  /*de50*/  LOP3.LUT R69, R69, R56, RZ, 0xc0, !PT ;  /* 0x0000003845457212 */ /* 0x000fc600078ec0ff */
[----:B------:R-:W-:Y:S01]  /*de60*/  IMAD.MOV R57, RZ, RZ, -R57 ;  /* 0x000000ffff397224 */ /* 0x000fe200078e0a39 */
[----:B------:R-:W-:-:S04]  /*de70*/  SHF.R.U32.HI R69, RZ, R100, R69 ;  /* 0x00000064ff457219 */ /* 0x000fc80000011645 */
[----:B------:R-:W-:Y:S02]  /*de80*/  LOP3.LUT P2, RZ, R57, R100, R56, 0xf8, !PT ;  /* 0x0000006439ff7212 */ /* 0x000fe4000784f838 */
[C---:B------:R-:W-:Y:S02]  /*de90*/  LOP3.LUT P3, RZ, R69.reuse, 0x1, RZ, 0xc0, !PT ;  /* 0x0000000145ff7812 */ /* 0x040fe4000786c0ff */
[----:B------:R-:W-:Y:S02]  /*dea0*/  LOP3.LUT P4, RZ, R69, 0x2, RZ, 0xc0, !PT ;  /* 0x0000000245ff7812 */ /* 0x000fe4000788c0ff */
[----:B------:R-:W-:Y:S02]  /*deb0*/  IADD3 R57, R98, -0xfc, RZ ;  /* 0xffffff0462397810 */ /* 0x000fe40007ffe0ff */
[----:B------:R-:W-:Y:S02]  /*dec0*/  PLOP3.LUT P2, PT, P3, P2, P4, 0xe0, 0x0 ;  /* 0x000000000000781c */ /* 0x000fe40001f45c40 */
[----:B------:R-:W-:-:S02]  /*ded0*/  LOP3.LUT P3, RZ, R3, 0x7fffff, RZ, 0xc0, !PT ;  /* 0x007fffff03ff7812 */ /* 0x000fc4000786c0ff */
[----:B------:R-:W-:Y:S02]  /*dee0*/  SEL R0, RZ, 0x1, !P2 ;  /* 0x00000001ff007807 */ /* 0x000fe40005000000 */
[----:B------:R-:W-:Y:S02]  /*def0*/  SHF.R.U32.HI R56, RZ, R57, R56 ;  /* 0x00000039ff387219 */ /* 0x000fe40000011638 */
[----:B------:R-:W-:-:S04]  /*df00*/  IADD3 R0, -R0, RZ, RZ ;  /* 0x000000ff00007210 */ /* 0x000fc80007ffe1ff */
[----:B------:R-:W-:-:S13]  /*df10*/  ISETP.GE.AND P2, PT, R0, RZ, PT ;  /* 0x000000ff0000720c */ /* 0x000fda0003f46270 */
[----:B------:R-:W-:-:S05]  /*df20*/  @!P2 IADD3 R56, R56, 0x1, RZ ;  /* 0x000000013838a810 */ /* 0x000fca0007ffe0ff */
[----:B------:R-:W-:-:S05]  /*df30*/  @!P3 IMAD.SHL.U32 R56, R56, 0x2, RZ ;  /* 0x000000023838b824 */ /* 0x000fca00078e00ff */
[----:B------:R-:W-:Y:S01]  /*df40*/  LOP3.LUT R56, R56, 0x80000000, R3, 0xf8, !PT ;  /* 0x8000000038387812 */ /* 0x000fe200078ef803 */
[----:B------:R-:W-:Y:S06]  /*df50*/  BRA `(.L_x_376) ;  /* 0x0000000000047947 */ /* 0x000fec0003800000 */
.L_x_377:
[----:B------:R1:W2:Y:S02]  /*df60*/  MUFU.RCP R56, R3 ;  /* 0x0000000300387308 */ /* 0x0002a40000001000 */
.L_x_376:
[----:B------:R-:W-:Y:S05]  /*df70*/  BSYNC B0 ;  /* 0x0000000000007941 */ /* 0x000fea0003800000 */
.L_x_374:
[----:B--2---:R-:W-:Y:S02]  /*df80*/  MOV R0, R56 ;  /* 0x0000003800007202 */ /* 0x004fe40000000f00 */
[----:B------:R-:W-:Y:S02]  /*df90*/  MOV R56, R70 ;  /* 0x0000004600387202 */ /* 0x000fe40000000f00 */
[----:B------:R-:W-:-:S04]  /*dfa0*/  MOV R57, 0x0 ;  /* 0x0000000000397802 */ /* 0x000fc80000000f00 */
[----:B-1----:R-:W-:Y:S05]  /*dfb0*/  RET.REL.NODEC R56 `(_ZN7cutlass13device_kernelINS_4gemm6kernel13GemmUniversalIN4cute5tupleIJiiiiEEENS1_10collective13CollectiveMmaINS1_34MainloopSm90TmaGmmaWarpSpecializedILi4ENS5_IJNS4_1CILi1EEESB_SB_EEENS1_35KernelTmaWarpSpecializedCooperativeEEENS5_IJNSA_ILi256EEENSA_ILi64EEESG_EEENS_6half_tENS5_IJlSB_lEEESI_SJ_NS4_8TiledMMAINS4_8MMA_AtomIJNS4_4SM904GMMA25MMA_64x64x16_F32F16F16_SSILNSN_5MajorE0ELSP_0ELNSN_7ScaleInE1ELSQ_1EEEEEENS4_6LayoutINS5_IJNSA_ILi2EEESB_SB_EEENS5_IJSB_NSA_ILi0EEESW_EEEEENS5_IJNS4_10UnderscoreESZ_SZ_EEEEENS4_13SM90_TMA_LOADENS4_14ComposedLayoutINS4_7SwizzleILi3ELi4ELi3EEENS4_18smem_ptr_flag_bitsILi16EEENST_INS5_IJNSA_ILi8EEESG_EEENS5_IJSG_SB_EEEEEEEvNS4_8identityES12_S1C_vS1D_EENS_8epilogue10collective18CollectiveEpilogueINS1F_22Sm90TmaWarpSpecializedILi4ELi2ELi16ELb1ELb0EEEJSH_NS5_IJNSA_ILi128EEENSA_ILi32EEEEEESI_SJ_SI_SJ_NS1F_6fusion15FusionCallbacksIS1J_NS1N_13LinCombEltActINS1F_6thread7SigmoidESI_fSI_fLNS_15FloatRoundStyleE2EEESH_S1M_JEEES12_NS13_INS14_ILi2ELi4ELi3EEES17_NST_INS5_IJS18_S1L_EEENS5_IJS1L_SB_EEEEEEENS4_17SM75_U32x4_LDSM_NENS4_14SM90_TMA_STOREES1Z_NS4_17SM90_U32x4_STSM_NENS4_9Copy_AtomIJS22_SI_EEEvEEEvvEEEEvNT_6ParamsE) ;  /* 0xffffff2038107950 */ /* 0x002fea0003c3ffff */
.L_x_378:
[----:B------:R-:W-:-:S00]  /*dfc0*/  BRA `(.L_x_378) ;  /* 0xfffffffc00fc7947 */ /* 0x000fc0000383ffff */
[----:B------:R-:W-:-:S00]  /*dfd0*/  NOP ;  /* 0x0000000000007918 */ /* 0x000fc00000000000 */
        /* <DEDUP_REMOVED lines=10> */
.L_x_379:


//--------------------- .nv.global.init           --------------------------
	.section	.nv.global.init,"aw",@progbits
.nv.global.init:
	.type		$str$22,@object
	.size		$str$22,($str$26 - $str$22)
$str$22:
        /*0000*/ 	.byte	0x6b, 0x5f, 0x74, 0x69, 0x6c, 0x65, 0x5f, 0x63, 0x6f, 0x75, 0x6e, 0x74, 0x20, 0x3e, 0x3d, 0x20
        /*0010*/ 	.byte	0x31, 0x00
	.type		$str$26,@object
	.size		$str$26,($str$27 - $str$26)
$str$26:
        /*0012*/ 	.byte	0x28, 0x61, 0x64, 0x64, 0x72, 0x65, 0x73, 0x73, 0x20, 0x26, 0x20, 0x6d, 0x61, 0x73, 0x6b, 0x29
        /*0022*/ 	.byte	0x20, 0x3d, 0x3d, 0x20, 0x30, 0x00
	.type		$str$27,@object
	.size		$str$27,($str$23 - $str$27)
$str$27:
        /*0028*/ 	.byte	0x2f, 0x74, 0x6d, 0x70, 0x2f, 0x63, 0x75, 0x74, 0x6c, 0x61, 0x73, 0x73, 0x5f, 0x73, 0x77, 0x65
        /*0038*/ 	.byte	0x65, 0x70, 0x5f, 0x73, 0x72, 0x63, 0x2f, 0x69, 0x6e, 0x63, 0x6c, 0x75, 0x64, 0x65, 0x2f, 0x63
        /*0048*/ 	.byte	0x75, 0x74, 0x65, 0x2f, 0x70, 0x6f, 0x69, 0x6e, 0x74, 0x65, 0x72, 0x5f, 0x66, 0x6c, 0x61, 0x67
        /*0058*/ 	.byte	0x67, 0x65, 0x64, 0x2e, 0x68, 0x70, 0x70, 0x00
	.type		$str$23,@object
	.size		$str$23,(__unnamed_2 - $str$23)
$str$23:
        /*0060*/ 	.byte	0x2f, 0x74, 0x6d, 0x70, 0x2f, 0x63, 0x75, 0x74, 0x6c, 0x61, 0x73, 0x73, 0x5f, 0x73, 0x77, 0x65
        /*0070*/ 	.byte	0x65, 0x70, 0x5f, 0x73, 0x72, 0x63, 0x2f, 0x69, 0x6e, 0x63, 0x6c, 0x75, 0x64, 0x65, 0x2f, 0x63
        /*0080*/ 	.byte	0x75, 0x74, 0x6c, 0x61, 0x73, 0x73, 0x2f, 0x67, 0x65, 0x6d, 0x6d, 0x2f, 0x63, 0x6f, 0x6c, 0x6c
        /*0090*/ 	.byte	0x65, 0x63, 0x74, 0x69, 0x76, 0x65, 0x2f, 0x73, 0x6d, 0x39, 0x30, 0x5f, 0x6d, 0x6d, 0x61, 0x5f
        /*00a0*/ 	.byte	0x74, 0x6d, 0x61, 0x5f, 0x67, 0x6d, 0x6d, 0x61, 0x5f, 0x73, 0x73, 0x5f, 0x77, 0x61, 0x72, 0x70
        /*00b0*/ 	.byte	0x73, 0x70, 0x65, 0x63, 0x69, 0x61, 0x6c, 0x69, 0x7a, 0x65, 0x64, 0x2e, 0x68, 0x70, 0x70, 0x00
	.type		__unnamed_2,@object
	.size		__unnamed_2,(__unnamed_1 - __unnamed_2)
__unnamed_2:
        /*00c0*/ 	.byte	0x61, 0x75, 0x74, 0x6f, 0x20, 0x63, 0x75, 0x74, 0x65, 0x3a, 0x3a, 0x61, 0x73, 0x5f, 0x70, 0x6f
        /* <DEDUP_REMOVED lines=27> */
        /*0280*/ 	.byte	0x36, 0x3e, 0x3e, 0x3e, 0x3e, 0x3e, 0x5d, 0x00
	.type		__unnamed_1,@object
	.size		__unnamed_1,(.L_0 - __unnamed_1)
__unnamed_1:
        /* <DEDUP_REMOVED lines=180> */
        /*0dc8*/ 	.byte	0x64, 0x65, 0x6e, 0x74, 0x69, 0x74, 0x79, 0x5d, 0x00
.L_0:


//--------------------- .nv.shared._ZN7cutlass13device_kernelINS_4gemm6kernel13GemmUniversalIN4cute5tupleIJiiiiEEENS1_10collective13CollectiveMmaINS1_34MainloopSm90TmaGmmaWarpSpecializedILi4ENS5_IJNS4_1CILi1EEESB_SB_EEENS1_35KernelTmaWarpSpecializedCooperativeEEENS5_IJNSA_ILi256EEENSA_ILi64EEESG_EEENS_6half_tENS5_IJlSB_lEEESI_SJ_NS4_8TiledMMAINS4_8MMA_AtomIJNS4_4SM904GMMA25MMA_64x64x16_F32F16F16_SSILNSN_5MajorE0ELSP_0ELNSN_7ScaleInE1ELSQ_1EEEEEENS4_6LayoutINS5_IJNSA_ILi2EEESB_SB_EEENS5_IJSB_NSA_ILi0EEESW_EEEEENS5_IJNS4_10UnderscoreESZ_SZ_EEEEENS4_13SM90_TMA_LOADENS4_14ComposedLayoutINS4_7SwizzleILi3ELi4ELi3EEENS4_18smem_ptr_flag_bitsILi16EEENST_INS5_IJNSA_ILi8EEESG_EEENS5_IJSG_SB_EEEEEEEvNS4_8identityES12_S1C_vS1D_EENS_8epilogue10collective18CollectiveEpilogueINS1F_22Sm90TmaWarpSpecializedILi4ELi2ELi16ELb1ELb0EEEJSH_NS5_IJNSA_ILi128EEENSA_ILi32EEEEEESI_SJ_SI_SJ_NS1F_6fusion15FusionCallbacksIS1J_NS1N_13LinCombEltActINS1F_6thread7SigmoidESI_fSI_fLNS_15FloatRoundStyleE2EEESH_S1M_JEEES12_NS13_INS14_ILi2ELi4ELi3EEES17_NST_INS5_IJS18_S1L_EEENS5_IJS1L_SB_EEEEEEENS4_17SM75_U32x4_LDSM_NENS4_14SM90_TMA_STOREES1Z_NS4_17SM90_U32x4_STSM_NENS4_9Copy_AtomIJS22_SI_EEEvEEEvvEEEEvNT_6ParamsE --------------------------
	.section	.nv.shared._ZN7cutlass13device_kernelINS_4gemm6kernel13GemmUniversalIN4cute5tupleIJiiiiEEENS1_10collective13CollectiveMmaINS1_34MainloopSm90TmaGmmaWarpSpecializedILi4ENS5_IJNS4_1CILi1EEESB_SB_EEENS1_35KernelTmaWarpSpecializedCooperativeEEENS5_IJNSA_ILi256EEENSA_ILi64EEESG_EEENS_6half_tENS5_IJlSB_lEEESI_SJ_NS4_8TiledMMAINS4_8MMA_AtomIJNS4_4SM904GMMA25MMA_64x64x16_F32F16F16_SSILNSN_5MajorE0ELSP_0ELNSN_7ScaleInE1ELSQ_1EEEEEENS4_6LayoutINS5_IJNSA_ILi2EEESB_SB_EEENS5_IJSB_NSA_ILi0EEESW_EEEEENS5_IJNS4_10UnderscoreESZ_SZ_EEEEENS4_13SM90_TMA_LOADENS4_14ComposedLayoutINS4_7SwizzleILi3ELi4ELi3EEENS4_18smem_ptr_flag_bitsILi16EEENST_INS5_IJNSA_ILi8EEESG_EEENS5_IJSG_SB_EEEEEEEvNS4_8identityES12_S1C_vS1D_EENS_8epilogue10collective18CollectiveEpilogueINS1F_22Sm90TmaWarpSpecializedILi4ELi2ELi16ELb1ELb0EEEJSH_NS5_IJNSA_ILi128EEENSA_ILi32EEEEEESI_SJ_SI_SJ_NS1F_6fusion15FusionCallbacksIS1J_NS1N_13LinCombEltActINS1F_6thread7SigmoidESI_fSI_fLNS_15FloatRoundStyleE2EEESH_S1M_JEEES12_NS13_INS14_ILi2ELi4ELi3EEES17_NST_INS5_IJS18_S1L_EEENS5_IJS1L_SB_EEEEEEENS4_17SM75_U32x4_LDSM_NENS4_14SM90_TMA_STOREES1Z_NS4_17SM90_U32x4_STSM_NENS4_9Copy_AtomIJS22_SI_EEEvEEEvvEEEEvNT_6ParamsE,"aw",@nobits
	.sectionflags	@""
	.align	16
	.zero		1024


//--------------------- .nv.shared.reserved.0     --------------------------
	.section	.nv.shared.reserved.0,"aw",@nobits
	.weak		__nv_reservedSMEM_offset_0_alias
	.size		__nv_reservedSMEM_offset_0_alias, 0, 0
	.other		__nv_reservedSMEM_offset_0_alias,@"STO_CUDA_RESERVED_SHARED STV_DEFAULT"
__nv_reservedSMEM_offset_0_alias:
	.zero		0


//--------------------- .nv.global                --------------------------
	.section	.nv.global,"aw",@nobits
.nv.global:
	.type		_ZN39_INTERNAL_087b4f06_4_k_cu_c5485c63_38974cute1_E,@object
	.size		_ZN39_INTERNAL_087b4f06_4_k_cu_c5485c63_38974cute1_E,(_ZN39_INTERNAL_087b4f06_4_k_cu_c5485c63_38974cuda3std3__45__cpo6cbeginE - _ZN39_INTERNAL_087b4f06_4_k_cu_c5485c63_38974cute1_E)
_ZN39_INTERNAL_087b4f06_4_k_cu_c5485c63_38974cute1_E:
	.zero		1
	.type		_ZN39_INTERNAL_087b4f06_4_k_cu_c5485c63_38974cuda3std3__45__cpo6cbeginE,@object
	.size		_ZN39_INTERNAL_087b4f06_4_k_cu_c5485c63_38974cuda3std3__45__cpo6cbeginE,(_ZN39_INTERNAL_087b4f06_4_k_cu_c5485c63_38974cuda3std3__48in_placeE - _ZN39_INTERNAL_087b4f06_4_k_cu_c5485c63_38974cuda3std3__45__cpo6cbeginE)
_ZN39_INTERNAL_087b4f06_4_k_cu_c5485c63_38974cuda3std3__45__cpo6cbeginE:
	.zero		1
	.type		_ZN39_INTERNAL_087b4f06_4_k_cu_c5485c63_38974cuda3std3__48in_placeE,@object
	.size		_ZN39_INTERNAL_087b4f06_4_k_cu_c5485c63_38974cuda3std3__48in_placeE,(_ZN39_INTERNAL_087b4f06_4_k_cu_c5485c63_38974cuda3std6ranges3__45__cpo9iter_moveE - _ZN39_INTERNAL_087b4f06_4_k_cu_c5485c63_38974cuda3std3__48in_placeE)
_ZN39_INTERNAL_087b4f06_4_k_cu_c5485c63_38974cuda3std3__48in_placeE:
	.zero		1
	.type		_ZN39_INTERNAL_087b4f06_4_k_cu_c5485c63_38974cuda3std6ranges3__45__cpo9iter_moveE,@object
	.size		_ZN39_INTERNAL_087b4f06_4_k_cu_c5485c63_38974cuda3std6ranges3__45__cpo9iter_moveE,(_ZN39_INTERNAL_087b4f06_4_k_cu_c5485c63_38974cuda3std3__45__cpo5beginE - _ZN39_INTERNAL_087b4f06_4_k_cu_c5485c63_38974cuda3std6ranges3__45__cpo9iter_moveE)
_ZN39_INTERNAL_087b4f06_4_k_cu_c5485c63_38974cuda3std6ranges3__45__cpo9iter_moveE:
	.zero		1
	.type		_ZN39_INTERNAL_087b4f06_4_k_cu_c5485c63_38974cuda3std3__45__cpo5beginE,@object
	.size		_ZN39_INTERNAL_087b4f06_4_k_cu_c5485c63_38974cuda3std3__45__cpo5beginE,(_ZN39_INTERNAL_087b4f06_4_k_cu_c5485c63_38974cuda3std3__441_GLOBAL__N__087b4f06_4_k_cu_c5485c63_38976ignoreE - _ZN39_INTERNAL_087b4f06_4_k_cu_c5485c63_38974cuda3std3__45__cpo5beginE)
_ZN39_INTERNAL_087b4f06_4_k_cu_c5485c63_38974cuda3std3__45__cpo5beginE:
	.zero		1
	.type		_ZN39_INTERNAL_087b4f06_4_k_cu_c5485c63_38974cuda3std3__441_GLOBAL__N__087b4f06_4_k_cu_c5485c63_38976ignoreE,@object
	.size		_ZN39_INTERNAL_087b4f06_4_k_cu_c5485c63_38974cuda3std3__441_GLOBAL__N__087b4f06_4_k_cu_c5485c63_38976ignoreE,(_ZN39_INTERNAL_087b4f06_4_k_cu_c5485c63_38974cute7productE - _ZN39_INTERNAL_087b4f06_4_k_cu_c5485c63_38974cuda3std3__441_GLOBAL__N__087b4f06_4_k_cu_c5485c63_38976ignoreE)
_ZN39_INTERNAL_087b4f06_4_k_cu_c5485c63_38974cuda3std3__441_GLOBAL__N__087b4f06_4_k_cu_c5485c63_38976ignoreE:
	.zero		1
	.type		_ZN39_INTERNAL_087b4f06_4_k_cu_c5485c63_38974cute7productE,@object
	.size		_ZN39_INTERNAL_087b4f06_4_k_cu_c5485c63_38974cute7productE,(_ZN39_INTERNAL_087b4f06_4_k_cu_c5485c63_38974cuda3std3__45__cpo3endE - _ZN39_INTERNAL_087b4f06_4_k_cu_c5485c63_38974cute7productE)
_ZN39_INTERNAL_087b4f06_4_k_cu_c5485c63_38974cute7productE:
	.zero		1
	.type		_ZN39_INTERNAL_087b4f06_4_k_cu_c5485c63_38974cuda3std3__45__cpo3endE,@object
	.size		_ZN39_INTERNAL_087b4f06_4_k_cu_c5485c63_38974cuda3std3__45__cpo3endE,(_ZN39_INTERNAL_087b4f06_4_k_cu_c5485c63_38974cuda3std3__419piecewise_constructE - _ZN39_INTERNAL_087b4f06_4_k_cu_c5485c63_38974cuda3std3__45__cpo3endE)
_ZN39_INTERNAL_087b4f06_4_k_cu_c5485c63_38974cuda3std3__45__cpo3endE:
	.zero		1
	.type		_ZN39_INTERNAL_087b4f06_4_k_cu_c5485c63_38974cuda3std3__419piecewise_constructE,@object
	.size		_ZN39_INTERNAL_087b4f06_4_k_cu_c5485c63_38974cuda3std3__419piecewise_constructE,(_ZN39_INTERNAL_087b4f06_4_k_cu_c5485c63_38974cuda3std3__45__cpo4cendE - _ZN39_INTERNAL_087b4f06_4_k_cu_c5485c63_38974cuda3std3__419piecewise_constructE)
_ZN39_INTERNAL_087b4f06_4_k_cu_c5485c63_38974cuda3std3__419piecewise_constructE:
	.zero		1
	.type		_ZN39_INTERNAL_087b4f06_4_k_cu_c5485c63_38974cuda3std3__45__cpo4cendE,@object
	.size		_ZN39_INTERNAL_087b4f06_4_k_cu_c5485c63_38974cuda3std3__45__cpo4cendE,(_ZN39_INTERNAL_087b4f06_4_k_cu_c5485c63_38974cuda3std6ranges3__45__cpo4swapE - _ZN39_INTERNAL_087b4f06_4_k_cu_c5485c63_38974cuda3std3__45__cpo4cendE)
_ZN39_INTERNAL_087b4f06_4_k_cu_c5485c63_38974cuda3std3__45__cpo4cendE:
	.zero		1
	.type		_ZN39_INTERNAL_087b4f06_4_k_cu_c5485c63_38974cuda3std6ranges3__45__cpo4swapE,@object
	.size		_ZN39_INTERNAL_087b4f06_4_k_cu_c5485c63_38974cuda3std6ranges3__45__cpo4swapE,(.L_9 - _ZN39_INTERNAL_087b4f06_4_k_cu_c5485c63_38974cuda3std6ranges3__45__cpo4swapE)
_ZN39_INTERNAL_087b4f06_4_k_cu_c5485c63_38974cuda3std6ranges3__45__cpo4swapE:
	.zero		1
.L_9:


//--------------------- .nv.constant0._ZN7cutlass13device_kernelINS_4gemm6kernel13GemmUniversalIN4cute5tupleIJiiiiEEENS1_10collective13CollectiveMmaINS1_34MainloopSm90TmaGmmaWarpSpecializedILi4ENS5_IJNS4_1CILi1EEESB_SB_EEENS1_35KernelTmaWarpSpecializedCooperativeEEENS5_IJNSA_ILi256EEENSA_ILi64EEESG_EEENS_6half_tENS5_IJlSB_lEEESI_SJ_NS4_8TiledMMAINS4_8MMA_AtomIJNS4_4SM904GMMA25MMA_64x64x16_F32F16F16_SSILNSN_5MajorE0ELSP_0ELNSN_7ScaleInE1ELSQ_1EEEEEENS4_6LayoutINS5_IJNSA_ILi2EEESB_SB_EEENS5_IJSB_NSA_ILi0EEESW_EEEEENS5_IJNS4_10UnderscoreESZ_SZ_EEEEENS4_13SM90_TMA_LOADENS4_14ComposedLayoutINS4_7SwizzleILi3ELi4ELi3EEENS4_18smem_ptr_flag_bitsILi16EEENST_INS5_IJNSA_ILi8EEESG_EEENS5_IJSG_SB_EEEEEEEvNS4_8identityES12_S1C_vS1D_EENS_8epilogue10collective18CollectiveEpilogueINS1F_22Sm90TmaWarpSpecializedILi4ELi2ELi16ELb1ELb0EEEJSH_NS5_IJNSA_ILi128EEENSA_ILi32EEEEEESI_SJ_SI_SJ_NS1F_6fusion15FusionCallbacksIS1J_NS1N_13LinCombEltActINS1F_6thread7SigmoidESI_fSI_fLNS_15FloatRoundStyleE2EEESH_S1M_JEEES12_NS13_INS14_ILi2ELi4ELi3EEES17_NST_INS5_IJS18_S1L_EEENS5_IJS1L_SB_EEEEEEENS4_17SM75_U32x4_LDSM_NENS4_14SM90_TMA_STOREES1Z_NS4_17SM90_U32x4_STSM_NENS4_9Copy_AtomIJS22_SI_EEEvEEEvvEEEEvNT_6ParamsE --------------------------
	.section	.nv.constant0._ZN7cutlass13device_kernelINS_4gemm6kernel13GemmUniversalIN4cute5tupleIJiiiiEEENS1_10collective13CollectiveMmaINS1_34MainloopSm90TmaGmmaWarpSpecializedILi4ENS5_IJNS4_1CILi1EEESB_SB_EEENS1_35KernelTmaWarpSpecializedCooperativeEEENS5_IJNSA_ILi256EEENSA_ILi64EEESG_EEENS_6half_tENS5_IJlSB_lEEESI_SJ_NS4_8TiledMMAINS4_8MMA_AtomIJNS4_4SM904GMMA25MMA_64x64x16_F32F16F16_SSILNSN_5MajorE0ELSP_0ELNSN_7ScaleInE1ELSQ_1EEEEEENS4_6LayoutINS5_IJNSA_ILi2EEESB_SB_EEENS5_IJSB_NSA_ILi0EEESW_EEEEENS5_IJNS4_10UnderscoreESZ_SZ_EEEEENS4_13SM90_TMA_LOADENS4_14ComposedLayoutINS4_7SwizzleILi3ELi4ELi3EEENS4_18smem_ptr_flag_bitsILi16EEENST_INS5_IJNSA_ILi8EEESG_EEENS5_IJSG_SB_EEEEEEEvNS4_8identityES12_S1C_vS1D_EENS_8epilogue10collective18CollectiveEpilogueINS1F_22Sm90TmaWarpSpecializedILi4ELi2ELi16ELb1ELb0EEEJSH_NS5_IJNSA_ILi128EEENSA_ILi32EEEEEESI_SJ_SI_SJ_NS1F_6fusion15FusionCallbacksIS1J_NS1N_13LinCombEltActINS1F_6thread7SigmoidESI_fSI_fLNS_15FloatRoundStyleE2EEESH_S1M_JEEES12_NS13_INS14_ILi2ELi4ELi3EEES17_NST_INS5_IJS18_S1L_EEENS5_IJS1L_SB_EEEEEEENS4_17SM75_U32x4_LDSM_NENS4_14SM90_TMA_STOREES1Z_NS4_17SM90_U32x4_STSM_NENS4_9Copy_AtomIJS22_SI_EEEvEEEvvEEEEvNT_6ParamsE,"a",@progbits
	.sectionflags	@""
	.align	4
.nv.constant0._ZN7cutlass13device_kernelINS_4gemm6kernel13GemmUniversalIN4cute5tupleIJiiiiEEENS1_10collective13CollectiveMmaINS1_34MainloopSm90TmaGmmaWarpSpecializedILi4ENS5_IJNS4_1CILi1EEESB_SB_EEENS1_35KernelTmaWarpSpecializedCooperativeEEENS5_IJNSA_ILi256EEENSA_ILi64EEESG_EEENS_6half_tENS5_IJlSB_lEEESI_SJ_NS4_8TiledMMAINS4_8MMA_AtomIJNS4_4SM904GMMA25MMA_64x64x16_F32F16F16_SSILNSN_5MajorE0ELSP_0ELNSN_7ScaleInE1ELSQ_1EEEEEENS4_6LayoutINS5_IJNSA_ILi2EEESB_SB_EEENS5_IJSB_NSA_ILi0EEESW_EEEEENS5_IJNS4_10UnderscoreESZ_SZ_EEEEENS4_13SM90_TMA_LOADENS4_14ComposedLayoutINS4_7SwizzleILi3ELi4ELi3EEENS4_18smem_ptr_flag_bitsILi16EEENST_INS5_IJNSA_ILi8EEESG_EEENS5_IJSG_SB_EEEEEEEvNS4_8identityES12_S1C_vS1D_EENS_8epilogue10collective18CollectiveEpilogueINS1F_22Sm90TmaWarpSpecializedILi4ELi2ELi16ELb1ELb0EEEJSH_NS5_IJNSA_ILi128EEENSA_ILi32EEEEEESI_SJ_SI_SJ_NS1F_6fusion15FusionCallbacksIS1J_NS1N_13LinCombEltActINS1F_6thread7SigmoidESI_fSI_fLNS_15FloatRoundStyleE2EEESH_S1M_JEEES12_NS13_INS14_ILi2ELi4ELi3EEES17_NST_INS5_IJS18_S1L_EEENS5_IJS1L_SB_EEEEEEENS4_17SM75_U32x4_LDSM_NENS4_14SM90_TMA_STOREES1Z_NS4_17SM90_U32x4_STSM_NENS4_9Copy_AtomIJS22_SI_EEEvEEEvvEEEEvNT_6ParamsE:
	.zero		2432


//--------------------- SYMBOLS --------------------------

	.type		.nv.reservedSmem.offset0,@object
	.size		.nv.reservedSmem.offset0,0x4
	.type		__assertfail,@function
